def matmul_kernel(
    a_ptr,
    b_ptr,
    c_ptr,
    M,
    N,
    K,
    stride_am,
    stride_ak,
    stride_bk,
    stride_bn,
    stride_cm,
    stride_cn,
    BLOCK_M: tl.constexpr,
    BLOCK_N: tl.constexpr,
    BLOCK_K: tl.constexpr,
    GROUP_M: tl.constexpr,
):
    pid = tl.program_id(axis=0)
    num_pid_m = tl.cdiv(M, BLOCK_M)
    num_pid_n = tl.cdiv(N, BLOCK_N)
    num_pid_in_group = GROUP_M * num_pid_n
    group_id = pid // num_pid_in_group
    first_pid_m = group_id * GROUP_M
    group_size_m = min(num_pid_m - first_pid_m, GROUP_M)
    pid_m = first_pid_m + ((pid % num_pid_in_group) % group_size_m)
    pid_n = (pid % num_pid_in_group) // group_size_m

    offs_am = (pid_m * BLOCK_M + tl.arange(0, BLOCK_M)) % M
    offs_bn = (pid_n * BLOCK_N + tl.arange(0, BLOCK_N)) % N
    offs_k = tl.arange(0, BLOCK_K)
    a_ptrs = a_ptr + offs_am[:, None] * stride_am + offs_k[None, :] * stride_ak
    b_ptrs = b_ptr + offs_k[:, None] * stride_bk + offs_bn[None, :] * stride_bn

    acc = tl.zeros((BLOCK_M, BLOCK_N), dtype=tl.float32)
    for kk in range(0, tl.cdiv(K, BLOCK_K)):
        a = tl.load(a_ptrs, mask=offs_k[None, :] < K - kk * BLOCK_K, other=0.0)
        b = tl.load(b_ptrs, mask=offs_k[:, None] < K - kk * BLOCK_K, other=0.0)
        acc = tl.dot(a, b, acc)
        a_ptrs += BLOCK_K * stride_ak
        b_ptrs += BLOCK_K * stride_bk

    c = acc.to(c_ptr.dtype.element_ty)
    offs_cm = pid_m * BLOCK_M + tl.arange(0, BLOCK_M)
    offs_cn = pid_n * BLOCK_N + tl.arange(0, BLOCK_N)
    c_ptrs = c_ptr + offs_cm[:, None] * stride_cm + offs_cn[None, :] * stride_cn
    mask = (offs_cm[:, None] < M) & (offs_cn[None, :] < N)
    tl.store(c_ptrs, c, mask=mask)

# config = {"BLOCK_K": 32, "BLOCK_M": 512, "BLOCK_N": 512, "GROUP_M": 8, "arch": "sm_100", "dtype": "bf16", "num_ctas": 1, "num_stages": 3, "num_warps": 16}
# arch = sm_100


// ===== COMPILED SASS (sm_100a) =====

	.target	sm_100a

	.elftype	@"ET_EXEC"


//--------------------- .note.nv.tkinfo           --------------------------
	.section	.note.nv.tkinfo,"",@"SHT_NOTE"
	.sectionflags	@"SHF_NOTE_NV_TKINFO"
	.tkinfo
        /*0018*/ 	.word	0x00000081
        /*0030*/ 	.string	""
        /*0030*/ 	.string	"ptxas-blackwell"
        /*0030*/ 	.string	"Cuda compilation tools, release 12.9, V12.9.86"
        /*0030*/ 	.string	"Build cuda_12.9.r12.9/compiler.36037853_0"
        /*0030*/ 	.string	"-v  -suppress-debug-info  -lineinfo  -arch sm_100a "



//--------------------- .note.nv.cuver            --------------------------
	.section	.note.nv.cuver,"",@"SHT_NOTE"
	.sectionflags	@"SHF_NOTE_NV_CUVER"
        /*0018*/ 	.short	0x0001
        /*001a*/ 	.short	0x0064
        /*001c*/ 	.short	0x0001
        /*001e*/ 	.short	0x0000
        /*0020*/ 	.short	0x0001
        /*0022*/ 	.short	0x0000


//--------------------- .nv.info                  --------------------------
	.section	.nv.info,"",@"SHT_CUDA_INFO"
	.align	4


	//----- nvinfo : EIATTR_REGCOUNT
	.align		4
        /*0000*/ 	.byte	0x04, 0x2f
        /*0002*/ 	.short	(.L_1 - .L_0)
	.align		4
.L_0:
        /*0004*/ 	.word	index@(matmul_kernel)
        /*0008*/ 	.word	0x00000020


	//----- nvinfo : EIATTR_FRAME_SIZE
	.align		4
.L_1:
        /*000c*/ 	.byte	0x04, 0x11
        /*000e*/ 	.short	(.L_3 - .L_2)
	.align		4
.L_2:
        /*0010*/ 	.word	index@(matmul_kernel)
        /*0014*/ 	.word	0x00001fd0


	//----- nvinfo : EIATTR_MIN_STACK_SIZE
	.align		4
.L_3:
        /*0018*/ 	.byte	0x04, 0x12
        /*001a*/ 	.short	(.L_5 - .L_4)
	.align		4
.L_4:
        /*001c*/ 	.word	index@(matmul_kernel)
        /*0020*/ 	.word	0x00001fd0
.L_5:


//--------------------- .nv.info.matmul_kernel    --------------------------
	.section	.nv.info.matmul_kernel,"",@"SHT_CUDA_INFO"
	.sectionflags	@""
	.align	4


	//----- nvinfo : EIATTR_CUDA_API_VERSION
	.align		4
        /*0000*/ 	.byte	0x04, 0x37
        /*0002*/ 	.short	(.L_7 - .L_6)
.L_6:
        /*0004*/ 	.word	0x00000081


	//----- nvinfo : EIATTR_KPARAM_INFO
	.align		4
.L_7:
        /*0008*/ 	.byte	0x04, 0x17
        /*000a*/ 	.short	(.L_9 - .L_8)
.L_8:
        /*000c*/ 	.word	0x00000000
        /*0010*/ 	.short	0x000d
        /*0012*/ 	.short	0x0048
        /*0014*/ 	.byte	0x00, 0xf4, 0x21, 0x00


	//----- nvinfo : EIATTR_KPARAM_INFO
	.align		4
.L_9:
        /*0018*/ 	.byte	0x04, 0x17
        /*001a*/ 	.short	(.L_11 - .L_10)
.L_10:
        /*001c*/ 	.word	0x00000000
        /*0020*/ 	.short	0x000c
        /*0022*/ 	.short	0x0040
        /*0024*/ 	.byte	0x00, 0xf4, 0x21, 0x00


	//----- nvinfo : EIATTR_KPARAM_INFO
	.align		4
.L_11:
        /*0028*/ 	.byte	0x04, 0x17
        /*002a*/ 	.short	(.L_13 - .L_12)
.L_12:
        /*002c*/ 	.word	0x00000000
        /*0030*/ 	.short	0x000b
        /*0032*/ 	.short	0x0038
        /*0034*/ 	.byte	0x00, 0xf0, 0x11, 0x00


	//----- nvinfo : EIATTR_KPARAM_INFO
	.align		4
.L_13:
        /*0038*/ 	.byte	0x04, 0x17
        /*003a*/ 	.short	(.L_15 - .L_14)
.L_14:
        /*003c*/ 	.word	0x00000000
        /*0040*/ 	.short	0x000a
        /*0042*/ 	.short	0x0034
        /*0044*/ 	.byte	0x00, 0xf0, 0x11, 0x00


	//----- nvinfo : EIATTR_KPARAM_INFO
	.align		4
.L_15:
        /*0048*/ 	.byte	0x04, 0x17
        /*004a*/ 	.short	(.L_17 - .L_16)
.L_16:
        /*004c*/ 	.word	0x00000000
        /*0050*/ 	.short	0x0009
        /*0052*/ 	.short	0x0030
        /*0054*/ 	.byte	0x00, 0xf0, 0x11, 0x00


	//----- nvinfo : EIATTR_KPARAM_INFO
	.align		4
.L_17:
        /*0058*/ 	.byte	0x04, 0x17
        /*005a*/ 	.short	(.L_19 - .L_18)
.L_18:
        /*005c*/ 	.word	0x00000000
        /*0060*/ 	.short	0x0008
        /*0062*/ 	.short	0x002c
        /*0064*/ 	.byte	0x00, 0xf0, 0x11, 0x00


	//----- nvinfo : EIATTR_KPARAM_INFO
	.align		4
.L_19:
        /*0068*/ 	.byte	0x04, 0x17
        /*006a*/ 	.short	(.L_21 - .L_20)
.L_20:
        /*006c*/ 	.word	0x00000000
        /*0070*/ 	.short	0x0007
        /*0072*/ 	.short	0x0028
        /*0074*/ 	.byte	0x00, 0xf0, 0x11, 0x00


	//----- nvinfo : EIATTR_KPARAM_INFO
	.align		4
.L_21:
        /*0078*/ 	.byte	0x04, 0x17
        /*007a*/ 	.short	(.L_23 - .L_22)
.L_22:
        /*007c*/ 	.word	0x00000000
        /*0080*/ 	.short	0x0006
        /*0082*/ 	.short	0x0024
        /*0084*/ 	.byte	0x00, 0xf0, 0x11, 0x00


	//----- nvinfo : EIATTR_KPARAM_INFO
	.align		4
.L_23:
        /*0088*/ 	.byte	0x04, 0x17
        /*008a*/ 	.short	(.L_25 - .L_24)
.L_24:
        /*008c*/ 	.word	0x00000000
        /*0090*/ 	.short	0x0005
        /*0092*/ 	.short	0x0020
        /*0094*/ 	.byte	0x00, 0xf0, 0x11, 0x00


	//----- nvinfo : EIATTR_KPARAM_INFO
	.align		4
.L_25:
        /*0098*/ 	.byte	0x04, 0x17
        /*009a*/ 	.short	(.L_27 - .L_26)
.L_26:
        /*009c*/ 	.word	0x00000000
        /*00a0*/ 	.short	0x0004
        /*00a2*/ 	.short	0x001c
        /*00a4*/ 	.byte	0x00, 0xf0, 0x11, 0x00


	//----- nvinfo : EIATTR_KPARAM_INFO
	.align		4
.L_27:
        /*00a8*/ 	.byte	0x04, 0x17
        /*00aa*/ 	.short	(.L_29 - .L_28)
.L_28:
        /*00ac*/ 	.word	0x00000000
        /*00b0*/ 	.short	0x0003
        /*00b2*/ 	.short	0x0018
        /*00b4*/ 	.byte	0x00, 0xf0, 0x11, 0x00


	//----- nvinfo : EIATTR_KPARAM_INFO
	.align		4
.L_29:
        /*00b8*/ 	.byte	0x04, 0x17
        /*00ba*/ 	.short	(.L_31 - .L_30)
.L_30:
        /*00bc*/ 	.word	0x00000000
        /*00c0*/ 	.short	0x0002
        /*00c2*/ 	.short	0x0010
        /*00c4*/ 	.byte	0x00, 0xf4, 0x21, 0x00


	//----- nvinfo : EIATTR_KPARAM_INFO
	.align		4
.L_31:
        /*00c8*/ 	.byte	0x04, 0x17
        /*00ca*/ 	.short	(.L_33 - .L_32)
.L_32:
        /*00cc*/ 	.word	0x00000000
        /*00d0*/ 	.short	0x0001
        /*00d2*/ 	.short	0x0008
        /*00d4*/ 	.byte	0x00, 0xf4, 0x21, 0x00


	//----- nvinfo : EIATTR_KPARAM_INFO
	.align		4
.L_33:
        /*00d8*/ 	.byte	0x04, 0x17
        /*00da*/ 	.short	(.L_35 - .L_34)
.L_34:
        /*00dc*/ 	.word	0x00000000
        /*00e0*/ 	.short	0x0000
        /*00e2*/ 	.short	0x0000
        /*00e4*/ 	.byte	0x00, 0xf4, 0x21, 0x00


	//----- nvinfo : EIATTR_SPARSE_MMA_MASK
	.align		4
.L_35:
        /*00e8*/ 	.byte	0x03, 0x50
        /*00ea*/ 	.short	0x0000


	//----- nvinfo : EIATTR_MAXREG_COUNT
	.align		4
        /*00ec*/ 	.byte	0x03, 0x1b
        /*00ee*/ 	.short	0x0080


	//----- nvinfo : EIATTR_NUM_BARRIERS
	.align		4
        /*00f0*/ 	.byte	0x02, 0x4c
        /*00f2*/ 	.byte	0x01
	.zero		1


	//----- nvinfo : EIATTR_ANNOTATIONS
	.align		4
        /*00f4*/ 	.byte	0x04, 0x55
        /*00f6*/ 	.short	(.L_37 - .L_36)


	//   ....[0]....
.L_36:
        /*00f8*/ 	.word	0x00000001
        /*00fc*/ 	.byte	0x40, 0x05, 0x00, 0x00, 0x01, 0x00, 0x00, 0x00, 0xb0, 0x05, 0x00, 0x00, 0x01, 0x00, 0x00, 0x00
        /* <DEDUP_REMOVED lines=3569> */
        /*e01c*/ 	.byte	0xc0, 0x6b, 0x03, 0x00


	//----- nvinfo : EIATTR_VRC_CTA_INIT_COUNT
	.align		4
.L_37:
        /*e020*/ 	.byte	0x02, 0x4a
	.zero		1
	.zero		1


	//----- nvinfo : EIATTR_EXIT_INSTR_OFFSETS
	.align		4
        /*e024*/ 	.byte	0x04, 0x1c
        /*e026*/ 	.short	(.L_39 - .L_38)


	//   ....[0]....
.L_38:
        /*e028*/ 	.word	0x00036de0


	//   ....[1]....
        /*e02c*/ 	.word	0x00036e10


	//----- nvinfo : EIATTR_REQNTID
	.align		4
.L_39:
        /*e030*/ 	.byte	0x04, 0x10
        /*e032*/ 	.short	(.L_41 - .L_40)
.L_40:
        /*e034*/ 	.word	0x00000200
        /*e038*/ 	.word	0x00000001
        /*e03c*/ 	.word	0x00000001


	//----- nvinfo : EIATTR_CBANK_PARAM_SIZE
	.align		4
.L_41:
        /*e040*/ 	.byte	0x03, 0x19
        /*e042*/ 	.short	0x0050


	//----- nvinfo : EIATTR_PARAM_CBANK
	.align		4
        /*e044*/ 	.byte	0x04, 0x0a
        /*e046*/ 	.short	(.L_43 - .L_42)
	.align		4
.L_42:
        /*e048*/ 	.word	index@(.nv.constant0.matmul_kernel)
        /*e04c*/ 	.short	0x0380
        /*e04e*/ 	.short	0x0050


	//----- nvinfo : EIATTR_SW_WAR
	.align		4
.L_43:
        /*e050*/ 	.byte	0x04, 0x36
        /*e052*/ 	.short	(.L_45 - .L_44)
.L_44:
        /*e054*/ 	.word	0x00000008
.L_45:


//--------------------- .nv.compat                --------------------------
	.section	.nv.compat,"",@"SHT_CUDA_COMPAT_INFO"
	.align	4
        /*0000*/ 	.byte	0x02, 0x02, 0x01, 0x00, 0x02, 0x05, 0x05, 0x00, 0x02, 0x03, 0x00, 0x00, 0x02, 0x06, 0x01, 0x00


//--------------------- .nv.callgraph             --------------------------
	.section	.nv.callgraph,"",@"SHT_CUDA_CALLGRAPH"
	.align	4
	.sectionentsize	8
	.align		4
        /*0000*/ 	.word	0x00000000
	.align		4
        /*0004*/ 	.word	0xffffffff
	.align		4
        /*0008*/ 	.word	0x00000000
	.align		4
        /*000c*/ 	.word	0xfffffffe
	.align		4
        /*0010*/ 	.word	0x00000000
	.align		4
        /*0014*/ 	.word	0xfffffffd
	.align		4
        /*0018*/ 	.word	0x00000000
	.align		4
        /*001c*/ 	.word	0xfffffffc


//--------------------- .text.matmul_kernel       --------------------------
	.section	.text.matmul_kernel,"ax",@progbits
	.align	128
        .global         matmul_kernel
        .type           matmul_kernel,@function
        .size           matmul_kernel,(.L_x_4 - matmul_kernel)
        .other          matmul_kernel,@"STO_CUDA_ENTRY STV_DEFAULT"
matmul_kernel:
.text.matmul_kernel:
[----:B------:R-:W0:Y:S08]  /*0000*/  LDC R1, c[0x0][0x37c] ;  /* 0x0000df00ff017b82 */ /* 0x000e300000000800 */
[----:B------:R-:W1:Y:S01]  /*0010*/  LDC.64 R4, c[0x0][0x398] ;  /* 0x0000e600ff047b82 */ /* 0x000e620000000a00 */
[----:B------:R-:W2:Y:S01]  /*0020*/  S2R R14, SR_TID.X ;  /* 0x00000000000e7919 */ /* 0x000ea20000002100 */
[----:B------:R-:W3:Y:S01]  /*0030*/  LDCU UR4, c[0x0][0x3a0] ;  /* 0x00007400ff0477ac */ /* 0x000ee20008000800 */
[----:B0-----:R-:W-:Y:S01]  /*0040*/  VIADD R1, R1, 0xffffe030 ;  /* 0xffffe03001017836 */ /* 0x001fe20000000000 */
[----:B------:R-:W0:Y:S04]  /*0050*/  LDCU UR7, c[0x0][0x3a0] ;  /* 0x00007400ff0777ac */ /* 0x000e280008000800 */
[----:B------:R-:W4:Y:S01]  /*0060*/  S2UR UR6, SR_CgaCtaId ;  /* 0x00000000000679c3 */ /* 0x000f220000008800 */
[----:B------:R-:W-:Y:S01]  /*0070*/  UMOV UR5, 0x400 ;  /* 0x0000040000057882 */ /* 0x000fe20000000000 */
[----:B------:R-:W0:Y:S01]  /*0080*/  LDCU.64 UR8, c[0x0][0x358] ;  /* 0x00006b00ff0877ac */ /* 0x000e220008000a00 */
[----:B---3--:R-:W-:Y:S01]  /*0090*/  UIADD3 UR4, UPT, UPT, UR4, 0x1f, URZ ;  /* 0x0000001f04047890 */ /* 0x008fe2000fffe0ff */
[----:B-1----:R-:W-:-:S03]  /*00a0*/  VIADD R0, R5, 0x1ff ;  /* 0x000001ff05007836 */ /* 0x002fc60000000000 */
[----:B------:R-:W-:Y:S02]  /*00b0*/  UISETP.GT.AND UP0, UPT, UR4, 0x1f, UPT ;  /* 0x0000001f0400788c */ /* 0x000fe4000bf04270 */
[----:B------:R-:W-:Y:S01]  /*00c0*/  SHF.R.S32.HI R3, RZ, 0x1f, R0 ;  /* 0x0000001fff037819 */ /* 0x000fe20000011400 */
[----:B----4-:R-:W-:-:S03]  /*00d0*/  ULEA UR5, UR6, UR5, 0x18 ;  /* 0x0000000506057291 */ /* 0x010fc6000f8ec0ff */
[----:B------:R-:W-:Y:S02]  /*00e0*/  LEA.HI R3, R3, R0, RZ, 0x9 ;  /* 0x0000000003037211 */ /* 0x000fe400078f48ff */
[----:B--2---:R-:W-:Y:S02]  /*00f0*/  LOP3.LUT R16, R14, 0x1ff, RZ, 0xc0, !PT ;  /* 0x000001ff0e107812 */ /* 0x004fe400078ec0ff */
[----:B------:R-:W-:Y:S02]  /*0100*/  SHF.R.S32.HI R0, RZ, 0x9, R3 ;  /* 0x00000009ff007819 */ /* 0x000fe40000011403 */
[----:B------:R-:W1:Y:S03]  /*0110*/  S2R R3, SR_CTAID.X ;  /* 0x0000000000037919 */ /* 0x000e660000002500 */
[----:B------:R-:W-:-:S05]  /*0120*/  IMAD.SHL.U32 R0, R0, 0x8, RZ ;  /* 0x0000000800007824 */ /* 0x000fca00078e00ff */
[-C--:B------:R-:W-:Y:S02]  /*0130*/  IABS R9, R0.reuse ;  /* 0x0000000000097213 */ /* 0x080fe40000000000 */
[----:B------:R-:W-:Y:S02]  /*0140*/  IABS R12, R0 ;  /* 0x00000000000c7213 */ /* 0x000fe40000000000 */
[----:B------:R-:W2:Y:S08]  /*0150*/  I2F.RP R2, R9 ;  /* 0x0000000900027306 */ /* 0x000eb00000209400 */
[----:B--2---:R-:W2:Y:S01]  /*0160*/  MUFU.RCP R2, R2 ;  /* 0x0000000200027308 */ /* 0x004ea20000001000 */
[----:B-1----:R-:W-:Y:S01]  /*0170*/  IABS R10, R3 ;  /* 0x00000003000a7213 */ /* 0x002fe20000000000 */
[----:B--2---:R-:W-:-:S02]  /*0180*/  VIADD R6, R2, 0xffffffe ;  /* 0x0ffffffe02067836 */ /* 0x004fc40000000000 */
[----:B------:R-:W-:-:S04]  /*0190*/  IMAD.MOV R2, RZ, RZ, -R12 ;  /* 0x000000ffff027224 */ /* 0x000fc800078e0a0c */
[----:B------:R1:W2:Y:S02]  /*01a0*/  F2I.FTZ.U32.TRUNC.NTZ R7, R6 ;  /* 0x0000000600077305 */ /* 0x0002a4000021f000 */
[----:B-1----:R-:W-:Y:S02]  /*01b0*/  IMAD.MOV.U32 R6, RZ, RZ, RZ ;  /* 0x000000ffff067224 */ /* 0x002fe400078e00ff */
[----:B--2---:R-:W-:-:S04]  /*01c0*/  IMAD.MOV R8, RZ, RZ, -R7 ;  /* 0x000000ffff087224 */ /* 0x004fc800078e0a07 */
[----:B------:R-:W-:Y:S02]  /*01d0*/  IMAD R11, R8, R9, RZ ;  /* 0x00000009080b7224 */ /* 0x000fe400078e02ff */
[----:B------:R-:W-:Y:S02]  /*01e0*/  IMAD.MOV.U32 R8, RZ, RZ, R10 ;  /* 0x000000ffff087224 */ /* 0x000fe400078e000a */
[----:B------:R-:W-:-:S06]  /*01f0*/  IMAD.HI.U32 R7, R7, R11, R6 ;  /* 0x0000000b07077227 */ /* 0x000fcc00078e0006 */
[----:B------:R-:W-:-:S04]  /*0200*/  IMAD.HI.U32 R7, R7, R8, RZ ;  /* 0x0000000807077227 */ /* 0x000fc800078e00ff */
[----:B------:R-:W-:-:S05]  /*0210*/  IMAD R2, R7, R2, R8 ;  /* 0x0000000207027224 */ /* 0x000fca00078e0208 */
[----:B------:R-:W-:-:S13]  /*0220*/  ISETP.GT.U32.AND P1, PT, R9, R2, PT ;  /* 0x000000020900720c */ /* 0x000fda0003f24070 */
[----:B------:R-:W-:Y:S02]  /*0230*/  @!P1 IMAD.IADD R2, R2, 0x1, -R9 ;  /* 0x0000000102029824 */ /* 0x000fe400078e0a09 */
[----:B------:R-:W-:Y:S01]  /*0240*/  @!P1 VIADD R7, R7, 0x1 ;  /* 0x0000000107079836 */ /* 0x000fe20000000000 */
[----:B------:R-:W-:Y:S02]  /*0250*/  ISETP.NE.AND P1, PT, R0, RZ, PT ;  /* 0x000000ff0000720c */ /* 0x000fe40003f25270 */
[----:B------:R-:W-:Y:S02]  /*0260*/  ISETP.GE.U32.AND P0, PT, R2, R9, PT ;  /* 0x000000090200720c */ /* 0x000fe40003f06070 */
[----:B------:R-:W-:-:S04]  /*0270*/  LOP3.LUT R2, R3, R0, RZ, 0x3c, !PT ;  /* 0x0000000003027212 */ /* 0x000fc800078e3cff */
[----:B------:R-:W-:Y:S01]  /*0280*/  ISETP.GE.AND P2, PT, R2, RZ, PT ;  /* 0x000000ff0200720c */ /* 0x000fe20003f46270 */
[----:B------:R-:W-:-:S06]  /*0290*/  VIADD R2, R4, 0x1ff ;  /* 0x000001ff04027836 */ /* 0x000fcc0000000000 */
[----:B------:R-:W-:-:S04]  /*02a0*/  @P0 VIADD R7, R7, 0x1 ;  /* 0x0000000107070836 */ /* 0x000fc80000000000 */
[----:B------:R-:W-:Y:S01]  /*02b0*/  IMAD.MOV.U32 R6, RZ, RZ, R7 ;  /* 0x000000ffff067224 */ /* 0x000fe200078e0007 */
[----:B------:R-:W-:-:S03]  /*02c0*/  SHF.R.S32.HI R7, RZ, 0x1f, R2 ;  /* 0x0000001fff077819 */ /* 0x000fc60000011402 */
[----:B------:R-:W-:Y:S01]  /*02d0*/  @!P2 IMAD.MOV R6, RZ, RZ, -R6 ;  /* 0x000000ffff06a224 */ /* 0x000fe200078e0a06 */
[----:B------:R-:W-:Y:S02]  /*02e0*/  @!P1 LOP3.LUT R6, RZ, R0, RZ, 0x33, !PT ;  /* 0x00000000ff069212 */ /* 0x000fe400078e33ff */
[----:B------:R-:W-:-:S03]  /*02f0*/  LEA.HI R7, R7, R2, RZ, 0x9 ;  /* 0x0000000207077211 */ /* 0x000fc600078f48ff */
[----:B------:R-:W-:Y:S02]  /*0300*/  IMAD.SHL.U32 R2, R6, 0x8, RZ ;  /* 0x0000000806027824 */ /* 0x000fe400078e00ff */
[----:B------:R-:W-:-:S03]  /*0310*/  IMAD.MOV R6, RZ, RZ, -R6 ;  /* 0x000000ffff067224 */ /* 0x000fc600078e0a06 */
[----:B------:R-:W-:Y:S01]  /*0320*/  LEA.HI.SX32 R7, R7, -R2, 0x17 ;  /* 0x8000000207077211 */ /* 0x000fe200078fbaff */
[----:B------:R-:W-:Y:S02]  /*0330*/  IMAD R15, R0, R6, R3 ;  /* 0x00000006000f7224 */ /* 0x000fe400078e0203 */
[----:B------:R-:W-:Y:S01]  /*0340*/  IMAD.MOV.U32 R6, RZ, RZ, RZ ;  /* 0x000000ffff067224 */ /* 0x000fe200078e00ff */
[----:B------:R-:W-:Y:S02]  /*0350*/  VIMNMX R8, PT, PT, R7, 0x8, PT ;  /* 0x0000000807087848 */ /* 0x000fe40003fe0100 */
[----:B------:R-:W-:Y:S02]  /*0360*/  IABS R13, R15 ;  /* 0x0000000f000d7213 */ /* 0x000fe40000000000 */
[----:B------:R-:W-:-:S04]  /*0370*/  IABS R11, R8 ;  /* 0x00000008000b7213 */ /* 0x000fc80000000000 */
[----:B------:R-:W1:Y:S08]  /*0380*/  I2F.RP R9, R11 ;  /* 0x0000000b00097306 */ /* 0x000e700000209400 */
[----:B-1----:R-:W1:Y:S02]  /*0390*/  MUFU.RCP R9, R9 ;  /* 0x0000000900097308 */ /* 0x002e640000001000 */
[----:B-1----:R-:W-:-:S06]  /*03a0*/  VIADD R7, R9, 0xffffffe ;  /* 0x0ffffffe09077836 */ /* 0x002fcc0000000000 */
[----:B------:R-:W1:Y:S02]  /*03b0*/  F2I.FTZ.U32.TRUNC.NTZ R7, R7 ;  /* 0x0000000700077305 */ /* 0x000e64000021f000 */
[----:B-1----:R-:W-:-:S04]  /*03c0*/  IMAD.MOV R10, RZ, RZ, -R7 ;  /* 0x000000ffff0a7224 */ /* 0x002fc800078e0a07 */
[----:B------:R-:W-:-:S04]  /*03d0*/  IMAD.MOV.U32 R0, RZ, RZ, R10 ;  /* 0x000000ffff007224 */ /* 0x000fc800078e000a */
[----:B------:R-:W-:Y:S01]  /*03e0*/  IMAD R3, R0, R11, RZ ;  /* 0x0000000b00037224 */ /* 0x000fe200078e02ff */
[----:B------:R-:W-:-:S03]  /*03f0*/  IABS R0, R8 ;  /* 0x0000000800007213 */ /* 0x000fc60000000000 */
[----:B------:R-:W-:-:S04]  /*0400*/  IMAD.HI.U32 R6, R7, R3, R6 ;  /* 0x0000000307067227 */ /* 0x000fc800078e0006 */
[----:B------:R-:W-:Y:S02]  /*0410*/  IMAD.MOV R0, RZ, RZ, -R0 ;  /* 0x000000ffff007224 */ /* 0x000fe400078e0a00 */
        /* <DEDUP_REMOVED lines=9> */
[----:B0-----:R-:W-:-:S06]  /*04b0*/  IMAD.U32 R0, RZ, RZ, UR7 ;  /* 0x00000007ff007e24 */ /* 0x001fcc000f8e00ff */
[----:B------:R-:W-:-:S06]  /*04c0*/  @P0 VIADD R6, R6, 0x1 ;  /* 0x0000000106060836 */ /* 0x000fcc0000000000 */
[----:B------:R-:W-:Y:S01]  /*04d0*/  @!P2 IMAD.MOV R6, RZ, RZ, -R6 ;  /* 0x000000ffff06a224 */ /* 0x000fe200078e0a06 */
[----:B------:R-:W-:-:S05]  /*04e0*/  @!P1 LOP3.LUT R6, RZ, R8, RZ, 0x33, !PT ;  /* 0x00000008ff069212 */ /* 0x000fca00078e33ff */
[----:B------:R-:W-:Y:S02]  /*04f0*/  IMAD.MOV R3, RZ, RZ, -R6 ;  /* 0x000000ffff037224 */ /* 0x000fe400078e0a06 */
[----:B------:R-:W-:Y:S02]  /*0500*/  IMAD.SHL.U32 R28, R6, 0x200, RZ ;  /* 0x00000200061c7824 */ /* 0x000fe400078e00ff */
[----:B------:R-:W-:-:S04]  /*0510*/  IMAD R3, R8, R3, R15 ;  /* 0x0000000308037224 */ /* 0x000fc800078e020f */
[----:B------:R-:W-:-:S04]  /*0520*/  IMAD.IADD R3, R2, 0x1, R3 ;  /* 0x0000000102037824 */ /* 0x000fc800078e0203 */
[----:B------:R-:W-:-:S05]  /*0530*/  IMAD R2, R3, 0x200, R16 ;  /* 0x0000020003027824 */ /* 0x000fca00078e0210 */
[----:B------:R0:W-:Y:S01]  /*0540*/  STL [R1+0xd8c], R2 ;  /* 0x000d8c0201007387 */ /* 0x0001e20000100800 */
[----:B------:R-:W-:Y:S05]  /*0550*/  BRA.U UP0, `(.L_x_0) ;  /* 0x0000000d00e47547 */ /* 0x000fea000b800000 */
[C---:B0-----:R-:W-:Y:S01]  /*0560*/  IMAD.SHL.U32 R2, R14.reuse, 0x10, RZ ;  /* 0x000000100e027824 */ /* 0x041fe200078e00ff */
[----:B------:R-:W-:Y:S01]  /*0570*/  CS2R R16, SRZ ;  /* 0x0000000000107805 */ /* 0x000fe2000001ff00 */
[----:B------:R-:W-:Y:S01]  /*0580*/  IMAD.SHL.U32 R0, R14, 0x2, RZ ;  /* 0x000000020e007824 */ /* 0x000fe200078e00ff */
[----:B------:R-:W-:Y:S02]  /*0590*/  CS2R R18, SRZ ;  /* 0x0000000000127805 */ /* 0x000fe4000001ff00 */
[----:B------:R-:W-:Y:S01]  /*05a0*/  CS2R R12, SRZ ;  /* 0x00000000000c7805 */ /* 0x000fe2000001ff00 */
[----:B------:R1:W-:Y:S01]  /*05b0*/  STL [R1+0xdac], R2 ;  /* 0x000dac0201007387 */ /* 0x0003e20000100800 */
[----:B------:R-:W-:Y:S02]  /*05c0*/  CS2R R14, SRZ ;  /* 0x00000000000e7805 */ /* 0x000fe4000001ff00 */
[----:B------:R-:W-:Y:S02]  /*05d0*/  CS2R R8, SRZ ;  /* 0x0000000000087805 */ /* 0x000fe4000001ff00 */
[----:B------:R-:W-:Y:S01]  /*05e0*/  CS2R R10, SRZ ;  /* 0x00000000000a7805 */ /* 0x000fe2000001ff00 */
[----:B------:R1:W-:Y:S01]  /*05f0*/  STL [R1+0xd88], R0 ;  /* 0x000d880001007387 */ /* 0x0003e20000100800 */
[----:B------:R-:W-:-:S02]  /*0600*/  CS2R R4, SRZ ;  /* 0x0000000000047805 */ /* 0x000fc4000001ff00 */
[----:B------:R-:W-:Y:S02]  /*0610*/  CS2R R6, SRZ ;  /* 0x0000000000067805 */ /* 0x000fe4000001ff00 */
[----:B------:R-:W-:Y:S01]  /*0620*/  CS2R R20, SRZ ;  /* 0x0000000000147805 */ /* 0x000fe2000001ff00 */
[----:B------:R1:W-:Y:S01]  /*0630*/  STL [R1], RZ ;  /* 0x000000ff01007387 */ /* 0x0003e20000100800 */
[----:B------:R-:W-:Y:S02]  /*0640*/  CS2R R22, SRZ ;  /* 0x0000000000167805 */ /* 0x000fe4000001ff00 */
[----:B------:R-:W-:Y:S02]  /*0650*/  CS2R R24, SRZ ;  /* 0x0000000000187805 */ /* 0x000fe4000001ff00 */
[----:B------:R-:W-:Y:S01]  /*0660*/  CS2R R26, SRZ ;  /* 0x00000000001a7805 */ /* 0x000fe2000001ff00 */
[----:B------:R1:W-:Y:S04]  /*0670*/  STL [R1+0x4], RZ ;  /* 0x000004ff01007387 */ /* 0x0003e80000100800 */
        /* <DEDUP_REMOVED lines=229> */
[----:B------:R1:W-:Y:S01]  /*14d0*/  STL [R1+0x86c], RZ ;  /* 0x00086cff01007387 */ /* 0x0003e20000100800 */
[----:B------:R-:W-:Y:S05]  /*14e0*/  BRA `(.L_x_1) ;  /* 0x000001b400847947 */ /* 0x000fea0003800000 */
.L_x_0:
[----:B------:R-:W-:Y:S01]  /*14f0*/  IABS R3, R4 ;  /* 0x0000000400037213 */ /* 0x000fe20000000000 */
[----:B------:R-:W-:Y:S01]  /*1500*/  IMAD.MOV.U32 R27, RZ, RZ, R2 ;  /* 0x000000ffff1b7224 */ /* 0x000fe200078e0002 */
[----:B0-----:R-:W-:Y:S01]  /*1510*/  IABS R2, R5 ;  /* 0x0000000500027213 */ /* 0x001fe20000000000 */
[----:B------:R-:W-:Y:S01]  /*1520*/  STL [R1+0xdb0], R0 ;  /* 0x000db00001007387 */ /* 0x000fe20000100800 */
[----:B------:R-:W0:Y:S01]  /*1530*/  I2F.RP R9, R3 ;  /* 0x0000000300097306 */ /* 0x000e220000209400 */
[----:B------:R-:W1:Y:S01]  /*1540*/  LDCU UR6, c[0x0][0x3b0] ;  /* 0x00007600ff0677ac */ /* 0x000e620008000800 */
[----:B------:R-:W-:Y:S01]  /*1550*/  ISETP.GE.AND P2, PT, R27, RZ, PT ;  /* 0x000000ff1b00720c */ /* 0x000fe20003f46270 */
[----:B------:R2:W-:Y:S01]  /*1560*/  STL [R1+0xdec], R5 ;  /* 0x000dec0501007387 */ /* 0x0005e20000100800 */
[----:B------:R-:W3:Y:S04]  /*1570*/  LDCU UR7, c[0x0][0x3a4] ;  /* 0x00007480ff0777ac */ /* 0x000ee80008000800 */
[----:B------:R-:W4:Y:S01]  /*1580*/  I2F.RP R8, R2 ;  /* 0x0000000200087306 */ /* 0x000f220000209400 */
[----:B------:R-:W1:Y:S01]  /*1590*/  LDCU.128 UR12, c[0x0][0x380] ;  /* 0x00007000ff0c77ac */ /* 0x000e620008000c00 */
[----:B--2---:R-:W2:Y:S06]  /*15a0*/  S2R R5, SR_TID.X ;  /* 0x0000000000057919 */ /* 0x004eac0000002100 */
[----:B0-----:R-:W0:Y:S08]  /*15b0*/  MUFU.RCP R9, R9 ;  /* 0x0000000900097308 */ /* 0x001e300000001000 */
[----:B----4-:R-:W4:Y:S01]  /*15c0*/  MUFU.RCP R8, R8 ;  /* 0x0000000800087308 */ /* 0x010f220000001000 */
[----:B0-----:R-:W-:-:S07]  /*15d0*/  VIADD R6, R9, 0xffffffe ;  /* 0x0ffffffe09067836 */ /* 0x001fce0000000000 */
[----:B------:R0:W1:Y:S01]  /*15e0*/  F2I.FTZ.U32.TRUNC.NTZ R7, R6 ;  /* 0x0000000600077305 */ /* 0x000062000021f000 */
[----:B----4-:R-:W-:Y:S01]  /*15f0*/  VIADD R10, R8, 0xffffffe ;  /* 0x0ffffffe080a7836 */ /* 0x010fe20000000000 */
[----:B------:R-:W-:-:S06]  /*1600*/  IABS R8, R27 ;  /* 0x0000001b00087213 */ /* 0x000fcc0000000000 */
[----:B------:R4:W3:Y:S01]  /*1610*/  F2I.FTZ.U32.TRUNC.NTZ R11, R10 ;  /* 0x0000000a000b7305 */ /* 0x0008e2000021f000 */
[----:B0-----:R-:W-:Y:S01]  /*1620*/  IMAD.MOV.U32 R6, RZ, RZ, RZ ;  /* 0x000000ffff067224 */ /* 0x001fe200078e00ff */
[C---:B--2---:R-:W-:Y:S01]  /*1630*/  LOP3.LUT R17, R5.reuse, 0x7, RZ, 0xc0, !PT ;  /* 0x0000000705117812 */ /* 0x044fe200078ec0ff */
[C---:B------:R-:W-:Y:S02]  /*1640*/  IMAD.SHL.U32 R14, R5.reuse, 0x2, RZ ;  /* 0x00000002050e7824 */ /* 0x040fe400078e00ff */
[----:B------:R-:W-:Y:S02]  /*1650*/  IMAD.SHL.U32 R15, R5, 0x10, RZ ;  /* 0x00000010050f7824 */ /* 0x000fe400078e00ff */
[--C-:B-1----:R-:W-:Y:S01]  /*1660*/  IMAD.MOV R12, RZ, RZ, -R7.reuse ;  /* 0x000000ffff0c7224 */ /* 0x102fe200078e0a07 */
[----:B------:R0:W-:Y:S01]  /*1670*/  STL [R1+0xd88], R14 ;  /* 0x000d880e01007387 */ /* 0x0001e20000100800 */
[----:B----4-:R-:W-:Y:S01]  /*1680*/  IMAD.MOV.U32 R10, RZ, RZ, RZ ;  /* 0x000000ffff0a7224 */ /* 0x010fe200078e00ff */
[----:B------:R-:W-:Y:S01]  /*1690*/  LOP3.LUT R29, R15, 0x600, RZ, 0xc0, !PT ;  /* 0x000006000f1d7812 */ /* 0x000fe200078ec0ff */
[----:B------:R-:W-:Y:S01]  /*16a0*/  IMAD R13, R12, R3, RZ ;  /* 0x000000030c0d7224 */ /* 0x000fe200078e02ff */
[----:B------:R1:W-:Y:S03]  /*16b0*/  STL [R1+0xdac], R15 ;  /* 0x000dac0f01007387 */ /* 0x0003e60000100800 */
[----:B------:R-:W-:Y:S01]  /*16c0*/  IMAD.HI.U32 R7, R7, R13, R6 ;  /* 0x0000000d07077227 */ /* 0x000fe200078e0006 */
[----:B------:R-:W-:Y:S01]  /*16d0*/  LEA R13, R17, UR5, 0x6 ;  /* 0x00000005110d7c11 */ /* 0x000fe2000f8e30ff */
[----:B------:R-:W-:Y:S02]  /*16e0*/  STL [R1+0xdb4], R28 ;  /* 0x000db41c01007387 */ /* 0x000fe40000100800 */
[----:B---3--:R-:W-:-:S02]  /*16f0*/  IMAD.MOV R9, RZ, RZ, -R11 ;  /* 0x000000ffff097224 */ /* 0x008fc400078e0a0b */
[----:B------:R-:W-:-:S04]  /*1700*/  IMAD.HI.U32 R7, R7, R8, RZ ;  /* 0x0000000807077227 */ /* 0x000fc800078e00ff */
[----:B------:R-:W-:Y:S01]  /*1710*/  IMAD.MOV R6, RZ, RZ, -R7 ;  /* 0x000000ffff067224 */ /* 0x000fe200078e0a07 */
[----:B------:R-:W-:Y:S01]  /*1720*/  LEA.HI R7, R5, R28, RZ, 0x1b ;  /* 0x0000001c05077211 */ /* 0x000fe200078fd8ff */
[----:B------:R-:W-:Y:S02]  /*1730*/  IMAD R9, R9, R2, RZ ;  /* 0x0000000209097224 */ /* 0x000fe400078e02ff */
[----:B------:R-:W-:Y:S02]  /*1740*/  IMAD R8, R3, R6, R8 ;  /* 0x0000000603087224 */ /* 0x000fe400078e0208 */
[----:B------:R-:W-:Y:S01]  /*1750*/  IMAD.HI.U32 R6, R11, R9, R10 ;  /* 0x000000090b067227 */ /* 0x000fe200078e000a */
[----:B------:R-:W-:Y:S02]  /*1760*/  SHF.R.U32.HI R11, RZ, 0x5, R5 ;  /* 0x00000005ff0b7819 */ /* 0x000fe40000011605 */
[----:B------:R-:W-:Y:S01]  /*1770*/  ISETP.GT.U32.AND P0, PT, R3, R8, PT ;  /* 0x000000080300720c */ /* 0x000fe20003f04070 */
[----:B------:R-:W-:Y:S01]  /*1780*/  IMAD.SHL.U32 R9, R5, 0x8, RZ ;  /* 0x0000000805097824 */ /* 0x000fe200078e00ff */
[----:B------:R-:W-:Y:S01]  /*1790*/  SGXT.U32 R11, R11, 0x4 ;  /* 0x000000040b0b781a */ /* 0x000fe20000000000 */
[----:B------:R-:W-:-:S02]  /*17a0*/  VIADD R16, R7, 0x1f0 ;  /* 0x000001f007107836 */ /* 0x000fc40000000000 */
[----:B------:R-:W-:Y:S01]  /*17b0*/  VIADD R27, R7, 0x150 ;  /* 0x00000150071b7836 */ /* 0x000fe20000000000 */
[----:B------:R-:W-:Y:S01]  /*17c0*/  LOP3.LUT R12, R9, 0x30, R14, 0x48, !PT ;  /* 0x00000030090c7812 */ /* 0x000fe200078e480e */
[C---:B0-----:R-:W-:Y:S01]  /*17d0*/  VIADD R14, R7.reuse, 0x1d0 ;  /* 0x000001d0070e7836 */ /* 0x041fe20000000000 */
[----:B------:R-:W-:Y:S01]  /*17e0*/  IABS R19, R16 ;  /* 0x0000001000137213 */ /* 0x000fe20000000000 */
[----:B------:R-:W-:Y:S01]  /*17f0*/  VIADD R24, R7, 0xb0 ;  /* 0x000000b007187836 */ /* 0x000fe20000000000 */
[----:B------:R-:W-:Y:S02]  /*1800*/  LOP3.LUT R11, R28, R11, RZ, 0xfc, !PT ;  /* 0x0000000b1c0b7212 */ /* 0x000fe400078efcff */
[----:B------:R-:W-:Y:S01]  /*1810*/  IABS R17, R14 ;  /* 0x0000000e00117213 */ /* 0x000fe20000000000 */
[----:B------:R-:W-:Y:S01]  /*1820*/  @!P0 IMAD.IADD R8, R8, 0x1, -R3 ;  /* 0x0000000108088824 */ /* 0x000fe200078e0a03 */
[----:B------:R-:W-:Y:S01]  /*1830*/  IADD3 R29, PT, PT, R12, R13, R29 ;  /* 0x0000000d0c1d7210 */ /* 0x000fe20007ffe01d */
[----:B------:R-:W-:Y:S01]  /*1840*/  IMAD.HI.U32 R9, R6, R19, RZ ;  /* 0x0000001306097227 */ /* 0x000fe200078e00ff */
[----:B------:R-:W-:-:S02]  /*1850*/  LOP3.LUT R10, R11, 0x1e0, RZ, 0xfc, !PT ;  /* 0x000001e00b0a7812 */ /* 0x000fc400078efcff */
[----:B------:R-:W-:Y:S01]  /*1860*/  ISETP.GT.U32.AND P1, PT, R3, R8, PT ;  /* 0x000000080300720c */ /* 0x000fe20003f24070 */
[----:B------:R-:W-:Y:S01]  /*1870*/  IMAD.MOV.U32 R13, RZ, RZ, R17 ;  /* 0x000000ffff0d7224 */ /* 0x000fe200078e0011 */
[----:B-1----:R-:W-:Y:S01]  /*1880*/  IABS R15, R10 ;  /* 0x0000000a000f7213 */ /* 0x002fe20000000000 */
[----:B------:R-:W-:Y:S01]  /*1890*/  IMAD.MOV R17, RZ, RZ, -R9 ;  /* 0x000000ffff117224 */ /* 0x000fe200078e0a09 */
[----:B------:R-:W-:Y:S01]  /*18a0*/  ISETP.GE.AND P4, PT, R16, RZ, PT ;  /* 0x000000ff1000720c */ /* 0x000fe20003f86270 */
[----:B------:R-:W-:Y:S01]  /*18b0*/  IMAD.HI.U32 R12, R6, R13, RZ ;  /* 0x0000000d060c7227 */ /* 0x000fe200078e00ff */
[----:B------:R-:W-:Y:S01]  /*18c0*/  ISETP.NE.AND P0, PT, R4, RZ, PT ;  /* 0x000000ff0400720c */ /* 0x000fe20003f05270 */
[----:B------:R-:W-:Y:S01]  /*18d0*/  STL [R1+0xdb8], R29 ;  /* 0x000db81d01007387 */ /* 0x000fe20000100800 */
[----:B------:R-:W-:Y:S01]  /*18e0*/  ISETP.GE.AND P6, PT, R14, RZ, PT ;  /* 0x000000ff0e00720c */ /* 0x000fe20003fc6270 */
[----:B------:R-:W-:Y:S01]  /*18f0*/  IMAD R19, R2, R17, R19 ;  /* 0x0000001102137224 */ /* 0x000fe200078e0213 */
[C---:B------:R-:W-:Y:S01]  /*1900*/  LOP3.LUT R17, R11.reuse, 0x1a0, RZ, 0xfc, !PT ;  /* 0x000001a00b117812 */ /* 0x040fe200078efcff */
[----:B------:R-:W-:Y:S01]  /*1910*/  IMAD.HI.U32 R9, R6, R15, RZ ;  /* 0x0000000f06097227 */ /* 0x000fe200078e00ff */
[----:B------:R-:W-:-:S02]  /*1920*/  LOP3.LUT R26, R11, 0xa0, RZ, 0xfc, !PT ;  /* 0x000000a00b1a7812 */ /* 0x000fc400078efcff */
[----:B------:R-:W-:Y:S01]  /*1930*/  IABS R23, R17 ;  /* 0x0000001100177213 */ /* 0x000fe20000000000 */
[----:B------:R-:W-:Y:S01]  /*1940*/  @!P1 IMAD.IADD R8, R8, 0x1, -R3 ;  /* 0x0000000108089824 */ /* 0x000fe200078e0a03 */
[C---:B------:R-:W-:Y:S01]  /*1950*/  ISETP.GT.U32.AND P1, PT, R2.reuse, R19, PT ;  /* 0x000000130200720c */ /* 0x040fe20003f24070 */
[----:B------:R-:W-:Y:S01]  /*1960*/  IMAD.MOV R16, RZ, RZ, -R9 ;  /* 0x000000ffff107224 */ /* 0x000fe200078e0a09 */
[----:B------:R-:W-:Y:S01]  /*1970*/  LOP3.LUT R9, R11, 0x1c0, RZ, 0xfc, !PT ;  /* 0x000001c00b097812 */ /* 0x000fe200078efcff */
[----:B------:R-:W-:Y:S02]  /*1980*/  IMAD.MOV R12, RZ, RZ, -R12 ;  /* 0x000000ffff0c7224 */ /* 0x000fe400078e0a0c */
[C---:B------:R-:W-:Y:S02]  /*1990*/  IMAD R15, R2.reuse, R16, R15 ;  /* 0x00000010020f7224 */ /* 0x040fe400078e020f */
[----:B------:R-:W-:Y:S02]  /*19a0*/  IMAD.MOV.U32 R3, RZ, RZ, R8 ;  /* 0x000000ffff037224 */ /* 0x000fe400078e0008 */
[C---:B------:R-:W-:Y:S01]  /*19b0*/  IMAD R18, R2.reuse, R12, R13 ;  /* 0x0000000c02127224 */ /* 0x040fe200078e020d */
[C---:B------:R-:W-:Y:S01]  /*19c0*/  ISETP.GT.U32.AND P5, PT, R2.reuse, R15, PT ;  /* 0x0000000f0200720c */ /* 0x040fe20003fa4070 */
[----:B------:R-:W-:Y:S01]  /*19d0*/  @!P2 IMAD.MOV R3, RZ, RZ, -R3 ;  /* 0x000000ffff03a224 */ /* 0x000fe200078e0a03 */
[----:B------:R-:W-:Y:S01]  /*19e0*/  @!P0 LOP3.LUT R3, RZ, R4, RZ, 0x33, !PT ;  /* 0x00000004ff038212 */ /* 0x000fe200078e33ff */
[--C-:B------:R-:W-:Y:S01]  /*19f0*/  @!P1 IMAD.IADD R19, R19, 0x1, -R2.reuse ;  /* 0x0000000113139824 */ /* 0x100fe200078e0a02 */
[----:B------:R-:W-:Y:S01]  /*1a00*/  IABS R13, R9 ;  /* 0x00000009000d7213 */ /* 0x000fe20000000000 */
[C---:B------:R-:W-:Y:S01]  /*1a10*/  VIADD R8, R7.reuse, 0x1b0 ;  /* 0x000001b007087836 */ /* 0x040fe20000000000 */
[C---:B------:R-:W-:Y:S01]  /*1a20*/  ISETP.GT.U32.AND P1, PT, R2.reuse, R18, PT ;  /* 0x000000120200720c */ /* 0x040fe20003f24070 */
[----:B------:R-:W-:Y:S01]  /*1a30*/  VIADD R12, R7, 0x190 ;  /* 0x00000190070c7836 */ /* 0x000fe20000000000 */
[----:B------:R-:W-:Y:S01]  /*1a40*/  ISETP.GT.U32.AND P0, PT, R2, R19, PT ;  /* 0x000000130200720c */ /* 0x000fe20003f04070 */
[----:B------:R-:W-:Y:S01]  /*1a50*/  IMAD.HI.U32 R4, R6, R13, RZ ;  /* 0x0000000d06047227 */ /* 0x000fe200078e00ff */
[----:B------:R-:W-:Y:S01]  /*1a60*/  IABS R25, R8 ;  /* 0x0000000800197213 */ /* 0x000fe20000000000 */
[----:B------:R-:W-:Y:S01]  /*1a70*/  STL [R1+0xdd8], R3 ;  /* 0x000dd80301007387 */ /* 0x000fe20000100800 */
[----:B------:R-:W-:Y:S01]  /*1a80*/  ISETP.GE.AND P2, PT, R8, RZ, PT ;  /* 0x000000ff0800720c */ /* 0x000fe20003f46270 */
[----:B------:R-:W-:Y:S01]  /*1a90*/  @!P5 IMAD.IADD R15, R15, 0x1, -R2 ;  /* 0x000000010f0fd824 */ /* 0x000fe200078e0a02 */
[----:B------:R-:W-:Y:S01]  /*1aa0*/  ISETP.GE.AND P3, PT, R12, RZ, PT ;  /* 0x000000ff0c00720c */ /* 0x000fe20003f66270 */
[----:B------:R-:W-:Y:S01]  /*1ab0*/  IMAD.MOV R4, RZ, RZ, -R4 ;  /* 0x000000ffff047224 */ /* 0x000fe200078e0a04 */
[----:B------:R-:W-:Y:S01]  /*1ac0*/  IABS R21, R12 ;  /* 0x0000000c00157213 */ /* 0x000fe20000000000 */
[----:B------:R-:W-:-:S04]  /*1ad0*/  IMAD.HI.U32 R8, R6, R23, RZ ;  /* 0x0000001706087227 */ /* 0x000fc800078e00ff */
[----:B------:R-:W-:Y:S01]  /*1ae0*/  @!P0 IMAD.IADD R19, R19, 0x1, -R2 ;  /* 0x0000000113138824 */ /* 0x000fe200078e0a02 */
[C---:B------:R-:W-:Y:S01]  /*1af0*/  ISETP.GT.U32.AND P0, PT, R2.reuse, R15, PT ;  /* 0x0000000f0200720c */ /* 0x040fe20003f04070 */
[----:B------:R-:W-:Y:S02]  /*1b00*/  IMAD R13, R2, R4, R13 ;  /* 0x00000004020d7224 */ /* 0x000fe400078e020d */
[----:B------:R-:W-:-:S04]  /*1b10*/  IMAD.HI.U32 R4, R6, R25, RZ ;  /* 0x0000001906047227 */ /* 0x000fc800078e00ff */
[----:B------:R-:W-:Y:S01]  /*1b20*/  @!P1 IMAD.IADD R18, R18, 0x1, -R2 ;  /* 0x0000000112129824 */ /* 0x000fe200078e0a02 */
[C---:B------:R-:W-:Y:S01]  /*1b30*/  ISETP.GT.U32.AND P1, PT, R2.reuse, R13, PT ;  /* 0x0000000d0200720c */ /* 0x040fe20003f24070 */
[----:B------:R-:W-:Y:S02]  /*1b40*/  IMAD.MOV R4, RZ, RZ, -R4 ;  /* 0x000000ffff047224 */ /* 0x000fe400078e0a04 */
[----:B------:R-:W-:Y:S01]  /*1b50*/  IMAD.MOV.U32 R0, RZ, RZ, R19 ;  /* 0x000000ffff007224 */ /* 0x000fe200078e0013 */
[C---:B------:R-:W-:Y:S01]  /*1b60*/  ISETP.GT.U32.AND P5, PT, R2.reuse, R18, PT ;  /* 0x000000120200720c */ /* 0x040fe20003fa4070 */
[C---:B------:R-:W-:Y:S01]  /*1b70*/  IMAD R12, R2.reuse, R4, R25 ;  /* 0x00000004020c7224 */ /* 0x040fe200078e0219 */
[----:B------:R-:W-:Y:S01]  /*1b80*/  LOP3.LUT R25, R11, 0xe0, RZ, 0xfc, !PT ;  /* 0x000000e00b197812 */ /* 0x000fe200078efcff */
[----:B------:R-:W-:Y:S02]  /*1b90*/  IMAD.MOV R8, RZ, RZ, -R8 ;  /* 0x000000ffff087224 */ /* 0x000fe400078e0a08 */
[----:B------:R-:W-:Y:S01]  /*1ba0*/  @!P0 IMAD.IADD R15, R15, 0x1, -R2 ;  /* 0x000000010f0f8824 */ /* 0x000fe200078e0a02 */
[----:B------:R-:W-:Y:S01]  /*1bb0*/  ISETP.GT.U32.AND P0, PT, R2, R12, PT ;  /* 0x0000000c0200720c */ /* 0x000fe20003f04070 */
[----:B------:R-:W-:Y:S01]  /*1bc0*/  @!P4 IMAD.MOV R0, RZ, RZ, -R0 ;  /* 0x000000ffff00c224 */ /* 0x000fe200078e0a00 */
[----:B------:R-:W-:Y:S01]  /*1bd0*/  ISETP.GE.AND P4, PT, R10, RZ, PT ;  /* 0x000000ff0a00720c */ /* 0x000fe20003f86270 */
[----:B------:R-:W-:Y:S01]  /*1be0*/  IMAD R16, R2, R8, R23 ;  /* 0x0000000802107224 */ /* 0x000fe200078e0217 */
[----:B------:R-:W-:Y:S01]  /*1bf0*/  LOP3.LUT R10, R11, 0x180, RZ, 0xfc, !PT ;  /* 0x000001800b0a7812 */ /* 0x000fe200078efcff */
[--C-:B------:R-:W-:Y:S01]  /*1c00*/  @!P1 IMAD.IADD R13, R13, 0x1, -R2.reuse ;  /* 0x000000010d0d9824 */ /* 0x100fe200078e0a02 */
[----:B------:R0:W-:Y:S01]  /*1c10*/  STL [R1+0x10], R0 ;  /* 0x0000100001007387 */ /* 0x0001e20000100800 */
[----:B------:R-:W-:Y:S01]  /*1c20*/  @!P5 IMAD.IADD R18, R18, 0x1, -R2 ;  /* 0x000000011212d824 */ /* 0x000fe200078e0a02 */
[----:B------:R-:W-:Y:S01]  /*1c30*/  ISETP.GT.U32.AND P5, PT, R2, R16, PT ;  /* 0x000000100200720c */ /* 0x000fe20003fa4070 */
[----:B------:R-:W-:Y:S01]  /*1c40*/  IMAD.HI.U32 R4, R6, R21, RZ ;  /* 0x0000001506047227 */ /* 0x000fe200078e00ff */
[----:B------:R-:W-:-:S02]  /*1c50*/  IABS R14, R10 ;  /* 0x0000000a000e7213 */ /* 0x000fc40000000000 */
[----:B------:R-:W-:Y:S01]  /*1c60*/  LOP3.LUT R23, R11, 0x100, RZ, 0xfc, !PT ;  /* 0x000001000b177812 */ /* 0x000fe200078efcff */
[----:B------:R-:W-:Y:S01]  /*1c70*/  @!P0 IMAD.IADD R12, R12, 0x1, -R2 ;  /* 0x000000010c0c8824 */ /* 0x000fe200078e0a02 */
[C---:B------:R-:W-:Y:S01]  /*1c80*/  ISETP.GT.U32.AND P0, PT, R2.reuse, R13, PT ;  /* 0x0000000d0200720c */ /* 0x040fe20003f04070 */
[----:B------:R-:W-:Y:S02]  /*1c90*/  IMAD.MOV R4, RZ, RZ, -R4 ;  /* 0x000000ffff047224 */ /* 0x000fe400078e0a04 */
[----:B0-----:R-:W-:Y:S02]  /*1ca0*/  IMAD.MOV.U32 R0, RZ, RZ, R15 ;  /* 0x000000ffff007224 */ /* 0x001fe400078e000f */
[----:B------:R-:W-:Y:S02]  /*1cb0*/  IMAD R4, R2, R4, R21 ;  /* 0x0000000402047224 */ /* 0x000fe400078e0215 */
[----:B------:R-:W-:Y:S02]  /*1cc0*/  @!P4 IMAD.MOV R0, RZ, RZ, -R0 ;  /* 0x000000ffff00c224 */ /* 0x000fe400078e0a00 */
[----:B------:R-:W-:Y:S01]  /*1cd0*/  @!P5 IMAD.IADD R16, R16, 0x1, -R2 ;  /* 0x000000011010d824 */ /* 0x000fe200078e0a02 */
[----:B------:R-:W-:Y:S01]  /*1ce0*/  ISETP.GT.U32.AND P5, PT, R2, R12, PT ;  /* 0x0000000c0200720c */ /* 0x000fe20003fa4070 */
[----:B------:R-:W-:Y:S01]  /*1cf0*/  VIADD R8, R7, 0x170 ;  /* 0x0000017007087836 */ /* 0x000fe20000000000 */
[----:B------:R0:W-:Y:S01]  /*1d00*/  STL [R1+0xc], R0 ;  /* 0x00000c0001007387 */ /* 0x0001e20000100800 */
[----:B------:R-:W-:Y:S01]  /*1d10*/  IMAD.HI.U32 R15, R6, R14, RZ ;  /* 0x0000000e060f7227 */ /* 0x000fe200078e00ff */
[----:B------:R-:W-:-:S02]  /*1d20*/  ISETP.GT.U32.AND P4, PT, R2, R16, PT ;  /* 0x000000100200720c */ /* 0x000fc40003f84070 */
[----:B------:R-:W-:Y:S01]  /*1d30*/  IABS R20, R8 ;  /* 0x0000000800147213 */ /* 0x000fe20000000000 */
[----:B------:R-:W-:Y:S01]  /*1d40*/  @!P0 IMAD.IADD R13, R13, 0x1, -R2 ;  /* 0x000000010d0d8824 */ /* 0x000fe200078e0a02 */
[----:B------:R-:W-:Y:S01]  /*1d50*/  ISETP.GE.AND P0, PT, R9, RZ, PT ;  /* 0x000000ff0900720c */ /* 0x000fe20003f06270 */
[----:B------:R-:W-:Y:S01]  /*1d60*/  IMAD.MOV R15, RZ, RZ, -R15 ;  /* 0x000000ffff0f7224 */ /* 0x000fe200078e0a0f */
[----:B------:R-:W-:Y:S01]  /*1d70*/  ISETP.GE.AND P1, PT, R8, RZ, PT ;  /* 0x000000ff0800720c */ /* 0x000fe20003f26270 */
[----:B------:R-:W-:Y:S01]  /*1d80*/  IMAD.MOV.U32 R3, RZ, RZ, R13 ;  /* 0x000000ffff037224 */ /* 0x000fe200078e000d */
[----:B------:R-:W-:Y:S01]  /*1d90*/  LOP3.LUT R8, R11, 0x160, RZ, 0xfc, !PT ;  /* 0x000001600b087812 */ /* 0x000fe200078efcff */
[----:B0-----:R-:W-:Y:S01]  /*1da0*/  IMAD.MOV.U32 R0, RZ, RZ, R18 ;  /* 0x000000ffff007224 */ /* 0x001fe200078e0012 */
[----:B------:R-:W-:Y:S01]  /*1db0*/  IABS R18, R25 ;  /* 0x0000001900127213 */ /* 0x000fe20000000000 */
[----:B------:R-:W-:Y:S01]  /*1dc0*/  @!P5 IMAD.IADD R12, R12, 0x1, -R2 ;  /* 0x000000010c0cd824 */ /* 0x000fe200078e0a02 */
[----:B------:R-:W-:Y:S01]  /*1dd0*/  IABS R21, R8 ;  /* 0x0000000800157213 */ /* 0x000fe20000000000 */
[----:B------:R-:W-:Y:S01]  /*1de0*/  @!P6 IMAD.MOV R0, RZ, RZ, -R0 ;  /* 0x000000ffff00e224 */ /* 0x000fe200078e0a00 */
[C---:B------:R-:W-:Y:S01]  /*1df0*/  ISETP.GT.U32.AND P6, PT, R2.reuse, R4, PT ;  /* 0x000000040200720c */ /* 0x040fe20003fc4070 */
[----:B------:R-:W-:-:S02]  /*1e00*/  IMAD R14, R2, R15, R14 ;  /* 0x0000000f020e7224 */ /* 0x000fc400078e020e */
[----:B------:R-:W-:Y:S01]  /*1e10*/  IMAD.HI.U32 R15, R6, R20, RZ ;  /* 0x00000014060f7227 */ /* 0x000fe200078e00ff */
[----:B------:R0:W-:Y:S02]  /*1e20*/  STL [R1+0x8], R0 ;  /* 0x0000080001007387 */ /* 0x0001e40000100800 */
[----:B------:R-:W-:Y:S01]  /*1e30*/  ISETP.GT.U32.AND P5, PT, R2, R14, PT ;  /* 0x0000000e0200720c */ /* 0x000fe20003fa4070 */
[----:B------:R-:W-:-:S04]  /*1e40*/  IMAD.HI.U32 R9, R6, R21, RZ ;  /* 0x0000001506097227 */ /* 0x000fc800078e00ff */
[----:B------:R-:W-:Y:S02]  /*1e50*/  IMAD.MOV R15, RZ, RZ, -R15 ;  /* 0x000000ffff0f7224 */ /* 0x000fe400078e0a0f */
[----:B------:R-:W-:Y:S01]  /*1e60*/  @!P6 IMAD.IADD R4, R4, 0x1, -R2 ;  /* 0x000000010404e824 */ /* 0x000fe200078e0a02 */
[----:B------:R-:W-:Y:S01]  /*1e70*/  ISETP.GE.AND P6, PT, R17, RZ, PT ;  /* 0x000000ff1100720c */ /* 0x000fe20003fc6270 */
[----:B0-----:R-:W-:Y:S02]  /*1e80*/  IMAD.MOV.U32 R0, RZ, RZ, R12 ;  /* 0x000000ffff007224 */ /* 0x001fe400078e000c */
[----:B------:R-:W-:Y:S01]  /*1e90*/  @!P0 IMAD.MOV R3, RZ, RZ, -R3 ;  /* 0x000000ffff038224 */ /* 0x000fe200078e0a03 */
[----:B------:R-:W-:Y:S01]  /*1ea0*/  ISETP.GT.U32.AND P0, PT, R2, R4, PT ;  /* 0x000000040200720c */ /* 0x000fe20003f04070 */
[----:B------:R-:W-:Y:S02]  /*1eb0*/  @!P2 IMAD.MOV R0, RZ, RZ, -R0 ;  /* 0x000000ffff00a224 */ /* 0x000fe400078e0a00 */
[----:B------:R-:W-:Y:S01]  /*1ec0*/  @!P4 IMAD.IADD R16, R16, 0x1, -R2 ;  /* 0x000000011010c824 */ /* 0x000fe200078e0a02 */
[----:B------:R-:W-:Y:S01]  /*1ed0*/  STL [R1+0x4], R3 ;  /* 0x0000040301007387 */ /* 0x000fe20000100800 */
[----:B------:R-:W-:Y:S01]  /*1ee0*/  IMAD.MOV R9, RZ, RZ, -R9 ;  /* 0x000000ffff097224 */ /* 0x000fe200078e0a09 */
[----:B------:R-:W-:Y:S01]  /*1ef0*/  ISETP.GE.AND P4, PT, R27, RZ, PT ;  /* 0x000000ff1b00720c */ /* 0x000fe20003f86270 */
[C---:B------:R-:W-:Y:S01]  /*1f00*/  IMAD R20, R2.reuse, R15, R20 ;  /* 0x0000000f02147224 */ /* 0x040fe200078e0214 */
[----:B------:R0:W-:Y:S01]  /*1f10*/  STL [R1+0x28], R0 ;  /* 0x0000280001007387 */ /* 0x0001e20000100800 */
[----:B------:R-:W-:Y:S01]  /*1f20*/  IMAD R21, R2, R9, R21 ;  /* 0x0000000902157224 */ /* 0x000fe200078e0215 */
[----:B------:R-:W-:Y:S01]  /*1f30*/  IABS R27, R27 ;  /* 0x0000001b001b7213 */ /* 0x000fe20000000000 */
[--C-:B------:R-:W-:Y:S01]  /*1f40*/  @!P5 IMAD.IADD R14, R14, 0x1, -R2.reuse ;  /* 0x000000010e0ed824 */ /* 0x100fe200078e0a02 */
[----:B------:R-:W-:Y:S01]  /*1f50*/  ISETP.GT.U32.AND P2, PT, R2, R20, PT ;  /* 0x000000140200720c */ /* 0x000fe20003f44070 */
[----:B------:R-:W-:Y:S01]  /*1f60*/  @!P0 IMAD.IADD R4, R4, 0x1, -R2 ;  /* 0x0000000104048824 */ /* 0x000fe200078e0a02 */
[----:B------:R-:W-:Y:S01]  /*1f70*/  LOP3.LUT R15, R11, 0x140, RZ, 0xfc, !PT ;  /* 0x000001400b0f7812 */ /* 0x000fe200078efcff */
[----:B------:R-:W-:Y:S01]  /*1f80*/  IMAD.HI.U32 R13, R6, R27, RZ ;  /* 0x0000001b060d7227 */ /* 0x000fe200078e00ff */
[----:B------:R-:W-:-:S02]  /*1f90*/  ISETP.GT.U32.AND P5, PT, R2, R14, PT ;  /* 0x0000000e0200720c */ /* 0x000fc40003fa4070 */
[----:B------:R-:W-:Y:S01]  /*1fa0*/  IABS R12, R15 ;  /* 0x0000000f000c7213 */ /* 0x000fe20000000000 */
[----:B0-----:R-:W-:Y:S01]  /*1fb0*/  IMAD.MOV.U32 R0, RZ, RZ, R16 ;  /* 0x000000ffff007224 */ /* 0x001fe200078e0010 */
[----:B------:R-:W-:Y:S01]  /*1fc0*/  ISETP.GE.AND P0, PT, R10, RZ, PT ;  /* 0x000000ff0a00720c */ /* 0x000fe20003f06270 */
[----:B------:R-:W-:Y:S01]  /*1fd0*/  IMAD.MOV R13, RZ, RZ, -R13 ;  /* 0x000000ffff0d7224 */ /* 0x000fe200078e0a0d */
[----:B------:R-:W-:Y:S01]  /*1fe0*/  IABS R16, R23 ;  /* 0x0000001700107213 */ /* 0x000fe20000000000 */
[----:B------:R-:W-:Y:S01]  /*1ff0*/  @!P6 IMAD.MOV R0, RZ, RZ, -R0 ;  /* 0x000000ffff00e224 */ /* 0x000fe200078e0a00 */
[----:B------:R-:W-:Y:S01]  /*2000*/  ISETP.GT.U32.AND P6, PT, R2, R21, PT ;  /* 0x000000150200720c */ /* 0x000fe20003fc4070 */
[----:B------:R-:W-:Y:S02]  /*2010*/  @!P2 IMAD.IADD R20, R20, 0x1, -R2 ;  /* 0x000000011414a824 */ /* 0x000fe400078e0a02 */
[----:B------:R-:W-:Y:S01]  /*2020*/  IMAD R27, R2, R13, R27 ;  /* 0x0000000d021b7224 */ /* 0x000fe200078e021b */
[----:B------:R0:W-:Y:S01]  /*2030*/  STL [R1+0x2c], R0 ;  /* 0x00002c0001007387 */ /* 0x0001e20000100800 */
[----:B------:R-:W-:-:S02]  /*2040*/  VIADD R9, R7, 0x130 ;  /* 0x0000013007097836 */ /* 0x000fc40000000000 */
[----:B------:R-:W-:-:S03]  /*2050*/  IMAD.HI.U32 R10, R6, R12, RZ ;  /* 0x0000000c060a7227 */ /* 0x000fc600078e00ff */
[----:B------:R-:W-:Y:S01]  /*2060*/  IABS R13, R9 ;  /* 0x00000009000d7213 */ /* 0x000fe20000000000 */
[--C-:B------:R-:W-:Y:S01]  /*2070*/  @!P5 IMAD.IADD R14, R14, 0x1, -R2.reuse ;  /* 0x000000010e0ed824 */ /* 0x100fe200078e0a02 */
[C---:B------:R-:W-:Y:S01]  /*2080*/  ISETP.GT.U32.AND P5, PT, R2.reuse, R27, PT ;  /* 0x0000001b0200720c */ /* 0x040fe20003fa4070 */
[----:B------:R-:W-:Y:S01]  /*2090*/  @!P6 IMAD.IADD R21, R21, 0x1, -R2 ;  /* 0x000000011515e824 */ /* 0x000fe200078e0a02 */
[C---:B------:R-:W-:Y:S01]  /*20a0*/  ISETP.GT.U32.AND P6, PT, R2.reuse, R20, PT ;  /* 0x000000140200720c */ /* 0x040fe20003fc4070 */
[----:B------:R-:W-:Y:S01]  /*20b0*/  IMAD.MOV R10, RZ, RZ, -R10 ;  /* 0x000000ffff0a7224 */ /* 0x000fe200078e0a0a */
[----:B------:R-:W-:Y:S01]  /*20c0*/  ISETP.GE.AND P2, PT, R9, RZ, PT ;  /* 0x000000ff0900720c */ /* 0x000fe20003f46270 */
[----:B------:R-:W-:Y:S01]  /*20d0*/  IMAD.MOV.U32 R3, RZ, RZ, R4 ;  /* 0x000000ffff037224 */ /* 0x000fe200078e0004 */
[----:B------:R-:W-:Y:S01]  /*20e0*/  LOP3.LUT R9, R11, 0x120, RZ, 0xfc, !PT ;  /* 0x000001200b097812 */ /* 0x000fe200078efcff */
[C---:B------:R-:W-:Y:S02]  /*20f0*/  IMAD R12, R2.reuse, R10, R12 ;  /* 0x0000000a020c7224 */ /* 0x040fe400078e020c */
[----:B------:R-:W-:Y:S01]  /*2100*/  @!P3 IMAD.MOV R3, RZ, RZ, -R3 ;  /* 0x000000ffff03b224 */ /* 0x000fe200078e0a03 */
[----:B------:R-:W-:Y:S01]  /*2110*/  ISETP.GT.U32.AND P3, PT, R2, R21, PT ;  /* 0x000000150200720c */ /* 0x000fe20003f64070 */
[----:B------:R-:W-:-:S03]  /*2120*/  IMAD.HI.U32 R4, R6, R13, RZ ;  /* 0x0000000d06047227 */ /* 0x000fc600078e00ff */
[----:B------:R-:W-:Y:S01]  /*2130*/  STL [R1+0xddc], R3 ;  /* 0x000ddc0301007387 */ /* 0x000fe20000100800 */
[----:B------:R-:W-:Y:S01]  /*2140*/  @!P6 IMAD.IADD R20, R20, 0x1, -R2 ;  /* 0x000000011414e824 */ /* 0x000fe200078e0a02 */
[----:B------:R-:W-:Y:S01]  /*2150*/  ISETP.GT.U32.AND P6, PT, R2, R12, PT ;  /* 0x0000000c0200720c */ /* 0x000fe20003fc4070 */
[----:B------:R-:W-:Y:S01]  /*2160*/  IMAD.MOV.U32 R29, RZ, RZ, R14 ;  /* 0x000000ffff1d7224 */ /* 0x000fe200078e000e */
[----:B------:R-:W-:Y:S01]  /*2170*/  IABS R14, R9 ;  /* 0x00000009000e7213 */ /* 0x000fe20000000000 */
[----:B------:R-:W-:Y:S02]  /*2180*/  IMAD.MOV R4, RZ, RZ, -R4 ;  /* 0x000000ffff047224 */ /* 0x000fe400078e0a04 */
[----:B------:R-:W-:Y:S01]  /*2190*/  @!P5 IMAD.IADD R27, R27, 0x1, -R2 ;  /* 0x000000011b1bd824 */ /* 0x000fe200078e0a02 */
[----:B------:R-:W-:Y:S01]  /*21a0*/  ISETP.GE.AND P5, PT, R8, RZ, PT ;  /* 0x000000ff0800720c */ /* 0x000fe20003fa6270 */
[----:B------:R-:W-:Y:S02]  /*21b0*/  IMAD R13, R2, R4, R13 ;  /* 0x00000004020d7224 */ /* 0x000fe400078e020d */
[----:B------:R-:W-:-:S04]  /*21c0*/  IMAD.HI.U32 R4, R6, R14, RZ ;  /* 0x0000000e06047227 */ /* 0x000fc800078e00ff */
[----:B------:R-:W-:Y:S02]  /*21d0*/  @!P3 IMAD.IADD R21, R21, 0x1, -R2 ;  /* 0x000000011515b824 */ /* 0x000fe400078e0a02 */
[----:B------:R-:W-:Y:S02]  /*21e0*/  IMAD.MOV R4, RZ, RZ, -R4 ;  /* 0x000000ffff047224 */ /* 0x000fe400078e0a04 */
[----:B------:R-:W-:Y:S01]  /*21f0*/  @!P6 IMAD.IADD R12, R12, 0x1, -R2 ;  /* 0x000000010c0ce824 */ /* 0x000fe200078e0a02 */
[C---:B------:R-:W-:Y:S01]  /*2200*/  ISETP.GT.U32.AND P6, PT, R2.reuse, R13, PT ;  /* 0x0000000d0200720c */ /* 0x040fe20003fc4070 */
[C---:B------:R-:W-:Y:S02]  /*2210*/  IMAD R14, R2.reuse, R4, R14 ;  /* 0x00000004020e7224 */ /* 0x040fe400078e020e */
[----:B0-----:R-:W-:Y:S01]  /*2220*/  IMAD.MOV.U32 R0, RZ, RZ, R21 ;  /* 0x000000ffff007224 */ /* 0x001fe200078e0015 */
[----:B------:R-:W-:Y:S01]  /*2230*/  IABS R21, R24 ;  /* 0x0000001800157213 */ /* 0x000fe20000000000 */
[----:B------:R-:W-:Y:S01]  /*2240*/  @!P0 IMAD.MOV R29, RZ, RZ, -R29 ;  /* 0x000000ffff1d8224 */ /* 0x000fe200078e0a1d */
[C---:B------:R-:W-:Y:S01]  /*2250*/  ISETP.GT.U32.AND P0, PT, R2.reuse, R27, PT ;  /* 0x0000001b0200720c */ /* 0x040fe20003f04070 */
[----:B------:R-:W-:Y:S01]  /*2260*/  @!P5 IMAD.MOV R0, RZ, RZ, -R0 ;  /* 0x000000ffff00d224 */ /* 0x000fe200078e0a00 */
[----:B------:R-:W-:Y:S01]  /*2270*/  ISETP.GT.U32.AND P5, PT, R2, R14, PT ;  /* 0x0000000e0200720c */ /* 0x000fe20003fa4070 */
[----:B------:R-:W-:Y:S01]  /*2280*/  IMAD.HI.U32 R10, R6, R16, RZ ;  /* 0x00000010060a7227 */ /* 0x000fe200078e00ff */
[----:B------:R-:W-:Y:S03]  /*2290*/  STL [R1+0xde0], R29 ;  /* 0x000de01d01007387 */ /* 0x000fe60000100800 */
[----:B------:R-:W-:-:S02]  /*22a0*/  VIADD R19, R7, 0x110 ;  /* 0x0000011007137836 */ /* 0x000fc40000000000 */
[----:B------:R-:W-:Y:S02]  /*22b0*/  IMAD.MOV R10, RZ, RZ, -R10 ;  /* 0x000000ffff0a7224 */ /* 0x000fe400078e0a0a */
[----:B------:R-:W-:Y:S01]  /*22c0*/  IMAD.MOV.U32 R28, RZ, RZ, R20 ;  /* 0x000000ffff1c7224 */ /* 0x000fe200078e0014 */
[----:B------:R-:W-:Y:S01]  /*22d0*/  ISETP.GE.AND P3, PT, R19, RZ, PT ;  /* 0x000000ff1300720c */ /* 0x000fe20003f66270 */
[----:B------:R-:W-:Y:S01]  /*22e0*/  @!P6 IMAD.IADD R13, R13, 0x1, -R2 ;  /* 0x000000010d0de824 */ /* 0x000fe200078e0a02 */
[----:B------:R-:W-:Y:S01]  /*22f0*/  IABS R19, R19 ;  /* 0x0000001300137213 */ /* 0x000fe20000000000 */
[C---:B------:R-:W-:Y:S01]  /*2300*/  IMAD R16, R2.reuse, R10, R16 ;  /* 0x0000000a02107224 */ /* 0x040fe200078e0210 */
[C---:B------:R-:W-:Y:S01]  /*2310*/  ISETP.GT.U32.AND P6, PT, R2.reuse, R12, PT ;  /* 0x0000000c0200720c */ /* 0x040fe20003fc4070 */
[----:B------:R-:W-:Y:S01]  /*2320*/  @!P1 IMAD.MOV R28, RZ, RZ, -R28 ;  /* 0x000000ffff1c9224 */ /* 0x000fe200078e0a1c */
[----:B------:R-:W-:Y:S01]  /*2330*/  ISETP.GT.U32.AND P1, PT, R2, R13, PT ;  /* 0x0000000d0200720c */ /* 0x000fe20003f24070 */
[----:B------:R-:W-:-:S03]  /*2340*/  IMAD.HI.U32 R22, R6, R19, RZ ;  /* 0x0000001306167227 */ /* 0x000fc600078e00ff */
[----:B------:R0:W-:Y:S01]  /*2350*/  STL [R1+0xde4], R28 ;  /* 0x000de41c01007387 */ /* 0x0001e20000100800 */
[--C-:B------:R-:W-:Y:S01]  /*2360*/  @!P5 IMAD.IADD R14, R14, 0x1, -R2.reuse ;  /* 0x000000010e0ed824 */ /* 0x100fe200078e0a02 */
[C---:B------:R-:W-:Y:S01]  /*2370*/  ISETP.GT.U32.AND P5, PT, R2.reuse, R16, PT ;  /* 0x000000100200720c */ /* 0x040fe20003fa4070 */
[----:B------:R-:W-:Y:S01]  /*2380*/  @!P0 IMAD.IADD R27, R27, 0x1, -R2 ;  /* 0x000000011b1b8824 */ /* 0x000fe200078e0a02 */
[----:B------:R-:W-:Y:S01]  /*2390*/  STL [R1+0xde8], R0 ;  /* 0x000de80001007387 */ /* 0x000fe20000100800 */
[----:B------:R-:W-:Y:S01]  /*23a0*/  IMAD.MOV R20, RZ, RZ, -R22 ;  /* 0x000000ffff147224 */ /* 0x000fe200078e0a16 */
[----:B------:R-:W-:Y:S01]  /*23b0*/  IABS R22, R26 ;  /* 0x0000001a00167213 */ /* 0x000fe20000000000 */
[----:B------:R-:W-:Y:S02]  /*23c0*/  VIADD R17, R7, 0xf0 ;  /* 0x000000f007117836 */ /* 0x000fe40000000000 */
[----:B------:R-:W-:Y:S01]  /*23d0*/  @!P4 IMAD.MOV R27, RZ, RZ, -R27 ;  /* 0x000000ffff1bc224 */ /* 0x000fe200078e0a1b */
[----:B------:R-:W-:Y:S01]  /*23e0*/  ISETP.GE.AND P4, PT, R15, RZ, PT ;  /* 0x000000ff0f00720c */ /* 0x000fe20003f86270 */
[----:B------:R-:W-:Y:S01]  /*23f0*/  IMAD R15, R2, R20, R19 ;  /* 0x00000014020f7224 */ /* 0x000fe200078e0213 */
[----:B------:R-:W-:Y:S01]  /*2400*/  ISETP.GE.AND P0, PT, R17, RZ, PT ;  /* 0x000000ff1100720c */ /* 0x000fe20003f06270 */
[----:B------:R-:W-:Y:S01]  /*2410*/  VIADD R19, R7, 0xd0 ;  /* 0x000000d007137836 */ /* 0x000fe20000000000 */
[----:B------:R-:W-:Y:S01]  /*2420*/  IABS R17, R17 ;  /* 0x0000001100117213 */ /* 0x000fe20000000000 */
[--C-:B------:R-:W-:Y:S01]  /*2430*/  @!P1 IMAD.IADD R13, R13, 0x1, -R2.reuse ;  /* 0x000000010d0d9824 */ /* 0x100fe200078e0a02 */
[----:B------:R1:W-:Y:S01]  /*2440*/  STL [R1+0xdf0], R27 ;  /* 0x000df01b01007387 */ /* 0x0003e20000100800 */
[----:B------:R-:W-:Y:S01]  /*2450*/  @!P5 IMAD.IADD R16, R16, 0x1, -R2 ;  /* 0x000000011010d824 */ /* 0x000fe200078e0a02 */
[----:B------:R-:W-:Y:S01]  /*2460*/  ISETP.GE.AND P1, PT, R19, RZ, PT ;  /* 0x000000ff1300720c */ /* 0x000fe20003f26270 */
[----:B------:R-:W-:Y:S01]  /*2470*/  IMAD.HI.U32 R8, R6, R17, RZ ;  /* 0x0000001106087227 */ /* 0x000fe200078e00ff */
[----:B------:R-:W-:-:S02]  /*2480*/  IABS R19, R19 ;  /* 0x0000001300137213 */ /* 0x000fc40000000000 */
[----:B------:R-:W-:Y:S01]  /*2490*/  ISETP.GT.U32.AND P5, PT, R2, R16, PT ;  /* 0x000000100200720c */ /* 0x000fe20003fa4070 */
[----:B------:R-:W-:Y:S01]  /*24a0*/  IMAD.MOV R8, RZ, RZ, -R8 ;  /* 0x000000ffff087224 */ /* 0x000fe200078e0a08 */
[C---:B0-----:R-:W-:Y:S01]  /*24b0*/  LOP3.LUT R28, R11.reuse, 0x60, RZ, 0xfc, !PT ;  /* 0x000000600b1c7812 */ /* 0x041fe200078efcff */
[C---:B------:R-:W-:Y:S01]  /*24c0*/  IMAD.HI.U32 R10, R6.reuse, R19, RZ ;  /* 0x00000013060a7227 */ /* 0x040fe200078e00ff */
[----:B-1----:R-:W-:Y:S02]  /*24d0*/  LOP3.LUT R27, R11, 0x20, RZ, 0xfc, !PT ;  /* 0x000000200b1b7812 */ /* 0x002fe400078efcff */
[----:B------:R-:W-:Y:S01]  /*24e0*/  IABS R26, R28 ;  /* 0x0000001c001a7213 */ /* 0x000fe20000000000 */
[----:B------:R-:W-:-:S04]  /*24f0*/  IMAD.HI.U32 R4, R6, R18, RZ ;  /* 0x0000001206047227 */ /* 0x000fc800078e00ff */
[----:B------:R-:W-:Y:S02]  /*2500*/  IMAD R17, R2, R8, R17 ;  /* 0x0000000802117224 */ /* 0x000fe400078e0211 */
[----:B------:R-:W-:Y:S02]  /*2510*/  IMAD.MOV R10, RZ, RZ, -R10 ;  /* 0x000000ffff0a7224 */ /* 0x000fe400078e0a0a */
[----:B------:R-:W-:Y:S02]  /*2520*/  IMAD.MOV R4, RZ, RZ, -R4 ;  /* 0x000000ffff047224 */ /* 0x000fe400078e0a04 */
[----:B------:R-:W-:Y:S01]  /*2530*/  @!P6 IMAD.IADD R12, R12, 0x1, -R2 ;  /* 0x000000010c0ce824 */ /* 0x000fe200078e0a02 */
[C---:B------:R-:W-:Y:S01]  /*2540*/  ISETP.GT.U32.AND P6, PT, R2.reuse, R15, PT ;  /* 0x0000000f0200720c */ /* 0x040fe20003fc4070 */
[----:B------:R-:W-:Y:S01]  /*2550*/  @!P2 IMAD.MOV R13, RZ, RZ, -R13 ;  /* 0x000000ffff0da224 */ /* 0x000fe200078e0a0d */
[C---:B------:R-:W-:Y:S01]  /*2560*/  ISETP.GT.U32.AND P2, PT, R2.reuse, R17, PT ;  /* 0x000000110200720c */ /* 0x040fe20003f44070 */
[----:B------:R-:W-:-:S02]  /*2570*/  IMAD R19, R2, R10, R19 ;  /* 0x0000000a02137224 */ /* 0x000fc400078e0213 */
[----:B------:R-:W-:Y:S01]  /*2580*/  IMAD R18, R2, R4, R18 ;  /* 0x0000000402127224 */ /* 0x000fe200078e0212 */
[----:B------:R-:W-:Y:S01]  /*2590*/  LOP3.LUT R4, R11, 0xc0, RZ, 0xfc, !PT ;  /* 0x000000c00b047812 */ /* 0x000fe200078efcff */
[----:B------:R-:W-:Y:S01]  /*25a0*/  @!P5 IMAD.IADD R16, R16, 0x1, -R2 ;  /* 0x000000011010d824 */ /* 0x000fe200078e0a02 */
[C---:B------:R-:W-:Y:S01]  /*25b0*/  ISETP.GT.U32.AND P5, PT, R2.reuse, R19, PT ;  /* 0x000000130200720c */ /* 0x040fe20003fa4070 */
[----:B------:R-:W-:Y:S01]  /*25c0*/  @!P4 IMAD.MOV R12, RZ, RZ, -R12 ;  /* 0x000000ffff0cc224 */ /* 0x000fe200078e0a0c */
[----:B------:R-:W-:Y:S01]  /*25d0*/  IABS R20, R4 ;  /* 0x0000000400147213 */ /* 0x000fe20000000000 */
[----:B------:R-:W-:Y:S02]  /*25e0*/  VIADD R3, R7, 0x90 ;  /* 0x0000009007037836 */ /* 0x000fe40000000000 */
[--C-:B------:R-:W-:Y:S01]  /*25f0*/  @!P6 IMAD.IADD R15, R15, 0x1, -R2.reuse ;  /* 0x000000010f0fe824 */ /* 0x100fe200078e0a02 */
[----:B------:R-:W-:Y:S01]  /*2600*/  ISETP.GT.U32.AND P6, PT, R2, R14, PT ;  /* 0x0000000e0200720c */ /* 0x000fe20003fc4070 */
[----:B------:R-:W-:Y:S01]  /*2610*/  IMAD.HI.U32 R8, R6, R20, RZ ;  /* 0x0000001406087227 */ /* 0x000fe200078e00ff */
[----:B------:R0:W-:Y:S02]  /*2620*/  STL [R1+0xdf4], R12 ;  /* 0x000df40c01007387 */ /* 0x0001e40000100800 */
[----:B------:R-:W-:Y:S01]  /*2630*/  ISETP.GT.U32.AND P4, PT, R2, R15, PT ;  /* 0x0000000f0200720c */ /* 0x000fe20003f84070 */
[----:B------:R-:W-:Y:S01]  /*2640*/  @!P2 IMAD.IADD R17, R17, 0x1, -R2 ;  /* 0x000000011111a824 */ /* 0x000fe200078e0a02 */
[----:B------:R1:W-:Y:S01]  /*2650*/  STL [R1+0xdf8], R13 ;  /* 0x000df80d01007387 */ /* 0x0003e20000100800 */
[----:B------:R-:W-:-:S02]  /*2660*/  IMAD.MOV R8, RZ, RZ, -R8 ;  /* 0x000000ffff087224 */ /* 0x000fc400078e0a08 */
[----:B------:R-:W-:Y:S01]  /*2670*/  @!P5 IMAD.IADD R19, R19, 0x1, -R2 ;  /* 0x000000011313d824 */ /* 0x000fe200078e0a02 */
[C---:B------:R-:W-:Y:S01]  /*2680*/  ISETP.GT.U32.AND P5, PT, R2.reuse, R17, PT ;  /* 0x000000110200720c */ /* 0x040fe20003fa4070 */
[----:B------:R-:W-:Y:S01]  /*2690*/  IMAD R20, R2, R8, R20 ;  /* 0x0000000802147224 */ /* 0x000fe200078e0214 */
[----:B------:R2:W-:Y:S01]  /*26a0*/  STL [R1+0x60], R3 ;  /* 0x0000600301007387 */ /* 0x0005e20000100800 */
[----:B------:R-:W-:Y:S01]  /*26b0*/  IMAD.HI.U32 R8, R6, R21, RZ ;  /* 0x0000001506087227 */ /* 0x000fe200078e00ff */
[C---:B0-----:R-:W-:Y:S02]  /*26c0*/  LOP3.LUT R12, R11.reuse, 0x40, RZ, 0xfc, !PT ;  /* 0x000000400b0c7812 */ /* 0x041fe400078efcff */
[----:B------:R-:W-:Y:S01]  /*26d0*/  ISETP.GT.U32.AND P2, PT, R2, R20, PT ;  /* 0x000000140200720c */ /* 0x000fe20003f44070 */
[----:B------:R-:W-:Y:S01]  /*26e0*/  IMAD.MOV R8, RZ, RZ, -R8 ;  /* 0x000000ffff087224 */ /* 0x000fe200078e0a08 */
[----:B-1----:R-:W-:Y:S01]  /*26f0*/  LOP3.LUT R13, R11, 0x80, RZ, 0xfc, !PT ;  /* 0x000000800b0d7812 */ /* 0x002fe200078efcff */
[----:B------:R-:W-:Y:S01]  /*2700*/  @!P6 IMAD.IADD R14, R14, 0x1, -R2 ;  /* 0x000000010e0ee824 */ /* 0x000fe200078e0a02 */
[C---:B------:R-:W-:Y:S01]  /*2710*/  ISETP.GT.U32.AND P6, PT, R2.reuse, R18, PT ;  /* 0x000000120200720c */ /* 0x040fe20003fc4070 */
[----:B------:R-:W-:-:S02]  /*2720*/  IMAD R21, R2, R8, R21 ;  /* 0x0000000802157224 */ /* 0x000fc400078e0215 */
[--C-:B------:R-:W-:Y:S01]  /*2730*/  @!P4 IMAD.IADD R15, R15, 0x1, -R2.reuse ;  /* 0x000000010f0fc824 */ /* 0x100fe200078e0a02 */
[----:B------:R-:W-:Y:S01]  /*2740*/  ISETP.GE.AND P4, PT, R9, RZ, PT ;  /* 0x000000ff0900720c */ /* 0x000fe20003f86270 */
[--C-:B------:R-:W-:Y:S01]  /*2750*/  @!P5 IMAD.IADD R17, R17, 0x1, -R2.reuse ;  /* 0x000000011111d824 */ /* 0x100fe200078e0a02 */
[----:B------:R-:W-:Y:S01]  /*2760*/  ISETP.GT.U32.AND P5, PT, R2, R21, PT ;  /* 0x000000150200720c */ /* 0x000fe20003fa4070 */
[----:B------:R-:W-:Y:S02]  /*2770*/  @!P3 IMAD.MOV R15, RZ, RZ, -R15 ;  /* 0x000000ffff0fb224 */ /* 0x000fe400078e0a0f */
[----:B------:R-:W-:Y:S01]  /*2780*/  @!P2 IMAD.IADD R20, R20, 0x1, -R2 ;  /* 0x000000011414a824 */ /* 0x000fe200078e0a02 */
[----:B------:R-:W-:Y:S01]  /*2790*/  ISETP.GT.U32.AND P2, PT, R2, R19, PT ;  /* 0x000000130200720c */ /* 0x000fe20003f44070 */
[----:B------:R-:W-:-:S03]  /*27a0*/  IMAD.HI.U32 R8, R6, R22, RZ ;  /* 0x0000001606087227 */ /* 0x000fc600078e00ff */
[----:B------:R-:W-:Y:S01]  /*27b0*/  ISETP.GT.U32.AND P3, PT, R2, R20, PT ;  /* 0x000000140200720c */ /* 0x000fe20003f64070 */
[----:B------:R-:W-:Y:S01]  /*27c0*/  @!P6 IMAD.IADD R18, R18, 0x1, -R2 ;  /* 0x000000011212e824 */ /* 0x000fe200078e0a02 */
[----:B------:R-:W-:Y:S01]  /*27d0*/  ISETP.GE.AND P6, PT, R23, RZ, PT ;  /* 0x000000ff1700720c */ /* 0x000fe20003fc6270 */
[----:B------:R-:W-:Y:S01]  /*27e0*/  @!P4 IMAD.MOV R14, RZ, RZ, -R14 ;  /* 0x000000ffff0ec224 */ /* 0x000fe200078e0a0e */
[----:B------:R-:W-:Y:S01]  /*27f0*/  IABS R23, R3 ;  /* 0x0000000300177213 */ /* 0x000fe20000000000 */
[----:B------:R-:W-:Y:S01]  /*2800*/  @!P5 IMAD.IADD R21, R21, 0x1, -R2 ;  /* 0x000000011515d824 */ /* 0x000fe200078e0a02 */
[----:B------:R-:W-:Y:S01]  /*2810*/  ISETP.GT.U32.AND P4, PT, R2, R18, PT ;  /* 0x000000120200720c */ /* 0x000fe20003f84070 */
[----:B------:R-:W-:Y:S01]  /*2820*/  IMAD.MOV R8, RZ, RZ, -R8 ;  /* 0x000000ffff087224 */ /* 0x000fe200078e0a08 */
[----:B------:R-:W-:Y:S01]  /*2830*/  STL [R1+0xdfc], R14 ;  /* 0x000dfc0e01007387 */ /* 0x000fe20000100800 */
[----:B------:R-:W-:Y:S01]  /*2840*/  IMAD.HI.U32 R9, R6, R23, RZ ;  /* 0x0000001706097227 */ /* 0x000fe200078e00ff */
[----:B------:R-:W-:-:S02]  /*2850*/  ISETP.GT.U32.AND P5, PT, R2, R21, PT ;  /* 0x000000150200720c */ /* 0x000fc40003fa4070 */
[----:B------:R0:W-:Y:S01]  /*2860*/  STL [R1+0xe00], R15 ;  /* 0x000e000f01007387 */ /* 0x0001e20000100800 */
[----:B------:R-:W-:Y:S01]  /*2870*/  IMAD.MOV R9, RZ, RZ, -R9 ;  /* 0x000000ffff097224 */ /* 0x000fe200078e0a09 */
[----:B--2---:R-:W-:Y:S01]  /*2880*/  IABS R3, R11 ;  /* 0x0000000b00037213 */ /* 0x004fe20000000000 */
[----:B------:R-:W-:Y:S01]  /*2890*/  @!P6 IMAD.MOV R16, RZ, RZ, -R16 ;  /* 0x000000ffff10e224 */ /* 0x000fe200078e0a10 */
[----:B------:R-:W-:Y:S01]  /*28a0*/  ISETP.GE.AND P6, PT, R24, RZ, PT ;  /* 0x000000ff1800720c */ /* 0x000fe20003fc6270 */
[----:B------:R-:W-:Y:S01]  /*28b0*/  IMAD R23, R2, R9, R23 ;  /* 0x0000000902177224 */ /* 0x000fe200078e0217 */
[----:B------:R-:W-:Y:S01]  /*28c0*/  IABS R24, R13 ;  /* 0x0000000d00187213 */ /* 0x000fe20000000000 */
[--C-:B------:R-:W-:Y:S01]  /*28d0*/  @!P4 IMAD.IADD R18, R18, 0x1, -R2.reuse ;  /* 0x000000011212c824 */ /* 0x100fe200078e0a02 */
[----:B------:R-:W-:Y:S01]  /*28e0*/  ISETP.GE.AND P4, PT, R25, RZ, PT ;  /* 0x000000ff1900720c */ /* 0x000fe20003f86270 */
[--C-:B------:R-:W-:Y:S01]  /*28f0*/  @!P2 IMAD.IADD R19, R19, 0x1, -R2.reuse ;  /* 0x000000011313a824 */ /* 0x100fe200078e0a02 */
[----:B------:R-:W-:Y:S01]  /*2900*/  ISETP.GE.AND P2, PT, R4, RZ, PT ;  /* 0x000000ff0400720c */ /* 0x000fe20003f46270 */
[----:B0-----:R-:W-:Y:S01]  /*2910*/  VIADD R15, R7, 0x70 ;  /* 0x00000070070f7836 */ /* 0x001fe20000000000 */
[----:B------:R0:W-:Y:S01]  /*2920*/  STL [R1+0xe04], R16 ;  /* 0x000e041001007387 */ /* 0x0001e20000100800 */
[----:B------:R-:W-:Y:S01]  /*2930*/  @!P5 IMAD.IADD R21, R21, 0x1, -R2 ;  /* 0x000000011515d824 */ /* 0x000fe200078e0a02 */
[----:B------:R-:W-:Y:S01]  /*2940*/  ISETP.GT.U32.AND P5, PT, R2, R23, PT ;  /* 0x000000170200720c */ /* 0x000fe20003fa4070 */
[----:B------:R-:W-:Y:S01]  /*2950*/  VIADD R14, R7, 0x50 ;  /* 0x00000050070e7836 */ /* 0x000fe20000000000 */
[----:B------:R-:W-:Y:S01]  /*2960*/  IABS R25, R15 ;  /* 0x0000000f00197213 */ /* 0x000fe20000000000 */
[C---:B------:R-:W-:Y:S01]  /*2970*/  IMAD.HI.U32 R4, R6.reuse, R24, RZ ;  /* 0x0000001806047227 */ /* 0x040fe200078e00ff */
[----:B------:R-:W-:Y:S02]  /*2980*/  STL [R1+0xe08], R17 ;  /* 0x000e081101007387 */ /* 0x000fe40000100800 */
[----:B------:R-:W-:Y:S01]  /*2990*/  IABS R10, R14 ;  /* 0x0000000e000a7213 */ /* 0x000fe20000000000 */
[----:B------:R-:W-:-:S04]  /*29a0*/  IMAD.HI.U32 R9, R6, R25, RZ ;  /* 0x0000001906097227 */ /* 0x000fc800078e00ff */
[----:B------:R-:W-:Y:S02]  /*29b0*/  IMAD.MOV R9, RZ, RZ, -R9 ;  /* 0x000000ffff097224 */ /* 0x000fe400078e0a09 */
[----:B------:R-:W-:Y:S02]  /*29c0*/  IMAD.MOV R4, RZ, RZ, -R4 ;  /* 0x000000ffff047224 */ /* 0x000fe400078e0a04 */
[C---:B------:R-:W-:Y:S01]  /*29d0*/  IMAD R25, R2.reuse, R9, R25 ;  /* 0x0000000902197224 */ /* 0x040fe200078e0219 */
[----:B------:R-:W-:Y:S01]  /*29e0*/  IABS R9, R12 ;  /* 0x0000000c00097213 */ /* 0x000fe20000000000 */
[C---:B------:R-:W-:Y:S02]  /*29f0*/  IMAD R24, R2.reuse, R4, R24 ;  /* 0x0000000402187224 */ /* 0x040fe400078e0218 */
[----:B------:R-:W-:Y:S02]  /*2a00*/  IMAD R22, R2, R8, R22 ;  /* 0x0000000802167224 */ /* 0x000fe400078e0216 */
[----:B------:R-:W-:-:S04]  /*2a10*/  IMAD.HI.U32 R4, R6, R10, RZ ;  /* 0x0000000a06047227 */ /* 0x000fc800078e00ff */
[----:B------:R-:W-:Y:S01]  /*2a20*/  @!P5 IMAD.IADD R23, R23, 0x1, -R2 ;  /* 0x000000011717d824 */ /* 0x000fe200078e0a02 */
[----:B------:R-:W-:Y:S01]  /*2a30*/  ISETP.GT.U32.AND P5, PT, R2, R25, PT ;  /* 0x000000190200720c */ /* 0x000fe20003fa4070 */
[----:B------:R-:W-:-:S04]  /*2a40*/  IMAD.HI.U32 R8, R6, R26, RZ ;  /* 0x0000001a06087227 */ /* 0x000fc800078e00ff */
[C---:B------:R-:W-:Y:S02]  /*2a50*/  VIADD R0, R7.reuse, 0x30 ;  /* 0x0000003007007836 */ /* 0x040fe40000000000 */
[----:B------:R-:W-:Y:S02]  /*2a60*/  IMAD.MOV R4, RZ, RZ, -R4 ;  /* 0x000000ffff047224 */ /* 0x000fe400078e0a04 */
[----:B------:R-:W-:Y:S02]  /*2a70*/  IMAD.MOV R8, RZ, RZ, -R8 ;  /* 0x000000ffff087224 */ /* 0x000fe400078e0a08 */
[----:B------:R-:W-:Y:S02]  /*2a80*/  VIADD R29, R7, 0x10 ;  /* 0x00000010071d7836 */ /* 0x000fe40000000000 */
[----:B------:R-:W-:Y:S01]  /*2a90*/  @!P3 IMAD.IADD R20, R20, 0x1, -R2 ;  /* 0x000000011414b824 */ /* 0x000fe200078e0a02 */
[C---:B------:R-:W-:Y:S01]  /*2aa0*/  ISETP.GT.U32.AND P3, PT, R2.reuse, R22, PT ;  /* 0x000000160200720c */ /* 0x040fe20003f64070 */
[C---:B------:R-:W-:Y:S01]  /*2ab0*/  IMAD R10, R2.reuse, R4, R10 ;  /* 0x00000004020a7224 */ /* 0x040fe200078e020a */
[----:B------:R-:W-:Y:S01]  /*2ac0*/  IABS R4, R0 ;  /* 0x0000000000047213 */ /* 0x000fe20000000000 */
[----:B------:R-:W-:Y:S01]  /*2ad0*/  IMAD R26, R2, R8, R26 ;  /* 0x00000008021a7224 */ /* 0x000fe200078e021a */
[----:B------:R-:W-:Y:S01]  /*2ae0*/  IABS R8, R29 ;  /* 0x0000001d00087213 */ /* 0x000fe20000000000 */
[----:B------:R-:W-:Y:S01]  /*2af0*/  IMAD.HI.U32 R7, R6, R9, RZ ;  /* 0x0000000906077227 */ /* 0x000fe200078e00ff */
[----:B------:R-:W-:Y:S03]  /*2b00*/  STL [R1+0xe0c], R20 ;  /* 0x000e0c1401007387 */ /* 0x000fe60000100800 */
[----:B0-----:R-:W-:Y:S01]  /*2b10*/  IMAD.MOV.U32 R16, RZ, RZ, R4 ;  /* 0x000000ffff107224 */ /* 0x001fe200078e0004 */
[----:B------:R0:W-:Y:S01]  /*2b20*/  STL [R1+0xe10], R13 ;  /* 0x000e100d01007387 */ /* 0x0001e20000100800 */
[--C-:B------:R-:W-:Y:S01]  /*2b30*/  @!P5 IMAD.IADD R25, R25, 0x1, -R2.reuse ;  /* 0x000000011919d824 */ /* 0x100fe200078e0a02 */
[----:B------:R-:W-:Y:S01]  /*2b40*/  IABS R4, R27 ;  /* 0x0000001b00047213 */ /* 0x000fe20000000000 */
[----:B------:R-:W-:Y:S01]  /*2b50*/  IMAD.MOV R7, RZ, RZ, -R7 ;  /* 0x000000ffff077224 */ /* 0x000fe200078e0a07 */
[----:B------:R-:W-:Y:S01]  /*2b60*/  ISETP.GT.U32.AND P5, PT, R2, R10, PT ;  /* 0x0000000a0200720c */ /* 0x000fe20003fa4070 */
[----:B------:R-:W-:-:S02]  /*2b70*/  @!P3 IMAD.IADD R22, R22, 0x1, -R2 ;  /* 0x000000011616b824 */ /* 0x000fc400078e0a02 */
[----:B------:R-:W-:Y:S02]  /*2b80*/  IMAD R9, R2, R7, R9 ;  /* 0x0000000702097224 */ /* 0x000fe400078e0209 */
[----:B------:R-:W-:Y:S01]  /*2b90*/  IMAD.HI.U32 R7, R6, R4, RZ ;  /* 0x0000000406077227 */ /* 0x000fe200078e00ff */
[----:B------:R-:W-:-:S03]  /*2ba0*/  ISETP.GT.U32.AND P3, PT, R2, R22, PT ;  /* 0x000000160200720c */ /* 0x000fc60003f64070 */
[----:B0-----:R-:W-:Y:S02]  /*2bb0*/  IMAD.MOV.U32 R13, RZ, RZ, R8 ;  /* 0x000000ffff0d7224 */ /* 0x001fe400078e0008 */
[----:B------:R-:W-:-:S04]  /*2bc0*/  IMAD.HI.U32 R8, R6, R16, RZ ;  /* 0x0000001006087227 */ /* 0x000fc800078e00ff */
[----:B------:R-:W-:-:S04]  /*2bd0*/  IMAD.HI.U32 R17, R6, R13, RZ ;  /* 0x0000000d06117227 */ /* 0x000fc800078e00ff */
[----:B------:R-:W-:Y:S02]  /*2be0*/  IMAD.MOV R20, RZ, RZ, -R17 ;  /* 0x000000ffff147224 */ /* 0x000fe400078e0a11 */
[----:B------:R-:W-:Y:S01]  /*2bf0*/  IMAD.MOV R17, RZ, RZ, -R7 ;  /* 0x000000ffff117224 */ /* 0x000fe200078e0a07 */
[----:B------:R-:W-:Y:S01]  /*2c00*/  LOP3.LUT R7, R11, 0xa0, RZ, 0xfc, !PT ;  /* 0x000000a00b077812 */ /* 0x000fe200078efcff */
[----:B------:R-:W-:Y:S02]  /*2c10*/  IMAD.MOV R8, RZ, RZ, -R8 ;  /* 0x000000ffff087224 */ /* 0x000fe400078e0a08 */
[----:B------:R-:W-:Y:S01]  /*2c20*/  @!P5 IMAD.IADD R10, R10, 0x1, -R2 ;  /* 0x000000010a0ad824 */ /* 0x000fe200078e0a02 */
[----:B------:R-:W-:Y:S01]  /*2c30*/  ISETP.GE.AND P5, PT, R7, RZ, PT ;  /* 0x000000ff0700720c */ /* 0x000fe20003fa6270 */
[C---:B------:R-:W-:Y:S02]  /*2c40*/  IMAD R8, R2.reuse, R8, R16 ;  /* 0x0000000802087224 */ /* 0x040fe400078e0210 */
[----:B------:R-:W2:Y:S01]  /*2c50*/  LDL.LU R16, [R1+0x60] ;  /* 0x0000600001107983 */ /* 0x000ea20000300800 */
[----:B------:R-:W-:-:S02]  /*2c60*/  IMAD R7, R2, R20, R13 ;  /* 0x0000001402077224 */ /* 0x000fc400078e020d */
[----:B------:R-:W-:Y:S01]  /*2c70*/  IMAD R4, R2, R17, R4 ;  /* 0x0000001102047224 */ /* 0x000fe200078e0204 */
[----:B------:R-:W3:Y:S01]  /*2c80*/  LDL.LU R13, [R1+0xe10] ;  /* 0x000e1000010d7983 */ /* 0x000ee20000300800 */
[----:B------:R-:W-:-:S03]  /*2c90*/  IMAD.HI.U32 R6, R6, R3, RZ ;  /* 0x0000000306067227 */ /* 0x000fc600078e00ff */
[----:B------:R-:W4:Y:S01]  /*2ca0*/  LDL.LU R20, [R1+0xe0c] ;  /* 0x000e0c0001147983 */ /* 0x000f220000300800 */
[----:B------:R-:W-:Y:S01]  /*2cb0*/  @!P3 IMAD.IADD R22, R22, 0x1, -R2 ;  /* 0x000000011616b824 */ /* 0x000fe200078e0a02 */
[----:B------:R-:W-:Y:S02]  /*2cc0*/  ISETP.GT.U32.AND P3, PT, R2, R24, PT ;  /* 0x000000180200720c */ /* 0x000fe40003f64070 */
[----:B------:R-:W3:Y:S01]  /*2cd0*/  LDL.LU R17, [R1+0xe08] ;  /* 0x000e080001117983 */ /* 0x000ee20000300800 */
[----:B------:R-:W-:-:S04]  /*2ce0*/  IMAD.MOV R6, RZ, RZ, -R6 ;  /* 0x000000ffff067224 */ /* 0x000fc800078e0a06 */
[C---:B------:R-:W-:Y:S02]  /*2cf0*/  IMAD R6, R2.reuse, R6, R3 ;  /* 0x0000000602067224 */ /* 0x040fe400078e0203 */
[----:B------:R-:W4:Y:S01]  /*2d00*/  LDL R3, [R1+0xd88] ;  /* 0x000d880001037983 */ /* 0x000f220000100800 */
[----:B------:R-:W-:Y:S01]  /*2d10*/  @!P1 IMAD.MOV R19, RZ, RZ, -R19 ;  /* 0x000000ffff139224 */ /* 0x000fe200078e0a13 */
[C---:B------:R-:W-:Y:S01]  /*2d20*/  ISETP.GT.U32.AND P1, PT, R2.reuse, R25, PT ;  /* 0x000000190200720c */ /* 0x040fe20003f24070 */
[----:B------:R-:W-:Y:S01]  /*2d30*/  @!P5 IMAD.MOV R22, RZ, RZ, -R22 ;  /* 0x000000ffff16d224 */ /* 0x000fe200078e0a16 */
[----:B------:R-:W-:Y:S01]  /*2d40*/  ISETP.GT.U32.AND P5, PT, R2, R8, PT ;  /* 0x000000080200720c */ /* 0x000fe20003fa4070 */
[----:B------:R-:W-:Y:S01]  /*2d50*/  @!P3 IMAD.IADD R24, R24, 0x1, -R2 ;  /* 0x000000011818b824 */ /* 0x000fe200078e0a02 */
[----:B------:R-:W-:-:S09]  /*2d60*/  ISETP.GT.U32.AND P3, PT, R2, R26, PT ;  /* 0x0000001a0200720c */ /* 0x000fd20003f64070 */
[--C-:B------:R-:W-:Y:S02]  /*2d70*/  @!P1 IMAD.IADD R25, R25, 0x1, -R2.reuse ;  /* 0x0000000119199824 */ /* 0x100fe400078e0a02 */
[--C-:B------:R-:W-:Y:S02]  /*2d80*/  @!P5 IMAD.IADD R8, R8, 0x1, -R2.reuse ;  /* 0x000000010808d824 */ /* 0x100fe400078e0a02 */
[----:B------:R-:W-:Y:S01]  /*2d90*/  @!P3 IMAD.IADD R26, R26, 0x1, -R2 ;  /* 0x000000011a1ab824 */ /* 0x000fe200078e0a02 */
[----:B------:R-:W-:-:S13]  /*2da0*/  ISETP.GT.U32.AND P3, PT, R2, R9, PT ;  /* 0x000000090200720c */ /* 0x000fda0003f64070 */
[----:B------:R-:W-:Y:S01]  /*2db0*/  @!P3 IMAD.IADD R9, R9, 0x1, -R2 ;  /* 0x000000010909b824 */ /* 0x000fe200078e0a02 */
[C---:B------:R-:W-:Y:S01]  /*2dc0*/  ISETP.GT.U32.AND P3, PT, R2.reuse, R24, PT ;  /* 0x000000180200720c */ /* 0x040fe20003f64070 */
[----:B------:R-:W-:Y:S01]  /*2dd0*/  @!P6 IMAD.MOV R21, RZ, RZ, -R21 ;  /* 0x000000ffff15e224 */ /* 0x000fe200078e0a15 */
[----:B------:R-:W-:-:S11]  /*2de0*/  ISETP.GT.U32.AND P6, PT, R2, R10, PT ;  /* 0x0000000a0200720c */ /* 0x000fd60003fc4070 */
[----:B------:R-:W-:Y:S01]  /*2df0*/  @!P3 IMAD.IADD R24, R24, 0x1, -R2 ;  /* 0x000000011818b824 */ /* 0x000fe200078e0a02 */
[C---:B------:R-:W-:Y:S01]  /*2e00*/  ISETP.GT.U32.AND P3, PT, R2.reuse, R6, PT ;  /* 0x000000060200720c */ /* 0x040fe20003f64070 */
[----:B------:R-:W-:Y:S01]  /*2e10*/  @!P4 IMAD.MOV R18, RZ, RZ, -R18 ;  /* 0x000000ffff12c224 */ /* 0x000fe200078e0a12 */
[----:B------:R-:W-:Y:S01]  /*2e20*/  ISETP.GT.U32.AND P4, PT, R2, R9, PT ;  /* 0x000000090200720c */ /* 0x000fe20003f84070 */
[----:B------:R-:W-:Y:S01]  /*2e30*/  @!P6 IMAD.IADD R10, R10, 0x1, -R2 ;  /* 0x000000010a0ae824 */ /* 0x000fe200078e0a02 */
[----:B------:R-:W-:-:S09]  /*2e40*/  ISETP.GE.AND P6, PT, R15, RZ, PT ;  /* 0x000000ff0f00720c */ /* 0x000fd20003fc6270 */
[--C-:B------:R-:W-:Y:S02]  /*2e50*/  @!P3 IMAD.IADD R6, R6, 0x1, -R2.reuse ;  /* 0x000000010606b824 */ /* 0x100fe400078e0a02 */
[----:B------:R-:W-:Y:S01]  /*2e60*/  @!P4 IMAD.IADD R9, R9, 0x1, -R2 ;  /* 0x000000010909c824 */ /* 0x000fe200078e0a02 */
[----:B------:R-:W-:Y:S01]  /*2e70*/  ISETP.GE.AND P4, PT, R14, RZ, PT ;  /* 0x000000ff0e00720c */ /* 0x000fe20003f86270 */
[----:B------:R-:W-:Y:S01]  /*2e80*/  @!P6 IMAD.MOV R25, RZ, RZ, -R25 ;  /* 0x000000ffff19e224 */ /* 0x000fe200078e0a19 */
[----:B------:R-:W-:Y:S02]  /*2e90*/  ISETP.GE.AND P3, PT, R28, RZ, PT ;  /* 0x000000ff1c00720c */ /* 0x000fe40003f66270 */
[----:B------:R-:W-:Y:S02]  /*2ea0*/  ISETP.GE.AND P6, PT, R29, RZ, PT ;  /* 0x000000ff1d00720c */ /* 0x000fe40003fc6270 */
[----:B--2---:R-:W-:Y:S02]  /*2eb0*/  ISETP.GE.AND P1, PT, R16, RZ, PT ;  /* 0x000000ff1000720c */ /* 0x004fe40003f26270 */
[----:B------:R-:W2:Y:S01]  /*2ec0*/  LDL.LU R16, [R1+0xe04] ;  /* 0x000e040001107983 */ /* 0x000ea20000300800 */
[----:B---3--:R-:W-:Y:S01]  /*2ed0*/  @!P0 IMAD.MOV R17, RZ, RZ, -R17 ;  /* 0x000000ffff118224 */ /* 0x008fe200078e0a11 */
[C---:B------:R-:W-:Y:S01]  /*2ee0*/  ISETP.GT.U32.AND P0, PT, R2.reuse, R23, PT ;  /* 0x000000170200720c */ /* 0x040fe20003f04070 */
[----:B----4-:R-:W-:Y:S01]  /*2ef0*/  @!P2 IMAD.MOV R20, RZ, RZ, -R20 ;  /* 0x000000ffff14a224 */ /* 0x010fe200078e0a14 */
[----:B------:R-:W-:Y:S01]  /*2f00*/  ISETP.GE.AND P5, PT, R13, RZ, PT ;  /* 0x000000ff0d00720c */ /* 0x000fe20003fa6270 */
[----:B------:R-:W3:Y:S10]  /*2f10*/  LDL.LU R15, [R1+0xe00] ;  /* 0x000e0000010f7983 */ /* 0x000ef40000300800 */
[----:B------:R-:W-:Y:S01]  /*2f20*/  @!P0 IMAD.IADD R23, R23, 0x1, -R2 ;  /* 0x0000000117178824 */ /* 0x000fe200078e0a02 */
[C---:B------:R-:W-:Y:S01]  /*2f30*/  ISETP.GT.U32.AND P2, PT, R2.reuse, R26, PT ;  /* 0x0000001a0200720c */ /* 0x040fe20003f44070 */
[----:B------:R-:W-:Y:S01]  /*2f40*/  @!P5 IMAD.MOV R24, RZ, RZ, -R24 ;  /* 0x000000ffff18d224 */ /* 0x000fe200078e0a18 */
[----:B------:R-:W4:Y:S01]  /*2f50*/  LDL.LU R14, [R1+0xdfc] ;  /* 0x000dfc00010e7983 */ /* 0x000f220000300800 */
[----:B------:R-:W-:Y:S01]  /*2f60*/  @!P1 IMAD.MOV R23, RZ, RZ, -R23 ;  /* 0x000000ffff179224 */ /* 0x000fe200078e0a17 */
[----:B------:R-:W-:-:S13]  /*2f70*/  ISETP.GT.U32.AND P1, PT, R2, R8, PT ;  /* 0x000000080200720c */ /* 0x000fda0003f24070 */
[--C-:B------:R-:W-:Y:S01]  /*2f80*/  @!P1 IMAD.IADD R8, R8, 0x1, -R2.reuse ;  /* 0x0000000108089824 */ /* 0x100fe200078e0a02 */
[----:B------:R-:W-:Y:S02]  /*2f90*/  ISETP.GE.AND P1, PT, R11, RZ, PT ;  /* 0x000000ff0b00720c */ /* 0x000fe40003f26270 */
[----:B------:R-:W0:Y:S01]  /*2fa0*/  S2R R11, SR_TID.X ;  /* 0x00000000000b7919 */ /* 0x000e220000002100 */
[----:B------:R-:W-:Y:S01]  /*2fb0*/  ISETP.GT.U32.AND P0, PT, R2, R7, PT ;  /* 0x000000070200720c */ /* 0x000fe20003f04070 */
[----:B------:R-:W-:Y:S01]  /*2fc0*/  @!P2 IMAD.IADD R26, R26, 0x1, -R2 ;  /* 0x000000011a1aa824 */ /* 0x000fe200078e0a02 */
[C---:B------:R-:W-:Y:S02]  /*2fd0*/  ISETP.GT.U32.AND P2, PT, R2.reuse, R4, PT ;  /* 0x000000040200720c */ /* 0x040fe40003f44070 */
[----:B------:R-:W-:-:S09]  /*2fe0*/  ISETP.GT.U32.AND P5, PT, R2, R6, PT ;  /* 0x000000060200720c */ /* 0x000fd20003fa4070 */
[--C-:B------:R-:W-:Y:S01]  /*2ff0*/  @!P0 IMAD.IADD R7, R7, 0x1, -R2.reuse ;  /* 0x0000000107078824 */ /* 0x100fe200078e0a02 */
[----:B------:R-:W-:Y:S01]  /*3000*/  ISETP.GE.AND P0, PT, R0, RZ, PT ;  /* 0x000000ff0000720c */ /* 0x000fe20003f06270 */
[----:B------:R-:W-:Y:S01]  /*3010*/  @!P2 IMAD.IADD R4, R4, 0x1, -R2 ;  /* 0x000000010404a824 */ /* 0x000fe200078e0a02 */
[----:B------:R-:W-:Y:S02]  /*3020*/  SHF.R.U32.HI R0, RZ, 0x2, R5 ;  /* 0x00000002ff007819 */ /* 0x000fe40000011605 */
[----:B------:R-:W-:Y:S02]  /*3030*/  ISETP.GT.U32.AND P2, PT, R2, R7, PT ;  /* 0x000000070200720c */ /* 0x000fe40003f44070 */
[----:B------:R-:W-:Y:S01]  /*3040*/  LOP3.LUT R0, R0, 0x60, RZ, 0xc0, !PT ;  /* 0x0000006000007812 */ /* 0x000fe200078ec0ff */
[----:B------:R-:W-:-:S03]  /*3050*/  IMAD.SHL.U32 R5, R5, 0x200, RZ ;  /* 0x0000020005057824 */ /* 0x000fc600078e00ff */
[----:B------:R-:W-:Y:S02]  /*3060*/  LOP3.LUT R13, R0, 0x10, R3, 0xf8, !PT ;  /* 0x00000010000d7812 */ /* 0x000fe400078ef803 */
[----:B------:R-:W2:Y:S01]  /*3070*/  LDL.LU R0, [R1+0x10] ;  /* 0x0000100001007983 */ /* 0x000ea20000300800 */
[----:B0-----:R-:W-:-:S03]  /*3080*/  LOP3.LUT R11, R11, 0x7, RZ, 0xc0, !PT ;  /* 0x000000070b0b7812 */ /* 0x001fc600078ec0ff */
[----:B------:R-:W2:Y:S02]  /*3090*/  LDL.LU R28, [R1+0x8] ;  /* 0x00000800011c7983 */ /* 0x000ea40000300800 */
[----:B------:R-:W-:Y:S01]  /*30a0*/  IMAD R11, R11, 0x410, RZ ;  /* 0x000004100b0b7824 */ /* 0x000fe200078e02ff */
[----:B------:R-:W-:Y:S01]  /*30b0*/  LOP3.LUT R5, R5, 0x2000, RZ, 0xc0, !PT ;  /* 0x0000200005057812 */ /* 0x000fe200078ec0ff */
[----:B------:R-:W2:Y:S01]  /*30c0*/  LDL.LU R29, [R1+0x28] ;  /* 0x00002800011d7983 */ /* 0x000ea20000300800 */
[--C-:B------:R-:W-:Y:S02]  /*30d0*/  @!P2 IMAD.IADD R7, R7, 0x1, -R2.reuse ;  /* 0x000000010707a824 */ /* 0x100fe400078e0a02 */
[----:B------:R-:W-:Y:S01]  /*30e0*/  LOP3.LUT R11, R11, R13, RZ, 0x3c, !PT ;  /* 0x0000000d0b0b7212 */ /* 0x000fe200078e3cff */
[----:B------:R-:W2:Y:S01]  /*30f0*/  LDL.LU R3, [R1+0x2c] ;  /* 0x00002c0001037983 */ /* 0x000ea20000300800 */
[----:B------:R-:W-:Y:S01]  /*3100*/  ISETP.GE.AND P2, PT, R12, RZ, PT ;  /* 0x000000ff0c00720c */ /* 0x000fe20003f46270 */
[----:B------:R-:W-:Y:S01]  /*3110*/  @!P5 IMAD.IADD R6, R6, 0x1, -R2 ;  /* 0x000000010606d824 */ /* 0x000fe200078e0a02 */
[----:B------:R-:W-:Y:S01]  /*3120*/  ISETP.GE.AND P5, PT, R27, RZ, PT ;  /* 0x000000ff1b00720c */ /* 0x000fe20003fa6270 */
[----:B------:R-:W2:Y:S01]  /*3130*/  LDL.LU R13, [R1+0xdf8] ;  /* 0x000df800010d7983 */ /* 0x000ea20000300800 */
[----:B------:R-:W-:-:S03]  /*3140*/  IADD3 R11, PT, PT, R11, UR5, R5 ;  /* 0x000000050b0b7c10 */ /* 0x000fc6000fffe005 */
[----:B------:R-:W2:Y:S04]  /*3150*/  LDL.LU R12, [R1+0xdf4] ;  /* 0x000df400010c7983 */ /* 0x000ea80000300800 */
[----:B------:R-:W2:Y:S04]  /*3160*/  LDL.LU R27, [R1+0xdf0] ;  /* 0x000df000011b7983 */ /* 0x000ea80000300800 */
[----:B------:R-:W2:Y:S01]  /*3170*/  LDL.LU R5, [R1+0xdec] ;  /* 0x000dec0001057983 */ /* 0x000ea20000300800 */
[----:B------:R-:W-:Y:S01]  /*3180*/  @!P3 IMAD.MOV R26, RZ, RZ, -R26 ;  /* 0x000000ffff1ab224 */ /* 0x000fe200078e0a1a */
[----:B------:R-:W-:-:S02]  /*3190*/  ISETP.GT.U32.AND P3, PT, R2, R4, PT ;  /* 0x000000040200720c */ /* 0x000fc40003f64070 */
[----:B------:R0:W-:Y:S04]  /*31a0*/  STL [R1+0xb50], R11 ;  /* 0x000b500b01007387 */ /* 0x0001e80000100800 */
[----:B0-----:R-:W3:Y:S07]  /*31b0*/  LDL.LU R11, [R1+0x4] ;  /* 0x00000400010b7983 */ /* 0x001eee0000300800 */
[----:B------:R-:W-:Y:S01]  /*31c0*/  @!P3 IMAD.IADD R4, R4, 0x1, -R2 ;  /* 0x000000010404b824 */ /* 0x000fe200078e0a02 */
[----:B--2---:R-:W-:-:S02]  /*31d0*/  ISETP.NE.AND P3, PT, R5, RZ, PT ;  /* 0x000000ff0500720c */ /* 0x004fc40003f65270 */
[----:B------:R-:W-:Y:S02]  /*31e0*/  LOP3.LUT R2, RZ, R5, RZ, 0x33, !PT ;  /* 0x00000005ff027212 */ /* 0x000fe400078e33ff */
[----:B------:R-:W2:Y:S02]  /*31f0*/  LDL.LU R5, [R1+0xc] ;  /* 0x00000c0001057983 */ /* 0x000ea40000300800 */
[C---:B------:R-:W-:Y:S02]  /*3200*/  SEL R0, R2.reuse, R0, !P3 ;  /* 0x0000000002007207 */ /* 0x040fe40005800000 */
[C---:B------:R-:W-:Y:S02]  /*3210*/  SEL R28, R2.reuse, R28, !P3 ;  /* 0x0000001c021c7207 */ /* 0x040fe40005800000 */
[C---:B------:R-:W-:Y:S01]  /*3220*/  SEL R29, R2.reuse, R29, !P3 ;  /* 0x0000001d021d7207 */ /* 0x040fe20005800000 */
[----:B------:R0:W-:Y:S01]  /*3230*/  STL [R1+0x10], R0 ;  /* 0x0000100001007387 */ /* 0x0001e20000100800 */
[----:B------:R-:W-:-:S03]  /*3240*/  SEL R3, R2, R3, !P3 ;  /* 0x0000000302037207 */ /* 0x000fc60005800000 */
[----:B0-----:R-:W2:Y:S04]  /*3250*/  LDL.LU R0, [R1+0xde8] ;  /* 0x000de80001007983 */ /* 0x001ea80000300800 */
[----:B------:R0:W-:Y:S04]  /*3260*/  STL [R1+0x8], R28 ;  /* 0x0000081c01007387 */ /* 0x0001e80000100800 */
[----:B0-----:R-:W2:Y:S04]  /*3270*/  LDL.LU R28, [R1+0xde4] ;  /* 0x000de400011c7983 */ /* 0x001ea80000300800 */
[----:B------:R0:W-:Y:S04]  /*3280*/  STL [R1+0x14], R29 ;  /* 0x0000141d01007387 */ /* 0x0001e80000100800 */
[----:B0-----:R-:W2:Y:S04]  /*3290*/  LDL.LU R29, [R1+0xde0] ;  /* 0x000de000011d7983 */ /* 0x001ea80000300800 */
[----:B------:R0:W-:Y:S04]  /*32a0*/  STL [R1+0x18], R3 ;  /* 0x0000180301007387 */ /* 0x0001e80000100800 */
[----:B0-----:R-:W3:Y:S01]  /*32b0*/  LDL.LU R3, [R1+0xddc] ;  /* 0x000ddc0001037983 */ /* 0x001ee20000300800 */
[----:B------:R-:W-:-:S02]  /*32c0*/  SEL R27, R2, R27, !P3 ;  /* 0x0000001b021b7207 */ /* 0x000fc40005800000 */
[C---:B--2---:R-:W-:Y:S02]  /*32d0*/  SEL R29, R2.reuse, R29, !P3 ;  /* 0x0000001d021d7207 */ /* 0x044fe40005800000 */
[----:B---3--:R-:W-:-:S05]  /*32e0*/  SEL R3, R2, R3, !P3 ;  /* 0x0000000302037207 */ /* 0x008fca0005800000 */
[----:B------:R0:W-:Y:S04]  /*32f0*/  STL [R1+0x20], R3 ;  /* 0x0000200301007387 */ /* 0x0001e80000100800 */
[----:B0-----:R-:W2:Y:S04]  /*3300*/  LDL.LU R3, [R1+0xdd8] ;  /* 0x000dd80001037983 */ /* 0x001ea80000300800 */
[----:B------:R0:W-:Y:S02]  /*3310*/  STL [R1+0x24], R29 ;  /* 0x0000241d01007387 */ /* 0x0001e40000100800 */
[----:B0-----:R-:W-:-:S02]  /*3320*/  SEL R29, R2, R28, !P3 ;  /* 0x0000001c021d7207 */ /* 0x001fc40005800000 */
[C---:B------:R-:W-:Y:S02]  /*3330*/  SEL R28, R2.reuse, R0, !P3 ;  /* 0x00000000021c7207 */ /* 0x040fe40005800000 */
[C---:B------:R-:W-:Y:S01]  /*3340*/  SEL R0, R2.reuse, R12, !P3 ;  /* 0x0000000c02007207 */ /* 0x040fe20005800000 */
[----:B------:R0:W-:Y:S04]  /*3350*/  STL [R1+0x30], R29 ;  /* 0x0000301d01007387 */ /* 0x0001e80000100800 */
[----:B------:R-:W-:Y:S04]  /*3360*/  STL [R1+0x2c], R28 ;  /* 0x00002c1c01007387 */ /* 0x000fe80000100800 */
[----:B------:R-:W3:Y:S01]  /*3370*/  LDL.LU R12, [R1+0x14] ;  /* 0x00001400010c7983 */ /* 0x000ee20000300800 */
[----:B0-----:R-:W-:-:S03]  /*3380*/  SEL R29, R2, R13, !P3 ;  /* 0x0000000d021d7207 */ /* 0x001fc60005800000 */
[----:B------:R-:W-:Y:S04]  /*3390*/  STL [R1+0x28], R27 ;  /* 0x0000281b01007387 */ /* 0x000fe80000100800 */
[----:B------:R-:W-:Y:S04]  /*33a0*/  STL [R1+0x1c], R0 ;  /* 0x00001c0001007387 */ /* 0x000fe80000100800 */
[----:B------:R-:W2:Y:S04]  /*33b0*/  LDL.LU R13, [R1+0x18] ;  /* 0x00001800010d7983 */ /* 0x000ea80000300800 */
[----:B------:R0:W-:Y:S04]  /*33c0*/  STL [R1+0xdc8], R29 ;  /* 0x000dc81d01007387 */ /* 0x0001e80000100800 */
[----:B0-----:R-:W2:Y:S04]  /*33d0*/  LDL.LU R29, [R1+0x1c] ;  /* 0x00001c00011d7983 */ /* 0x001ea80000300800 */
[----:B--2---:R0:W-:Y:S04]  /*33e0*/  STL [R1+0xdcc], R29 ;  /* 0x000dcc1d01007387 */ /* 0x0041e80000100800 */
[----:B0-----:R-:W2:Y:S04]  /*33f0*/  LDL.LU R29, [R1+0x28] ;  /* 0x00002800011d7983 */ /* 0x001ea80000300800 */
[----:B--2---:R0:W-:Y:S04]  /*3400*/  STL [R1+0xdd0], R29 ;  /* 0x000dd01d01007387 */ /* 0x0041e80000100800 */
[----:B0-----:R-:W2:Y:S01]  /*3410*/  LDL.LU R29, [R1+0x2c] ;  /* 0x00002c00011d7983 */ /* 0x001ea20000300800 */
[----:B------:R-:W-:-:S02]  /*3420*/  @!P4 IMAD.MOV R10, RZ, RZ, -R10 ;  /* 0x000000ffff0ac224 */ /* 0x000fc400078e0a0a */
[----:B------:R-:W-:Y:S01]  /*3430*/  @!P2 IMAD.MOV R9, RZ, RZ, -R9 ;  /* 0x000000ffff09a224 */ /* 0x000fe200078e0a09 */
[----:B--2---:R0:W-:Y:S04]  /*3440*/  STL [R1+0xdd4], R29 ;  /* 0x000dd41d01007387 */ /* 0x0041e80000100800 */
[----:B0-----:R-:W2:Y:S01]  /*3450*/  LDL.LU R29, [R1+0x30] ;  /* 0x00003000011d7983 */ /* 0x001ea20000300800 */
[----:B------:R-:W-:Y:S02]  /*3460*/  @!P0 IMAD.MOV R8, RZ, RZ, -R8 ;  /* 0x000000ffff088224 */ /* 0x000fe400078e0a08 */
[----:B------:R-:W-:Y:S02]  /*3470*/  @!P6 IMAD.MOV R7, RZ, RZ, -R7 ;  /* 0x000000ffff07e224 */ /* 0x000fe400078e0a07 */
[----:B------:R-:W-:-:S02]  /*3480*/  @!P5 IMAD.MOV R4, RZ, RZ, -R4 ;  /* 0x000000ffff04d224 */ /* 0x000fc400078e0a04 */
[----:B------:R-:W-:Y:S01]  /*3490*/  @!P1 IMAD.MOV R6, RZ, RZ, -R6 ;  /* 0x000000ffff069224 */ /* 0x000fe200078e0a06 */
[C---:B----4-:R-:W-:Y:S02]  /*34a0*/  SEL R28, R2.reuse, R14, !P3 ;  /* 0x0000000e021c7207 */ /* 0x050fe40005800000 */
[C---:B------:R-:W-:Y:S01]  /*34b0*/  SEL R5, R2.reuse, R5, !P3 ;  /* 0x0000000502057207 */ /* 0x040fe20005800000 */
[----:B------:R-:W4:Y:S01]  /*34c0*/  LDL.LU R14, [R1+0x20] ;  /* 0x00002000010e7983 */ /* 0x000f220000300800 */
[C---:B------:R-:W-:Y:S02]  /*34d0*/  SEL R11, R2.reuse, R11, !P3 ;  /* 0x0000000b020b7207 */ /* 0x040fe40005800000 */
[C---:B------:R-:W-:Y:S02]  /*34e0*/  SEL R0, R2.reuse, R15, !P3 ;  /* 0x0000000f02007207 */ /* 0x040fe40005800000 */
[C---:B------:R-:W-:Y:S01]  /*34f0*/  SEL R27, R2.reuse, R16, !P3 ;  /* 0x00000010021b7207 */ /* 0x040fe20005800000 */
[----:B------:R-:W3:Y:S01]  /*3500*/  LDL.LU R15, [R1+0x24] ;  /* 0x00002400010f7983 */ /* 0x000ee20000300800 */
[----:B------:R-:W-:-:S02]  /*3510*/  SEL R17, R2, R17, !P3 ;  /* 0x0000001102117207 */ /* 0x000fc40005800000 */
[C---:B------:R-:W-:Y:S02]  /*3520*/  SEL R18, R2.reuse, R18, !P3 ;  /* 0x0000001202127207 */ /* 0x040fe40005800000 */
[C---:B------:R-:W-:Y:S02]  /*3530*/  SEL R19, R2.reuse, R19, !P3 ;  /* 0x0000001302137207 */ /* 0x040fe40005800000 */
[C---:B------:R-:W-:Y:S02]  /*3540*/  SEL R20, R2.reuse, R20, !P3 ;  /* 0x0000001402147207 */ /* 0x040fe40005800000 */
[C---:B------:R-:W-:Y:S02]  /*3550*/  SEL R21, R2.reuse, R21, !P3 ;  /* 0x0000001502157207 */ /* 0x040fe40005800000 */
[C---:B------:R-:W-:Y:S02]  /*3560*/  SEL R22, R2.reuse, R22, !P3 ;  /* 0x0000001602167207 */ /* 0x040fe40005800000 */
        /* <DEDUP_REMOVED lines=8> */
[C---:B------:R-:W-:Y:S01]  /*35f0*/  SEL R4, R2.reuse, R4, !P3 ;  /* 0x0000000402047207 */ /* 0x040fe20005800000 */
[----:B------:R-:W-:Y:S01]  /*3600*/  IMAD R16, R3, UR7, RZ ;  /* 0x0000000703107c24 */ /* 0x000fe2000f8e02ff */
[----:B------:R-:W-:Y:S02]  /*3610*/  SEL R2, R2, R6, !P3 ;  /* 0x0000000602027207 */ /* 0x000fe40005800000 */
[----:B------:R-:W3:Y:S04]  /*3620*/  LDL.LU R6, [R1+0x8] ;  /* 0x0000080001067983 */ /* 0x000ee80000300800 */
[----:B------:R-:W3:Y:S01]  /*3630*/  LDL.LU R3, [R1+0x10] ;  /* 0x0000100001037983 */ /* 0x000ee20000300800 */
[----:B--2---:R-:W-:-:S05]  /*3640*/  IMAD R29, R29, UR6, RZ ;  /* 0x000000061d1d7c24 */ /* 0x004fca000f8e02ff */
[----:B------:R0:W-:Y:S04]  /*3650*/  STL [R1+0x8], R29 ;  /* 0x0000081d01007387 */ /* 0x0001e80000100800 */
[----:B0-----:R-:W2:Y:S02]  /*3660*/  LDL.LU R29, [R1+0xdd4] ;  /* 0x000dd400011d7983 */ /* 0x001ea40000300800 */
        /* <DEDUP_REMOVED lines=8> */
[----:B0-----:R-:W2:Y:S01]  /*36f0*/  LDL.LU R29, [R1+0xdc8] ;  /* 0x000dc800011d7983 */ /* 0x001ea20000300800 */
[----:B------:R-:W-:Y:S02]  /*3700*/  IMAD R28, R28, UR6, RZ ;  /* 0x000000061c1c7c24 */ /* 0x000fe4000f8e02ff */
[----:B------:R-:W-:Y:S02]  /*3710*/  IMAD R27, R27, UR6, RZ ;  /* 0x000000061b1b7c24 */ /* 0x000fe4000f8e02ff */
[----:B------:R-:W-:Y:S02]  /*3720*/  IMAD R0, R0, UR6, RZ ;  /* 0x0000000600007c24 */ /* 0x000fe4000f8e02ff */
[----:B------:R-:W-:-:S02]  /*3730*/  IMAD R19, R19, UR6, RZ ;  /* 0x0000000613137c24 */ /* 0x000fc4000f8e02ff */
[----:B---3--:R-:W-:Y:S02]  /*3740*/  IMAD R3, R3, UR6, RZ ;  /* 0x0000000603037c24 */ /* 0x008fe4000f8e02ff */
[----:B------:R-:W-:Y:S02]  /*3750*/  IMAD R20, R20, UR6, RZ ;  /* 0x0000000614147c24 */ /* 0x000fe4000f8e02ff */
[----:B------:R-:W-:Y:S02]  /*3760*/  IMAD R5, R5, UR6, RZ ;  /* 0x0000000605057c24 */ /* 0x000fe4000f8e02ff */
[----:B------:R-:W-:Y:S02]  /*3770*/  IMAD R6, R6, UR6, RZ ;  /* 0x0000000606067c24 */ /* 0x000fe4000f8e02ff */
[----:B------:R-:W-:Y:S02]  /*3780*/  IMAD R11, R11, UR6, RZ ;  /* 0x000000060b0b7c24 */ /* 0x000fe4000f8e02ff */
[----:B------:R-:W-:-:S02]  /*3790*/  IMAD R12, R12, UR6, RZ ;  /* 0x000000060c0c7c24 */ /* 0x000fc4000f8e02ff */
[----:B------:R-:W-:Y:S02]  /*37a0*/  IMAD R13, R13, UR6, RZ ;  /* 0x000000060d0d7c24 */ /* 0x000fe4000f8e02ff */
[----:B--2---:R-:W-:-:S05]  /*37b0*/  IMAD R29, R29, UR6, RZ ;  /* 0x000000061d1d7c24 */ /* 0x004fca000f8e02ff */
[----:B------:R-:W-:Y:S04]  /*37c0*/  STL [R1+0xc], R29 ;  /* 0x00000c1d01007387 */ /* 0x000fe80000100800 */
[----:B------:R-:W-:Y:S04]  /*37d0*/  STL [R1+0x4], R28 ;  /* 0x0000041c01007387 */ /* 0x000fe80000100800 */
[----:B------:R-:W-:Y:S04]  /*37e0*/  STL [R1+0xdc4], R27 ;  /* 0x000dc41b01007387 */ /* 0x000fe80000100800 */
[----:B------:R-:W-:Y:S04]  /*37f0*/  STL [R1], R0 ;  /* 0x0000000001007387 */ /* 0x000fe80000100800 */
[----:B------:R0:W-:Y:S04]  /*3800*/  STL [R1+0xdc0], R19 ;  /* 0x000dc01301007387 */ /* 0x0001e80000100800 */
[----:B0-----:R-:W2:Y:S01]  /*3810*/  LDL.LU R19, [R1+0x8] ;  /* 0x0000080001137983 */ /* 0x001ea20000300800 */
[----:B------:R-:W-:-:S02]  /*3820*/  IMAD R28, R26, UR6, RZ ;  /* 0x000000061a1c7c24 */ /* 0x000fc4000f8e02ff */
[----:B------:R-:W-:Y:S02]  /*3830*/  IMAD R26, R10, UR6, RZ ;  /* 0x000000060a1a7c24 */ /* 0x000fe4000f8e02ff */
[----:B------:R-:W-:Y:S02]  /*3840*/  IMAD R10, R9, UR6, RZ ;  /* 0x00000006090a7c24 */ /* 0x000fe4000f8e02ff */
[----:B------:R-:W-:Y:S02]  /*3850*/  IMAD R9, R8, UR6, RZ ;  /* 0x0000000608097c24 */ /* 0x000fe4000f8e02ff */
[----:B------:R-:W-:Y:S01]  /*3860*/  IMAD R8, R2, UR6, RZ ;  /* 0x0000000602087c24 */ /* 0x000fe2000f8e02ff */
[----:B------:R-:W-:Y:S01]  /*3870*/  LEA R2, P2, R3, UR14, 0x1 ;  /* 0x0000000e03027c11 */ /* 0x000fe2000f8408ff */
[----:B------:R0:W-:Y:S01]  /*3880*/  STL [R1+0xdbc], R20 ;  /* 0x000dbc1401007387 */ /* 0x0001e20000100800 */
[----:B------:R-:W-:Y:S01]  /*3890*/  IMAD R29, R23, UR6, RZ ;  /* 0x00000006171d7c24 */ /* 0x000fe2000f8e02ff */
[----:B------:R-:W-:-:S02]  /*38a0*/  LEA R27, P3, R5, UR14, 0x1 ;  /* 0x0000000e051b7c11 */ /* 0x000fc4000f8608ff */
[----:B0-----:R-:W3:Y:S04]  /*38b0*/  LDL.LU R20, [R1+0x10] ;  /* 0x0000100001147983 */ /* 0x001ee80000300800 */
[----:B------:R-:W3:Y:S04]  /*38c0*/  LDL.LU R23, [R1] ;  /* 0x0000000001177983 */ /* 0x000ee80000300800 */
[----:B------:R0:W-:Y:S04]  /*38d0*/  STL [R1+0x69c], R2 ;  /* 0x00069c0201007387 */ /* 0x0001e80000100800 */
[----:B------:R1:W-:Y:S01]  /*38e0*/  STL [R1+0x694], R27 ;  /* 0x0006941b01007387 */ /* 0x0003e20000100800 */
[----:B0-----:R-:W-:Y:S01]  /*38f0*/  LEA R2, P4, R6, UR14, 0x1 ;  /* 0x0000000e06027c11 */ /* 0x001fe2000f8808ff */
[----:B------:R-:W-:Y:S01]  /*3900*/  IMAD R0, R7, UR6, RZ ;  /* 0x0000000607007c24 */ /* 0x000fe2000f8e02ff */
[----:B-1----:R-:W-:-:S03]  /*3910*/  LEA R27, P5, R11, UR14, 0x1 ;  /* 0x0000000e0b1b7c11 */ /* 0x002fc6000f8a08ff */
[----:B------:R0:W-:Y:S01]  /*3920*/  STL [R1+0x68c], R2 ;  /* 0x00068c0201007387 */ /* 0x0001e20000100800 */
[----:B------:R-:W-:Y:S01]  /*3930*/  IMAD R7, R4, UR6, RZ ;  /* 0x0000000604077c24 */ /* 0x000fe2000f8e02ff */
[----:B------:R-:W-:Y:S02]  /*3940*/  LEA R4, P1, R16, UR12, 0x1 ;  /* 0x0000000c10047c11 */ /* 0x000fe4000f8208ff */
[----:B------:R1:W-:Y:S01]  /*3950*/  STL [R1+0x684], R27 ;  /* 0x0006841b01007387 */ /* 0x0003e20000100800 */
[----:B----4-:R-:W-:Y:S01]  /*3960*/  IMAD R14, R14, UR6, RZ ;  /* 0x000000060e0e7c24 */ /* 0x010fe2000f8e02ff */
[----:B0-----:R-:W-:Y:S02]  /*3970*/  LEA R2, P6, R12, UR14, 0x1 ;  /* 0x0000000e0c027c11 */ /* 0x001fe4000f8c08ff */
[----:B-1----:R-:W-:-:S03]  /*3980*/  LEA R27, P0, R13, UR14, 0x1 ;  /* 0x0000000e0d1b7c11 */ /* 0x002fc6000f8008ff */
[----:B------:R0:W-:Y:S02]  /*3990*/  STL [R1+0x680], R2 ;  /* 0x0006800201007387 */ /* 0x0001e40000100800 */
[----:B0-----:R-:W-:Y:S02]  /*39a0*/  LEA.HI.X.SX32 R2, R16, UR13, 0x1, P1 ;  /* 0x0000000d10027c11 */ /* 0x001fe400088f0eff */
[----:B------:R-:W4:Y:S04]  /*39b0*/  LDL.LU R16, [R1+0x4] ;  /* 0x0000040001107983 */ /* 0x000f280000300800 */
[----:B------:R0:W-:Y:S01]  /*39c0*/  STL [R1+0x674], R27 ;  /* 0x0006741b01007387 */ /* 0x0001e20000100800 */
[----:B------:R-:W-:Y:S01]  /*39d0*/  IMAD R15, R15, UR6, RZ ;  /* 0x000000060f0f7c24 */ /* 0x000fe2000f8e02ff */
[----:B0-----:R-:W-:-:S05]  /*39e0*/  LEA R27, P1, R14, UR14, 0x1 ;  /* 0x0000000e0e1b7c11 */ /* 0x001fca000f8208ff */
[----:B------:R0:W-:Y:S02]  /*39f0*/  STL [R1+0x670], R27 ;  /* 0x0006701b01007387 */ /* 0x0001e40000100800 */
[----:B0-----:R-:W-:Y:S02]  /*3a00*/  LEA.HI.X.SX32 R27, R3, UR15, 0x1, P2 ;  /* 0x0000000f031b7c11 */ /* 0x001fe400090f0eff */
[----:B------:R-:W4:Y:S04]  /*3a10*/  LDL.LU R3, [R1+0xc] ;  /* 0x00000c0001037983 */ /* 0x000f280000300800 */
[----:B------:R0:W-:Y:S02]  /*3a20*/  STL [R1+0x698], R27 ;  /* 0x0006981b01007387 */ /* 0x0001e40000100800 */
[----:B0-----:R-:W-:-:S05]  /*3a30*/  LEA R27, P2, R15, UR14, 0x1 ;  /* 0x0000000e0f1b7c11 */ /* 0x001fca000f8408ff */
[----:B------:R0:W-:Y:S02]  /*3a40*/  STL [R1+0x5c8], R27 ;  /* 0x0005c81b01007387 */ /* 0x0001e40000100800 */
[----:B0-----:R-:W-:Y:S02]  /*3a50*/  LEA.HI.X.SX32 R27, R5, UR15, 0x1, P3 ;  /* 0x0000000f051b7c11 */ /* 0x001fe400098f0eff */
[----:B------:R-:W4:Y:S04]  /*3a60*/  LDL.LU R5, [R1+0x18] ;  /* 0x0000180001057983 */ /* 0x000f280000300800 */
[----:B------:R2:W-:Y:S02]  /*3a70*/  STL [R1+0x690], R27 ;  /* 0x0006901b01007387 */ /* 0x0005e40000100800 */
[----:B--2---:R-:W-:-:S05]  /*3a80*/  LEA R27, P3, R19, UR14, 0x1 ;  /* 0x0000000e131b7c11 */ /* 0x004fca000f8608ff */
[----:B------:R0:W-:Y:S02]  /*3a90*/  STL [R1+0x5ac], R27 ;  /* 0x0005ac1b01007387 */ /* 0x0001e40000100800 */
[----:B0-----:R-:W-:Y:S02]  /*3aa0*/  LEA.HI.X.SX32 R27, R6, UR15, 0x1, P4 ;  /* 0x0000000f061b7c11 */ /* 0x001fe4000a0f0eff */
[----:B------:R-:W2:Y:S01]  /*3ab0*/  LDL.LU R6, [R1+0x14] ;  /* 0x0000140001067983 */ /* 0x000ea20000300800 */
[----:B------:R-:W-:-:S03]  /*3ac0*/  LEA.HI.X.SX32 R11, R11, UR15, 0x1, P5 ;  /* 0x0000000f0b0b7c11 */ /* 0x000fc6000a8f0eff */
[----:B------:R3:W-:Y:S02]  /*3ad0*/  STL [R1+0x688], R27 ;  /* 0x0006881b01007387 */ /* 0x0007e40000100800 */
[----:B---3--:R-:W-:-:S05]  /*3ae0*/  LEA R27, P4, R20, UR14, 0x1 ;  /* 0x0000000e141b7c11 */ /* 0x008fca000f8808ff */
[----:B------:R0:W-:Y:S01]  /*3af0*/  STL [R1+0x5a8], R27 ;  /* 0x0005a81b01007387 */ /* 0x0001e20000100800 */
[----:B------:R-:W-:-:S03]  /*3b00*/  LEA.HI.X.SX32 R12, R12, UR15, 0x1, P6 ;  /* 0x0000000f0c0c7c11 */ /* 0x000fc6000b0f0eff */
[----:B0-----:R-:W3:Y:S04]  /*3b10*/  LDL.LU R27, [R1+0xdc4] ;  /* 0x000dc400011b7983 */ /* 0x001ee80000300800 */
[----:B------:R2:W-:Y:S01]  /*3b20*/  STL [R1+0x67c], R11 ;  /* 0x00067c0b01007387 */ /* 0x0005e20000100800 */
[----:B------:R-:W-:Y:S02]  /*3b30*/  LEA.HI.X.SX32 R13, R13, UR15, 0x1, P0 ;  /* 0x0000000f0d0d7c11 */ /* 0x000fe400080f0eff */
[----:B--2---:R-:W-:-:S05]  /*3b40*/  LEA R11, P5, R6, UR14, 0x1 ;  /* 0x0000000e060b7c11 */ /* 0x004fca000f8a08ff */
[----:B------:R4:W-:Y:S04]  /*3b50*/  STL [R1+0x11c], R11 ;  /* 0x00011c0b01007387 */ /* 0x0009e80000100800 */
[----:B------:R0:W-:Y:S01]  /*3b60*/  STL [R1+0x678], R12 ;  /* 0x0006780c01007387 */ /* 0x0001e20000100800 */
[----:B----4-:R-:W-:Y:S02]  /*3b70*/  LEA R11, P6, R5, UR14, 0x1 ;  /* 0x0000000e050b7c11 */ /* 0x010fe4000f8c08ff */
[----:B0-----:R-:W-:-:S03]  /*3b80*/  LEA R12, P0, R3, UR14, 0x1 ;  /* 0x0000000e030c7c11 */ /* 0x001fc6000f8008ff */
[----:B------:R0:W-:Y:S04]  /*3b90*/  STL [R1+0x114], R11 ;  /* 0x0001140b01007387 */ /* 0x0001e80000100800 */
[----:B------:R1:W-:Y:S01]  /*3ba0*/  STL [R1+0x5cc], R13 ;  /* 0x0005cc0d01007387 */ /* 0x0003e20000100800 */
[----:B0-----:R-:W-:-:S03]  /*3bb0*/  LEA.HI.X.SX32 R11, R14, UR15, 0x1, P1 ;  /* 0x0000000f0e0b7c11 */ /* 0x001fc600088f0eff */
[----:B------:R0:W-:Y:S01]  /*3bc0*/  STL [R1+0x10c], R12 ;  /* 0x00010c0c01007387 */ /* 0x0001e20000100800 */
[----:B-1----:R-:W-:-:S03]  /*3bd0*/  LEA R13, P1, R16, UR14, 0x1 ;  /* 0x0000000e100d7c11 */ /* 0x002fc6000f8208ff */
[----:B------:R1:W-:Y:S04]  /*3be0*/  STL [R1+0x5c4], R11 ;  /* 0x0005c40b01007387 */ /* 0x0003e80000100800 */
[----:B------:R2:W-:Y:S01]  /*3bf0*/  STL [R1+0x104], R13 ;  /* 0x0001040d01007387 */ /* 0x0005e20000100800 */
[----:B0-----:R-:W-:Y:S02]  /*3c00*/  LEA.HI.X.SX32 R12, R15, UR15, 0x1, P2 ;  /* 0x0000000f0f0c7c11 */ /* 0x001fe400090f0eff */
[----:B-1----:R-:W-:-:S03]  /*3c10*/  LEA R11, P2, R23, UR14, 0x1 ;  /* 0x0000000e170b7c11 */ /* 0x002fc6000f8408ff */
[----:B------:R-:W-:Y:S01]  /*3c20*/  STL [R1+0x5c0], R12 ;  /* 0x0005c00c01007387 */ /* 0x000fe20000100800 */
[----:B--2---:R-:W-:-:S03]  /*3c30*/  LEA.HI.X.SX32 R13, R19, UR15, 0x1, P3 ;  /* 0x0000000f130d7c11 */ /* 0x004fc600098f0eff */
[----:B------:R-:W2:Y:S04]  /*3c40*/  LDL.LU R19, [R1+0xdc0] ;  /* 0x000dc00001137983 */ /* 0x000ea80000300800 */
[----:B------:R0:W-:Y:S04]  /*3c50*/  STL [R1+0xfc], R11 ;  /* 0x0000fc0b01007387 */ /* 0x0001e80000100800 */
[----:B------:R-:W-:Y:S01]  /*3c60*/  STL [R1+0x5a4], R13 ;  /* 0x0005a40d01007387 */ /* 0x000fe20000100800 */
[----:B0-----:R-:W-:-:S03]  /*3c70*/  LEA.HI.X.SX32 R11, R20, UR15, 0x1, P4 ;  /* 0x0000000f140b7c11 */ /* 0x001fc6000a0f0eff */
[----:B------:R-:W4:Y:S01]  /*3c80*/  LDL.LU R20, [R1+0xdbc] ;  /* 0x000dbc0001147983 */ /* 0x000f220000300800 */
[----:B---3--:R-:W-:Y:S01]  /*3c90*/  LEA R12, P3, R27, UR14, 0x1 ;  /* 0x0000000e1b0c7c11 */ /* 0x008fe2000f8608ff */
[----:B------:R-:W-:Y:S02]  /*3ca0*/  IMAD R17, R17, UR6, RZ ;  /* 0x0000000611117c24 */ /* 0x000fe4000f8e02ff */
[----:B------:R-:W-:Y:S02]  /*3cb0*/  IMAD R18, R18, UR6, RZ ;  /* 0x0000000612127c24 */ /* 0x000fe4000f8e02ff */
[----:B------:R0:W-:Y:S01]  /*3cc0*/  STL [R1+0xf4], R12 ;  /* 0x0000f40c01007387 */ /* 0x0001e20000100800 */
[----:B------:R-:W-:-:S03]  /*3cd0*/  LEA.HI.X.SX32 R6, R6, UR15, 0x1, P5 ;  /* 0x0000000f06067c11 */ /* 0x000fc6000a8f0eff */
[----:B------:R1:W-:Y:S01]  /*3ce0*/  STL [R1+0x5a0], R11 ;  /* 0x0005a00b01007387 */ /* 0x0003e20000100800 */
[----:B------:R-:W-:Y:S02]  /*3cf0*/  LEA.HI.X.SX32 R5, R5, UR15, 0x1, P6 ;  /* 0x0000000f05057c11 */ /* 0x000fe4000b0f0eff */
[----:B0-----:R-:W-:Y:S02]  /*3d00*/  LEA R12, P4, R17, UR14, 0x1 ;  /* 0x0000000e110c7c11 */ /* 0x001fe4000f8808ff */
[----:B-1----:R-:W-:-:S03]  /*3d10*/  LEA R11, P5, R18, UR14, 0x1 ;  /* 0x0000000e120b7c11 */ /* 0x002fc6000f8a08ff */
[----:B------:R-:W-:Y:S01]  /*3d20*/  STL [R1+0xec], R12 ;  /* 0x0000ec0c01007387 */ /* 0x000fe20000100800 */
[----:B------:R-:W-:-:S03]  /*3d30*/  LEA.HI.X.SX32 R3, R3, UR15, 0x1, P0 ;  /* 0x0000000f03037c11 */ /* 0x000fc600080f0eff */
[----:B------:R2:W-:Y:S01]  /*3d40*/  STL [R1+0x118], R6 ;  /* 0x0001180601007387 */ /* 0x0005e20000100800 */
[----:B------:R-:W-:-:S03]  /*3d50*/  IMAD R21, R21, UR6, RZ ;  /* 0x0000000615157c24 */ /* 0x000fc6000f8e02ff */
[----:B------:R-:W-:Y:S04]  /*3d60*/  STL [R1+0xe4], R11 ;  /* 0x0000e40b01007387 */ /* 0x000fe80000100800 */
[----:B------:R4:W-:Y:S01]  /*3d70*/  STL [R1+0x110], R5 ;  /* 0x0001100501007387 */ /* 0x0009e20000100800 */
[----:B------:R-:W-:Y:S02]  /*3d80*/  IMAD R22, R22, UR6, RZ ;  /* 0x0000000616167c24 */ /* 0x000fe4000f8e02ff */
[----:B------:R-:W-:Y:S02]  /*3d90*/  IMAD R24, R24, UR6, RZ ;  /* 0x0000000618187c24 */ /* 0x000fe4000f8e02ff */
[----:B------:R-:W-:Y:S01]  /*3da0*/  IMAD R25, R25, UR6, RZ ;  /* 0x0000000619197c24 */ /* 0x000fe2000f8e02ff */
[----:B--2---:R-:W-:-:S05]  /*3db0*/  LEA R6, P6, R19, UR14, 0x1 ;  /* 0x0000000e13067c11 */ /* 0x004fca000f8c08ff */
[----:B------:R0:W-:Y:S04]  /*3dc0*/  STL [R1+0xdc], R6 ;  /* 0x0000dc0601007387 */ /* 0x0001e80000100800 */
[----:B------:R1:W-:Y:S01]  /*3dd0*/  STL [R1+0x108], R3 ;  /* 0x0001080301007387 */ /* 0x0003e20000100800 */
[----:B----4-:R-:W-:Y:S02]  /*3de0*/  LEA R5, P0, R20, UR14, 0x1 ;  /* 0x0000000e14057c11 */ /* 0x010fe4000f8008ff */
[----:B0-----:R-:W-:Y:S02]  /*3df0*/  LEA.HI.X.SX32 R6, R16, UR15, 0x1, P1 ;  /* 0x0000000f10067c11 */ /* 0x001fe400088f0eff */
[----:B-1----:R-:W-:Y:S01]  /*3e00*/  LEA R3, P1, R21, UR14, 0x1 ;  /* 0x0000000e15037c11 */ /* 0x002fe2000f8208ff */
[----:B------:R0:W-:Y:S04]  /*3e10*/  STL [R1+0xd4], R5 ;  /* 0x0000d40501007387 */ /* 0x0001e80000100800 */
[----:B------:R1:W-:Y:S01]  /*3e20*/  STL [R1+0x100], R6 ;  /* 0x0001000601007387 */ /* 0x0003e20000100800 */
[----:B0-----:R-:W-:-:S03]  /*3e30*/  LEA.HI.X.SX32 R5, R23, UR15, 0x1, P2 ;  /* 0x0000000f17057c11 */ /* 0x001fc600090f0eff */
[----:B------:R0:W-:Y:S01]  /*3e40*/  STL [R1+0xcc], R3 ;  /* 0x0000cc0301007387 */ /* 0x0001e20000100800 */
[----:B-1----:R-:W-:-:S03]  /*3e50*/  LEA R6, P2, R22, UR14, 0x1 ;  /* 0x0000000e16067c11 */ /* 0x002fc6000f8408ff */
        /* <DEDUP_REMOVED lines=8> */
[----:B------:R0:W-:Y:S01]  /*3ee0*/  STL [R1+0xe8], R6 ;  /* 0x0000e80601007387 */ /* 0x0001e20000100800 */
[----:B--2---:R-:W-:-:S03]  /*3ef0*/  LEA.HI.X.SX32 R5, R18, UR15, 0x1, P5 ;  /* 0x0000000f12057c11 */ /* 0x004fc6000a8f0eff */
[----:B------:R1:W-:Y:S04]  /*3f00*/  STL [R1+0xb4], R3 ;  /* 0x0000b40301007387 */ /* 0x0003e80000100800 */
[----:B------:R2:W-:Y:S01]  /*3f10*/  STL [R1+0xe0], R5 ;  /* 0x0000e00501007387 */ /* 0x0005e20000100800 */
[----:B0-----:R-:W-:Y:S02]  /*3f20*/  LEA R6, P5, R25, UR14, 0x1 ;  /* 0x0000000e19067c11 */ /* 0x001fe4000f8a08ff */
[----:B-1----:R-:W-:-:S03]  /*3f30*/  LEA.HI.X.SX32 R3, R19, UR15, 0x1, P6 ;  /* 0x0000000f13037c11 */ /* 0x002fc6000b0f0eff */
[----:B------:R0:W-:Y:S01]  /*3f40*/  STL [R1+0xac], R6 ;  /* 0x0000ac0601007387 */ /* 0x0001e20000100800 */
[----:B--2---:R-:W-:-:S03]  /*3f50*/  LEA R5, P6, R28, UR14, 0x1 ;  /* 0x0000000e1c057c11 */ /* 0x004fc6000f8c08ff */
[----:B------:R1:W-:Y:S04]  /*3f60*/  STL [R1+0xd8], R3 ;  /* 0x0000d80301007387 */ /* 0x0003e80000100800 */
[----:B------:R2:W-:Y:S01]  /*3f70*/  STL [R1+0x84], R5 ;  /* 0x0000840501007387 */ /* 0x0005e20000100800 */
[----:B0-----:R-:W-:Y:S02]  /*3f80*/  LEA.HI.X.SX32 R6, R20, UR15, 0x1, P0 ;  /* 0x0000000f14067c11 */ /* 0x001fe400080f0eff */
[----:B-1----:R-:W-:-:S03]  /*3f90*/  LEA R3, P0, R26, UR14, 0x1 ;  /* 0x0000000e1a037c11 */ /* 0x002fc6000f8008ff */
[----:B------:R-:W-:Y:S01]  /*3fa0*/  STL [R1+0xd0], R6 ;  /* 0x0000d00601007387 */ /* 0x000fe20000100800 */
[----:B--2---:R-:W-:-:S03]  /*3fb0*/  LEA.HI.X.SX32 R5, R21, UR15, 0x1, P1 ;  /* 0x0000000f15057c11 */ /* 0x004fc600088f0eff */
[----:B------:R0:W-:Y:S04]  /*3fc0*/  STL [R1+0x4], R3 ;  /* 0x0000040301007387 */ /* 0x0001e80000100800 */
[----:B------:R1:W-:Y:S01]  /*3fd0*/  STL [R1+0xc8], R5 ;  /* 0x0000c80501007387 */ /* 0x0003e20000100800 */
[----:B0-----:R-:W-:Y:S02]  /*3fe0*/  LEA.HI.X.SX32 R3, R22, UR15, 0x1, P2 ;  /* 0x0000000f16037c11 */ /* 0x001fe400090f0eff */
[----:B-1----:R-:W-:-:S03]  /*3ff0*/  LEA.HI.X.SX32 R5, R29, UR15, 0x1, P3 ;  /* 0x0000000f1d057c11 */ /* 0x002fc600098f0eff */
[----:B------:R0:W-:Y:S04]  /*4000*/  STL [R1+0xc0], R3 ;  /* 0x0000c00301007387 */ /* 0x0001e80000100800 */
[----:B------:R1:W5:Y:S04]  /*4010*/  LDL.LU R29, [R1+0xdb8] ;  /* 0x000db800011d7983 */ /* 0x0003680000300800 */
[----:B------:R2:W-:Y:S01]  /*4020*/  STL [R1+0xb8], R5 ;  /* 0x0000b80501007387 */ /* 0x0005e20000100800 */
[----:B0-----:R-:W-:Y:S02]  /*4030*/  LEA.HI.X.SX32 R3, R24, UR15, 0x1, P4 ;  /* 0x0000000f18037c11 */ /* 0x001fe4000a0f0eff */
[----:B--2---:R-:W-:-:S03]  /*4040*/  LEA.HI.X.SX32 R5, R25, UR15, 0x1, P5 ;  /* 0x0000000f19057c11 */ /* 0x004fc6000a8f0eff */
[----:B------:R0:W-:Y:S01]  /*4050*/  STL [R1+0xb0], R3 ;  /* 0x0000b00301007387 */ /* 0x0001e20000100800 */
[----:B------:R-:W-:-:S03]  /*4060*/  LEA R17, P4, R0, UR14, 0x1 ;  /* 0x0000000e00117c11 */ /* 0x000fc6000f8808ff */
[----:B------:R2:W-:Y:S01]  /*4070*/  STL [R1+0xa8], R5 ;  /* 0x0000a80501007387 */ /* 0x0005e20000100800 */
[----:B0-----:R-:W-:-:S03]  /*4080*/  LEA.HI.X.SX32 R3, R28, UR15, 0x1, P6 ;  /* 0x0000000f1c037c11 */ /* 0x001fc6000b0f0eff */
[----:B------:R1:W5:Y:S01]  /*4090*/  LDL.LU R28, [R1+0xdb4] ;  /* 0x000db400011c7983 */ /* 0x0003620000300800 */
[----:B--2---:R-:W-:-:S03]  /*40a0*/  LEA.HI.X.SX32 R5, R26, UR15, 0x1, P0 ;  /* 0x0000000f1a057c11 */ /* 0x004fc600080f0eff */
[----:B------:R-:W-:Y:S01]  /*40b0*/  STL [R1+0x80], R3 ;  /* 0x0000800301007387 */ /* 0x000fe20000100800 */
[----:B------:R-:W-:-:S03]  /*40c0*/  LEA.HI.X.SX32 R16, R0, UR15, 0x1, P4 ;  /* 0x0000000f00107c11 */ /* 0x000fc6000a0f0eff */
[----:B------:R0:W-:Y:S04]  /*40d0*/  STL [R1], R5 ;  /* 0x0000000501007387 */ /* 0x0001e80000100800 */
[----:B------:R1:W5:Y:S04]  /*40e0*/  LDL.LU R0, [R1+0xdb0] ;  /* 0x000db00001007983 */ /* 0x0003680000300800 */
[----:B------:R1:W-:Y:S01]  /*40f0*/  STL [R1+0xab0], RZ ;  /* 0x000ab0ff01007387 */ /* 0x0003e20000100800 */
[----:B0-----:R-:W0:Y:S03]  /*4100*/  LDC R5, c[0x0][0x3ac] ;  /* 0x0000eb00ff057b82 */ /* 0x001e260000000800 */
        /* <DEDUP_REMOVED lines=486> */
[----:B------:R-:W2:Y:S03]  /*5f70*/  S2R R3, SR_TID.X ;  /* 0x0000000000037919 */ /* 0x000ea60000002100 */
[----:B------:R1:W-:Y:S04]  /*5f80*/  STL [R1+0x36c], RZ ;  /* 0x00036cff01007387 */ /* 0x0003e80000100800 */
[----:B------:R1:W-:Y:S04]  /*5f90*/  STL [R1+0x3f0], RZ ;  /* 0x0003f0ff01007387 */ /* 0x0003e80000100800 */
[----:B------:R1:W-:Y:S04]  /*5fa0*/  STL [R1+0x3f4], RZ ;  /* 0x0003f4ff01007387 */ /* 0x0003e80000100800 */
[----:B------:R1:W-:Y:S01]  /*5fb0*/  STL [R1+0x3f8], RZ ;  /* 0x0003f8ff01007387 */ /* 0x0003e20000100800 */
[----:B------:R-:W3:Y:S03]  /*5fc0*/  S2R R11, SR_TID.X ;  /* 0x00000000000b7919 */ /* 0x000ee60000002100 */
        /* <DEDUP_REMOVED lines=21> */
[----:B------:R-:W-:-:S02]  /*6120*/  LEA R19, P3, R7, UR14, 0x1 ;  /* 0x0000000e07137c11 */ /* 0x000fc4000f8608ff */
[----:B--2---:R-:W-:Y:S02]  /*6130*/  LOP3.LUT R3, R3, 0x1ff, RZ, 0xc0, !PT ;  /* 0x000001ff03037812 */ /* 0x004fe400078ec0ff */
[----:B------:R-:W-:Y:S02]  /*6140*/  LEA.HI.X.SX32 R18, R7, UR15, 0x1, P3 ;  /* 0x0000000f07127c11 */ /* 0x000fe400098f0eff */
[----:B---3--:R-:W-:Y:S01]  /*6150*/  LOP3.LUT R7, R11, 0x1f, RZ, 0xc0, !PT ;  /* 0x0000001f0b077812 */ /* 0x008fe200078ec0ff */
[----:B------:R-:W-:Y:S01]  /*6160*/  IMAD.SHL.U32 R6, R3, 0x2, RZ ;  /* 0x0000000203067824 */ /* 0x000fe200078e00ff */
[----:B------:R-:W-:Y:S01]  /*6170*/  LEA R15, P5, R8, UR14, 0x1 ;  /* 0x0000000e080f7c11 */ /* 0x000fe2000f8a08ff */
[----:B------:R-:W-:Y:S01]  /*6180*/  USHF.R.S32.HI UR6, URZ, 0x1f, UR4 ;  /* 0x0000001fff067899 */ /* 0x000fe20008011404 */
[----:B------:R-:W-:Y:S01]  /*6190*/  LEA R23, P1, R10, UR14, 0x1 ;  /* 0x0000000e0a177c11 */ /* 0x000fe2000f8208ff */
[----:B0-----:R-:W-:Y:S01]  /*61a0*/  IMAD R3, R7, R5, RZ ;  /* 0x0000000507037224 */ /* 0x001fe200078e02ff */
[----:B------:R-:W-:-:S02]  /*61b0*/  LEA R21, P2, R9, UR14, 0x1 ;  /* 0x0000000e09157c11 */ /* 0x000fc4000f8408ff */
[----:B------:R-:W-:Y:S01]  /*61c0*/  SHF.R.U32.HI R11, RZ, 0x2, R11 ;  /* 0x00000002ff0b7819 */ /* 0x000fe2000001160b */
[----:B------:R-:W-:Y:S01]  /*61d0*/  ULEA.HI UR6, UR6, UR4, URZ, 0x5 ;  /* 0x0000000406067291 */ /* 0x000fe2000f8f28ff */
[----:B------:R-:W-:Y:S02]  /*61e0*/  LOP3.LUT R3, R6, 0x10, RZ, 0x3c, !PT ;  /* 0x0000001006037812 */ /* 0x000fe400078e3cff */
[----:B------:R-:W-:Y:S02]  /*61f0*/  LEA.HI.X.SX32 R14, R8, UR15, 0x1, P5 ;  /* 0x0000000f080e7c11 */ /* 0x000fe4000a8f0eff */
[C---:B------:R-:W-:Y:S02]  /*6200*/  LOP3.LUT R7, R6.reuse, 0x20, RZ, 0x3c, !PT ;  /* 0x0000002006077812 */ /* 0x040fe400078e3cff */
[C---:B------:R-:W-:Y:S02]  /*6210*/  LOP3.LUT R5, R6.reuse, 0x30, RZ, 0x3c, !PT ;  /* 0x0000003006057812 */ /* 0x040fe400078e3cff */
[----:B------:R-:W-:-:S02]  /*6220*/  LOP3.LUT R3, R6, 0x40, RZ, 0x3c, !PT ;  /* 0x0000004006037812 */ /* 0x000fc400078e3cff */
[----:B------:R-:W-:Y:S02]  /*6230*/  LEA.HI.X.SX32 R22, R10, UR15, 0x1, P1 ;  /* 0x0000000f0a167c11 */ /* 0x000fe400088f0eff */
[----:B------:R-:W-:Y:S02]  /*6240*/  LEA.HI.X.SX32 R20, R9, UR15, 0x1, P2 ;  /* 0x0000000f09147c11 */ /* 0x000fe400090f0eff */
[C---:B------:R-:W-:Y:S02]  /*6250*/  LOP3.LUT R8, R6.reuse, 0x30, R11, 0x78, !PT ;  /* 0x0000003006087812 */ /* 0x040fe400078e780b */
[C---:B------:R-:W-:Y:S02]  /*6260*/  LOP3.LUT R7, R6.reuse, 0x50, RZ, 0x3c, !PT ;  /* 0x0000005006077812 */ /* 0x040fe400078e3cff */
[C---:B------:R-:W-:Y:S02]  /*6270*/  LOP3.LUT R5, R6.reuse, 0x60, RZ, 0x3c, !PT ;  /* 0x0000006006057812 */ /* 0x040fe400078e3cff */
[----:B------:R-:W-:Y:S01]  /*6280*/  LOP3.LUT R3, R6, 0x70, RZ, 0x3c, !PT ;  /* 0x0000007006037812 */ /* 0x000fe200078e3cff */
[----:B-1----:R-:W-:-:S12]  /*6290*/  USHF.R.S32.HI UR6, URZ, 0x5, UR6 ;  /* 0x00000005ff067899 */ /* 0x002fd80008011406 */
.L_x_2:
[----:B------:R-:W0:Y:S01]  /*62a0*/  LDC R8, c[0x0][0x3a8] ;  /* 0x0000ea00ff087b82 */ /* 0x000e220000000800 */
[C---:B-----5:R-:W-:Y:S01]  /*62b0*/  ISETP.GT.AND P2, PT, R0.reuse, 0x4, PT ;  /* 0x000000040000780c */ /* 0x060fe20003f44270 */
[----:B------:R-:W-:Y:S01]  /*62c0*/  IMAD.MOV.U32 R3, RZ, RZ, R2 ;  /* 0x000000ffff037224 */ /* 0x000fe200078e0002 */
[C---:B------:R-:W-:Y:S01]  /*62d0*/  ISETP.GT.AND P0, PT, R0.reuse, 0x2, PT ;  /* 0x000000020000780c */ /* 0x040fe20003f04270 */
[----:B------:R-:W-:Y:S01]  /*62e0*/  IMAD.MOV.U32 R2, RZ, RZ, R4 ;  /* 0x000000ffff027224 */ /* 0x000fe200078e0004 */
[----:B------:R-:W-:Y:S01]  /*62f0*/  ISETP.GT.AND P1, PT, R0, 0x3, PT ;  /* 0x000000030000780c */ /* 0x000fe20003f24270 */
[----:B------:R-:W-:Y:S01]  /*6300*/  STL [R1+0x1f88], R15 ;  /* 0x001f880f01007387 */ /* 0x000fe20000100800 */
[----:B------:R-:W-:Y:S01]  /*6310*/  PRMT R10, RZ, 0x7610, R10 ;  /* 0x00007610ff0a7816 */ /* 0x000fe2000000000a */
[----:B------:R-:W1:Y:S01]  /*6320*/  LDC R5, c[0x0][0x3a8] ;  /* 0x0000ea00ff057b82 */ /* 0x000e620000000800 */
[----:B------:R-:W-:Y:S01]  /*6330*/  PRMT R12, RZ, 0x7610, R12 ;  /* 0x00007610ff0c7816 */ /* 0x000fe2000000000c */
[----:B------:R-:W-:Y:S01]  /*6340*/  STL [R1+0x1f98], R15 ;  /* 0x001f980f01007387 */ /* 0x000fe20000100800 */
[----:B------:R-:W-:-:S03]  /*6350*/  PRMT R11, RZ, 0x7610, R11 ;  /* 0x00007610ff0b7816 */ /* 0x000fc6000000000b */
[----:B------:R-:W-:Y:S02]  /*6360*/  STL [R1+0x1fa8], R15 ;  /* 0x001fa80f01007387 */ /* 0x000fe40000100800 */
[----:B------:R-:W2:Y:S02]  /*6370*/  LDC R6, c[0x0][0x3a8] ;  /* 0x0000ea00ff067b82 */ /* 0x000ea40000000800 */
[----:B------:R-:W-:Y:S04]  /*6380*/  STL [R1+0x1fb8], R15 ;  /* 0x001fb80f01007387 */ /* 0x000fe80000100800 */
[----:B------:R-:W-:Y:S01]  /*6390*/  STL [R1+0x1f84], R14 ;  /* 0x001f840e01007387 */ /* 0x000fe20000100800 */
[----:B0-----:R-:W-:Y:S01]  /*63a0*/  IMAD.SHL.U32 R8, R8, 0x4, RZ ;  /* 0x0000000408087824 */ /* 0x001fe200078e00ff */
[----:B------:R-:W0:Y:S02]  /*63b0*/  LDC R13, c[0x0][0x3a8] ;  /* 0x0000ea00ff0d7b82 */ /* 0x000e240000000800 */
[----:B------:R-:W-:Y:S01]  /*63c0*/  STL [R1+0x1f90], R14 ;  /* 0x001f900e01007387 */ /* 0x000fe20000100800 */
[----:B------:R-:W-:-:S03]  /*63d0*/  IMAD.WIDE R8, R8, 0x2, R2 ;  /* 0x0000000208087825 */ /* 0x000fc600078e0202 */
[----:B------:R-:W-:Y:S01]  /*63e0*/  STL [R1+0x1fa4], R14 ;  /* 0x001fa40e01007387 */ /* 0x000fe20000100800 */
[----:B-1----:R-:W-:-:S03]  /*63f0*/  IMAD.SHL.U32 R5, R5, 0x2, RZ ;  /* 0x0000000205057824 */ /* 0x002fc600078e00ff */
[----:B------:R-:W3:Y:S01]  /*6400*/  @P2 LDG.E.U16 R10, desc[UR8][R8.64] ;  /* 0x00000008080a2981 */ /* 0x000ee2000c1e1500 */
[----:B------:R-:W-:-:S03]  /*6410*/  IMAD.WIDE R4, R5, 0x2, R2 ;  /* 0x0000000205047825 */ /* 0x000fc600078e0202 */
[----:B------:R-:W-:Y:S01]  /*6420*/  STL [R1+0x1fbc], R14 ;  /* 0x001fbc0e01007387 */ /* 0x000fe20000100800 */
[----:B--2---:R-:W-:-:S03]  /*6430*/  IMAD R6, R6, 0x3, RZ ;  /* 0x0000000306067824 */ /* 0x004fc600078e02ff */
[----:B------:R-:W2:Y:S01]  /*6440*/  @P0 LDG.E.U16 R12, desc[UR8][R4.64] ;  /* 0x00000008040c0981 */ /* 0x000ea2000c1e1500 */
[----:B------:R-:W-:-:S03]  /*6450*/  IMAD.WIDE R6, R6, 0x2, R2 ;  /* 0x0000000206067825 */ /* 0x000fc600078e0202 */
[----:B------:R-:W-:Y:S04]  /*6460*/  STL [R1+0x1f80], R17 ;  /* 0x001f801101007387 */ /* 0x000fe80000100800 */
[----:B------:R1:W4:Y:S04]  /*6470*/  @P1 LDG.E.U16 R11, desc[UR8][R6.64] ;  /* 0x00000008060b1981 */ /* 0x000328000c1e1500 */
[----:B------:R-:W-:Y:S04]  /*6480*/  STL [R1+0x1f8c], R17 ;  /* 0x001f8c1101007387 */ /* 0x000fe80000100800 */
        /* <DEDUP_REMOVED lines=10> */
[----:B------:R0:W-:Y:S04]  /*6530*/  STL [R1+0x1fc8], R19 ;  /* 0x001fc81301007387 */ /* 0x0001e80000100800 */
[----:B------:R-:W-:Y:S04]  /*6540*/  STL [R1+0x1f74], R18 ;  /* 0x001f741201007387 */ /* 0x000fe80000100800 */
[----:B------:R-:W-:Y:S04]  /*6550*/  STL [R1+0x1f70], R21 ;  /* 0x001f701501007387 */ /* 0x000fe80000100800 */
[----:B------:R-:W-:Y:S04]  /*6560*/  STL [R1+0x1f6c], R20 ;  /* 0x001f6c1401007387 */ /* 0x000fe80000100800 */
[----:B------:R-:W-:Y:S04]  /*6570*/  STL [R1+0x1f68], R27 ;  /* 0x001f681b01007387 */ /* 0x000fe80000100800 */
[----:B------:R-:W-:Y:S04]  /*6580*/  STL.64 [R1+0x1f60], R22 ;  /* 0x001f601601007387 */ /* 0x000fe80000100a00 */
[----:B------:R-:W-:Y:S04]  /*6590*/  STL [R1+0x1f58], R26 ;  /* 0x001f581a01007387 */ /* 0x000fe80000100800 */
[----:B------:R-:W-:Y:S04]  /*65a0*/  STL.64 [R1+0x1f50], R24 ;  /* 0x001f501801007387 */ /* 0x000fe80000100a00 */
[----:B------:R-:W-:Y:S04]  /*65b0*/  STL [R1+0x1ec8], R29 ;  /* 0x001ec81d01007387 */ /* 0x000fe80000100800 */
[----:B------:R-:W-:Y:S01]  /*65c0*/  STL [R1+0xdb0], R28 ;  /* 0x000db01c01007387 */ /* 0x000fe20000100800 */
[----:B------:R-:W-:-:S02]  /*65d0*/  ISETP.GT.AND P0, PT, R0, 0x5, PT ;  /* 0x000000050000780c */ /* 0x000fc40003f04270 */
[C---:B------:R-:W-:Y:S02]  /*65e0*/  ISETP.GT.AND P1, PT, R0.reuse, 0x6, PT ;  /* 0x000000060000780c */ /* 0x040fe40003f24270 */
[----:B------:R-:W-:Y:S01]  /*65f0*/  ISETP.GT.AND P2, PT, R0, 0x7, PT ;  /* 0x000000070000780c */ /* 0x000fe20003f44270 */
[----:B0-----:R-:W-:Y:S01]  /*6600*/  IMAD R13, R13, 0x6, RZ ;  /* 0x000000060d0d7824 */ /* 0x001fe200078e02ff */
[----:B------:R-:W-:Y:S02]  /*6610*/  PRMT R19, RZ, 0x7610, R19 ;  /* 0x00007610ff137816 */ /* 0x000fe40000000013 */
[----:B------:R-:W-:Y:S01]  /*6620*/  PRMT R16, RZ, 0x7610, R16 ;  /* 0x00007610ff107816 */ /* 0x000fe20000000010 */
[----:B-1----:R-:W-:Y:S01]  /*6630*/  IMAD.WIDE R6, R13, 0x2, R2 ;  /* 0x000000020d067825 */ /* 0x002fe200078e0202 */
[----:B------:R-:W-:-:S05]  /*6640*/  PRMT R17, RZ, 0x7610, R17 ;  /* 0x00007610ff117816 */ /* 0x000fca0000000011 */
[----:B------:R0:W4:Y:S01]  /*6650*/  @P1 LDG.E.U16 R16, desc[UR8][R6.64] ;  /* 0x0000000806101981 */ /* 0x000122000c1e1500 */
[C---:B------:R-:W-:Y:S02]  /*6660*/  ISETP.GT.AND P3, PT, R0.reuse, 0x8, PT ;  /* 0x000000080000780c */ /* 0x040fe40003f64270 */
[----:B------:R-:W-:Y:S02]  /*6670*/  ISETP.GT.AND P4, PT, R0, 0x9, PT ;  /* 0x000000090000780c */ /* 0x000fe40003f84270 */
[----:B------:R-:W-:Y:S02]  /*6680*/  PRMT R14, RZ, 0x7610, R14 ;  /* 0x00007610ff0e7816 */ /* 0x000fe4000000000e */
[----:B------:R-:W-:Y:S01]  /*6690*/  PRMT R15, RZ, 0x7610, R15 ;  /* 0x00007610ff0f7816 */ /* 0x000fe2000000000f */
[----:B0-----:R-:W0:Y:S01]  /*66a0*/  LDC R6, c[0x0][0x3a8] ;  /* 0x0000ea00ff067b82 */ /* 0x001e220000000800 */
[----:B---3--:R1:W-:Y:S04]  /*66b0*/  STL [R1+0x9c], R10 ;  /* 0x00009c0a01007387 */ /* 0x0083e80000100800 */
[----:B--2---:R2:W-:Y:S03]  /*66c0*/  STL [R1+0xa4], R12 ;  /* 0x0000a40c01007387 */ /* 0x0045e60000100800 */
[----:B-1----:R-:W1:Y:S01]  /*66d0*/  LDC R10, c[0x0][0x3a8] ;  /* 0x0000ea00ff0a7b82 */ /* 0x002e620000000800 */
[----:B----4-:R3:W-:Y:S07]  /*66e0*/  STL [R1+0xa0], R11 ;  /* 0x0000a00b01007387 */ /* 0x0107ee0000100800 */
[----:B--2---:R-:W2:Y:S08]  /*66f0*/  LDC R12, c[0x0][0x3a8] ;  /* 0x0000ea00ff0c7b82 */ /* 0x004eb00000000800 */
[----:B---3--:R-:W3:Y:S01]  /*6700*/  LDC R11, c[0x0][0x3a8] ;  /* 0x0000ea00ff0b7b82 */ /* 0x008ee20000000800 */
[----:B-1----:R-:W-:-:S04]  /*6710*/  IMAD R10, R10, 0x5, RZ ;  /* 0x000000050a0a7824 */ /* 0x002fc800078e02ff */
[----:B------:R-:W-:-:S03]  /*6720*/  IMAD.WIDE R4, R10, 0x2, R2 ;  /* 0x000000020a047825 */ /* 0x000fc600078e0202 */
[----:B------:R-:W1:Y:S02]  /*6730*/  LDC R10, c[0x0][0x3a8] ;  /* 0x0000ea00ff0a7b82 */ /* 0x000e640000000800 */
[----:B------:R4:W4:Y:S01]  /*6740*/  @P0 LDG.E.U16 R19, desc[UR8][R4.64] ;  /* 0x0000000804130981 */ /* 0x000922000c1e1500 */
[----:B---3--:R-:W-:Y:S02]  /*6750*/  IMAD R11, R11, 0x7, RZ ;  /* 0x000000070b0b7824 */ /* 0x008fe400078e02ff */
[----:B--2---:R-:W-:-:S03]  /*6760*/  IMAD R12, R12, 0x9, RZ ;  /* 0x000000090c0c7824 */ /* 0x004fc600078e02ff */
[----:B----4-:R-:W2:Y:S01]  /*6770*/  LDC R5, c[0x0][0x3a8] ;  /* 0x0000ea00ff057b82 */ /* 0x010ea20000000800 */
[----:B------:R-:W-:-:S05]  /*6780*/  IMAD.WIDE R8, R11, 0x2, R2 ;  /* 0x000000020b087825 */ /* 0x000fca00078e0202 */
[----:B------:R3:W4:Y:S01]  /*6790*/  @P2 LDG.E.U16 R17, desc[UR8][R8.64] ;  /* 0x0000000808112981 */ /* 0x000722000c1e1500 */
[----:B-1----:R-:W-:Y:S02]  /*67a0*/  IMAD.SHL.U32 R10, R10, 0x8, RZ ;  /* 0x000000080a0a7824 */ /* 0x002fe400078e00ff */
[--C-:B------:R-:W-:Y:S01]  /*67b0*/  IMAD.WIDE R12, R12, 0x2, R2.reuse ;  /* 0x000000020c0c7825 */ /* 0x100fe200078e0202 */
[----:B---3--:R-:W1:Y:S03]  /*67c0*/  LDC R8, c[0x0][0x3a8] ;  /* 0x0000ea00ff087b82 */ /* 0x008e660000000800 */
[----:B------:R-:W-:Y:S01]  /*67d0*/  IMAD.WIDE R10, R10, 0x2, R2 ;  /* 0x000000020a0a7825 */ /* 0x000fe200078e0202 */
[----:B------:R-:W3:Y:S04]  /*67e0*/  @P4 LDG.E.U16 R15, desc[UR8][R12.64] ;  /* 0x000000080c0f4981 */ /* 0x000ee8000c1e1500 */
[----:B------:R0:W3:Y:S04]  /*67f0*/  @P3 LDG.E.U16 R14, desc[UR8][R10.64] ;  /* 0x000000080a0e3981 */ /* 0x0000e8000c1e1500 */
[----:B------:R1:W-:Y:S01]  /*6800*/  STL [R1+0x98], R19 ;  /* 0x0000981301007387 */ /* 0x0003e20000100800 */
[----:B------:R-:W-:-:S02]  /*6810*/  ISETP.GT.AND P0, PT, R0, 0xa, PT ;  /* 0x0000000a0000780c */ /* 0x000fc40003f04270 */
[C---:B------:R-:W-:Y:S01]  /*6820*/  ISETP.GT.AND P1, PT, R0.reuse, 0xb, PT ;  /* 0x0000000b0000780c */ /* 0x040fe20003f24270 */
[----:B--2---:R-:W-:Y:S01]  /*6830*/  IMAD R5, R5, 0xa, RZ ;  /* 0x0000000a05057824 */ /* 0x004fe200078e02ff */
[----:B------:R-:W-:Y:S01]  /*6840*/  ISETP.GT.AND P2, PT, R0, 0xc, PT ;  /* 0x0000000c0000780c */ /* 0x000fe20003f44270 */
[----:B0-----:R-:W-:Y:S01]  /*6850*/  IMAD R6, R6, 0xb, RZ ;  /* 0x0000000b06067824 */ /* 0x001fe200078e02ff */
[----:B------:R-:W0:Y:S01]  /*6860*/  LDC R11, c[0x0][0x3a8] ;  /* 0x0000ea00ff0b7b82 */ /* 0x000e220000000800 */
[----:B-1----:R-:W2:Y:S04]  /*6870*/  LDL.LU R19, [R1+0x1fc8] ;  /* 0x001fc80001137983 */ /* 0x002ea80000300800 */
[----:B------:R1:W-:Y:S01]  /*6880*/  STL [R1+0x94], R16 ;  /* 0x0000941001007387 */ /* 0x0003e20000100800 */
[----:B------:R-:W-:-:S02]  /*6890*/  IMAD R8, R8, 0xc, RZ ;  /* 0x0000000c08087824 */ /* 0x000fc400078e02ff */
[----:B------:R-:W0:Y:S01]  /*68a0*/  LDC R13, c[0x0][0x3a8] ;  /* 0x0000ea00ff0d7b82 */ /* 0x000e220000000800 */
[----:B-1----:R-:W3:Y:S04]  /*68b0*/  LDL.LU R16, [R1+0x1fc4] ;  /* 0x001fc40001107983 */ /* 0x002ee80000300800 */
[----:B----4-:R1:W-:Y:S04]  /*68c0*/  STL [R1+0x90], R17 ;  /* 0x0000901101007387 */ /* 0x0103e80000100800 */
[----:B-1----:R-:W4:Y:S01]  /*68d0*/  LDL.LU R17, [R1+0x1fc0] ;  /* 0x001fc00001117983 */ /* 0x002f220000300800 */
[----:B------:R-:W-:-:S04]  /*68e0*/  IMAD.WIDE R4, R5, 0x2, R2 ;  /* 0x0000000205047825 */ /* 0x000fc800078e0202 */
[----:B------:R-:W-:-:S04]  /*68f0*/  IMAD.WIDE R6, R6, 0x2, R2 ;  /* 0x0000000206067825 */ /* 0x000fc800078e0202 */
[----:B------:R-:W-:Y:S01]  /*6900*/  IMAD.WIDE R8, R8, 0x2, R2 ;  /* 0x0000000208087825 */ /* 0x000fe200078e0202 */
[----:B--2---:R-:W-:-:S06]  /*6910*/  PRMT R19, RZ, 0x7610, R19 ;  /* 0x00007610ff137816 */ /* 0x004fcc0000000013 */
[----:B------:R1:W2:Y:S01]  /*6920*/  @P0 LDG.E.U16 R19, desc[UR8][R4.64] ;  /* 0x0000000804130981 */ /* 0x0002a2000c1e1500 */
[----:B---3--:R-:W-:Y:S02]  /*6930*/  PRMT R16, RZ, 0x7610, R16 ;  /* 0x00007610ff107816 */ /* 0x008fe40000000010 */
[----:B----4-:R-:W-:-:S04]  /*6940*/  PRMT R17, RZ, 0x7610, R17 ;  /* 0x00007610ff117816 */ /* 0x010fc80000000011 */
[----:B------:R3:W4:Y:S01]  /*6950*/  @P1 LDG.E.U16 R16, desc[UR8][R6.64] ;  /* 0x0000000806101981 */ /* 0x000722000c1e1500 */
[C---:B------:R-:W-:Y:S01]  /*6960*/  ISETP.GT.AND P3, PT, R0.reuse, 0xd, PT ;  /* 0x0000000d0000780c */ /* 0x040fe20003f64270 */
[----:B0-----:R-:W-:Y:S01]  /*6970*/  IMAD R11, R11, 0xd, RZ ;  /* 0x0000000d0b0b7824 */ /* 0x001fe200078e02ff */
[----:B-1----:R-:W0:Y:S01]  /*6980*/  LDC R5, c[0x0][0x3a8] ;  /* 0x0000ea00ff057b82 */ /* 0x002e220000000800 */
[----:B------:R1:W4:Y:S04]  /*6990*/  @P2 LDG.E.U16 R17, desc[UR8][R8.64] ;  /* 0x0000000808112981 */ /* 0x000328000c1e1500 */
[----:B------:R1:W-:Y:S01]  /*69a0*/  STL [R1+0x8c], R14 ;  /* 0x00008c0e01007387 */ /* 0x0003e20000100800 */
[----:B------:R-:W-:Y:S02]  /*69b0*/  IMAD.WIDE R10, R11, 0x2, R2 ;  /* 0x000000020b0a7825 */ /* 0x000fe400078e0202 */
[----:B---3--:R-:W3:Y:S01]  /*69c0*/  LDC R6, c[0x0][0x3a8] ;  /* 0x0000ea00ff067b82 */ /* 0x008ee20000000800 */
[----:B-1----:R-:W3:Y:S01]  /*69d0*/  LDL.LU R14, [R1+0x1fbc] ;  /* 0x001fbc00010e7983 */ /* 0x002ee20000300800 */
[C---:B------:R-:W-:Y:S01]  /*69e0*/  ISETP.GT.AND P4, PT, R0.reuse, 0xe, PT ;  /* 0x0000000e0000780c */ /* 0x040fe20003f84270 */
[----:B------:R-:W-:Y:S01]  /*69f0*/  IMAD R13, R13, 0xe, RZ ;  /* 0x0000000e0d0d7824 */ /* 0x000fe200078e02ff */
[C---:B------:R-:W-:Y:S01]  /*6a00*/  ISETP.GT.AND P0, PT, R0.reuse, 0xf, PT ;  /* 0x0000000f0000780c */ /* 0x040fe20003f04270 */
[----:B------:R1:W-:Y:S01]  /*6a10*/  STL [R1+0x88], R15 ;  /* 0x0000880f01007387 */ /* 0x0003e20000100800 */
[----:B------:R-:W-:-:S02]  /*6a20*/  ISETP.GT.AND P1, PT, R0, 0x10, PT ;  /* 0x000000100000780c */ /* 0x000fc40003f24270 */
[----:B------:R-:W0:Y:S01]  /*6a30*/  LDC R8, c[0x0][0x3a8] ;  /* 0x0000ea00ff087b82 */ /* 0x000e220000000800 */
[----:B-1----:R-:W3:Y:S04]  /*6a40*/  LDL.LU R15, [R1+0x1fb8] ;  /* 0x001fb800010f7983 */ /* 0x002ee80000300800 */
[----:B--2---:R1:W-:Y:S04]  /*6a50*/  STL [R1+0x7c], R19 ;  /* 0x00007c1301007387 */ /* 0x0043e80000100800 */
[----:B-1----:R-:W2:Y:S04]  /*6a60*/  LDL.LU R19, [R1+0x1fb4] ;  /* 0x001fb40001137983 */ /* 0x002ea80000300800 */
[----:B----4-:R1:W-:Y:S04]  /*6a70*/  STL [R1+0x78], R16 ;  /* 0x0000781001007387 */ /* 0x0103e80000100800 */
[----:B-1----:R-:W4:Y:S04]  /*6a80*/  LDL.LU R16, [R1+0x1fb0] ;  /* 0x001fb00001107983 */ /* 0x002f280000300800 */
[----:B------:R1:W-:Y:S04]  /*6a90*/  STL [R1+0x74], R17 ;  /* 0x0000741101007387 */ /* 0x0003e80000100800 */
[----:B-1----:R-:W4:Y:S01]  /*6aa0*/  LDL.LU R17, [R1+0x1fac] ;  /* 0x001fac0001117983 */ /* 0x002f220000300800 */
[----:B---3--:R-:W-:-:S06]  /*6ab0*/  PRMT R15, RZ, 0x7610, R15 ;  /* 0x00007610ff0f7816 */ /* 0x008fcc000000000f */
[----:B------:R1:W3:Y:S01]  /*6ac0*/  @P3 LDG.E.U16 R15, desc[UR8][R10.64] ;  /* 0x000000080a0f3981 */ /* 0x0002e2000c1e1500 */
[----:B0-----:R-:W-:Y:S01]  /*6ad0*/  IMAD R5, R5, 0xf, RZ ;  /* 0x0000000f05057824 */ /* 0x001fe200078e02ff */
[----:B------:R-:W-:Y:S01]  /*6ae0*/  PRMT R14, RZ, 0x7610, R14 ;  /* 0x00007610ff0e7816 */ /* 0x000fe2000000000e */
[----:B------:R-:W-:-:S04]  /*6af0*/  IMAD.WIDE R12, R13, 0x2, R2 ;  /* 0x000000020d0c7825 */ /* 0x000fc800078e0202 */
[----:B------:R-:W-:Y:S01]  /*6b00*/  IMAD.SHL.U32 R6, R6, 0x10, RZ ;  /* 0x0000001006067824 */ /* 0x000fe200078e00ff */
[----:B------:R0:W3:Y:S01]  /*6b10*/  @P4 LDG.E.U16 R14, desc[UR8][R12.64] ;  /* 0x000000080c0e4981 */ /* 0x0000e2000c1e1500 */
[--C-:B------:R-:W-:Y:S01]  /*6b20*/  IMAD.WIDE R4, R5, 0x2, R2.reuse ;  /* 0x0000000205047825 */ /* 0x100fe200078e0202 */
[----:B------:R-:W-:Y:S01]  /*6b30*/  ISETP.GT.AND P2, PT, R0, 0x11, PT ;  /* 0x000000110000780c */ /* 0x000fe20003f44270 */
[----:B-1----:R-:W1:Y:S02]  /*6b40*/  LDC R11, c[0x0][0x3a8] ;  /* 0x0000ea00ff0b7b82 */ /* 0x002e640000000800 */
[----:B------:R-:W-:-:S04]  /*6b50*/  IMAD.WIDE R6, R6, 0x2, R2 ;  /* 0x0000000206067825 */ /* 0x000fc800078e0202 */
[----:B------:R-:W-:Y:S02]  /*6b60*/  IMAD R8, R8, 0x11, RZ ;  /* 0x0000001108087824 */ /* 0x000fe400078e02ff */
[----:B0-----:R-:W0:Y:S01]  /*6b70*/  LDC R13, c[0x0][0x3a8] ;  /* 0x0000ea00ff0d7b82 */ /* 0x001e220000000800 */
[----:B--2---:R-:W-:-:S06]  /*6b80*/  PRMT R19, RZ, 0x7610, R19 ;  /* 0x00007610ff137816 */ /* 0x004fcc0000000013 */
[----:B------:R2:W3:Y:S01]  /*6b90*/  @P0 LDG.E.U16 R19, desc[UR8][R4.64] ;  /* 0x0000000804130981 */ /* 0x0004e2000c1e1500 */
[----:B----4-:R-:W-:-:S03]  /*6ba0*/  PRMT R17, RZ, 0x7610, R17 ;  /* 0x00007610ff117816 */ /* 0x010fc60000000011 */
[----:B---3--:R3:W-:Y:S01]  /*6bb0*/  STL [R1+0x70], R15 ;  /* 0x0000700f01007387 */ /* 0x0087e20000100800 */
[----:B------:R-:W-:Y:S01]  /*6bc0*/  IMAD.WIDE R8, R8, 0x2, R2 ;  /* 0x0000000208087825 */ /* 0x000fe200078e0202 */
[----:B--2---:R-:W2:Y:S02]  /*6bd0*/  LDC R5, c[0x0][0x3a8] ;  /* 0x0000ea00ff057b82 */ /* 0x004ea40000000800 */
[----:B------:R4:W2:Y:S04]  /*6be0*/  @P1 LDG.E.U16 R17, desc[UR8][R6.64] ;  /* 0x0000000806111981 */ /* 0x0008a8000c1e1500 */
[----:B---3--:R-:W3:Y:S04]  /*6bf0*/  LDL.LU R15, [R1+0x1fa8] ;  /* 0x001fa800010f7983 */ /* 0x008ee80000300800 */
[----:B------:R4:W-:Y:S01]  /*6c00*/  STL [R1+0x6c], R14 ;  /* 0x00006c0e01007387 */ /* 0x0009e20000100800 */
[----:B------:R-:W-:-:S02]  /*6c10*/  ISETP.GT.AND P3, PT, R0, 0x12, PT ;  /* 0x000000120000780c */ /* 0x000fc40003f64270 */
[C---:B------:R-:W-:Y:S01]  /*6c20*/  ISETP.GT.AND P4, PT, R0.reuse, 0x13, PT ;  /* 0x000000130000780c */ /* 0x040fe20003f84270 */
[----:B-1----:R-:W-:Y:S01]  /*6c30*/  IMAD R11, R11, 0x12, RZ ;  /* 0x000000120b0b7824 */ /* 0x002fe200078e02ff */
[----:B------:R-:W-:Y:S01]  /*6c40*/  ISETP.GT.AND P0, PT, R0, 0x14, PT ;  /* 0x000000140000780c */ /* 0x000fe20003f04270 */
[----:B0-----:R-:W-:Y:S01]  /*6c50*/  IMAD R13, R13, 0x13, RZ ;  /* 0x000000130d0d7824 */ /* 0x001fe200078e02ff */
[----:B------:R-:W-:Y:S01]  /*6c60*/  PRMT R16, RZ, 0x7610, R16 ;  /* 0x00007610ff107816 */ /* 0x000fe20000000010 */
[----:B----4-:R-:W0:Y:S01]  /*6c70*/  LDC R7, c[0x0][0x3a8] ;  /* 0x0000ea00ff077b82 */ /* 0x010e220000000800 */
[----:B------:R-:W4:Y:S04]  /*6c80*/  LDL.LU R14, [R1+0x1fa4] ;  /* 0x001fa400010e7983 */ /* 0x000f280000300800 */
[----:B------:R1:W-:Y:S04]  /*6c90*/  STL [R1+0x68], R19 ;  /* 0x0000681301007387 */ /* 0x0003e80000100800 */
[----:B-1----:R-:W4:Y:S04]  /*6ca0*/  LDL.LU R19, [R1+0x1fa0] ;  /* 0x001fa00001137983 */ /* 0x002f280000300800 */
[----:B--2---:R1:W-:Y:S04]  /*6cb0*/  STL [R1+0x64], R17 ;  /* 0x0000641101007387 */ /* 0x0043e80000100800 */
[----:B-1----:R-:W2:Y:S01]  /*6cc0*/  LDL.LU R17, [R1+0x1f9c] ;  /* 0x001f9c0001117983 */ /* 0x002ea20000300800 */
[----:B---3--:R-:W-:-:S06]  /*6cd0*/  PRMT R15, RZ, 0x7610, R15 ;  /* 0x00007610ff0f7816 */ /* 0x008fcc000000000f */
[----:B------:R1:W3:Y:S01]  /*6ce0*/  @P2 LDG.E.U16 R15, desc[UR8][R8.64] ;  /* 0x00000008080f2981 */ /* 0x0002e2000c1e1500 */
[----:B------:R-:W-:Y:S01]  /*6cf0*/  IMAD.WIDE R10, R11, 0x2, R2 ;  /* 0x000000020b0a7825 */ /* 0x000fe200078e0202 */
[----:B----4-:R-:W-:-:S03]  /*6d00*/  PRMT R14, RZ, 0x7610, R14 ;  /* 0x00007610ff0e7816 */ /* 0x010fc6000000000e */
[----:B------:R-:W-:Y:S01]  /*6d10*/  IMAD R5, R5, 0x14, RZ ;  /* 0x0000001405057824 */ /* 0x000fe200078e02ff */
[----:B------:R-:W4:Y:S01]  /*6d20*/  @P3 LDG.E.U16 R16, desc[UR8][R10.64] ;  /* 0x000000080a103981 */ /* 0x000f22000c1e1500 */
[--C-:B------:R-:W-:Y:S01]  /*6d30*/  IMAD.WIDE R12, R13, 0x2, R2.reuse ;  /* 0x000000020d0c7825 */ /* 0x100fe200078e0202 */
[----:B------:R-:W-:Y:S01]  /*6d40*/  ISETP.GT.AND P1, PT, R0, 0x15, PT ;  /* 0x000000150000780c */ /* 0x000fe20003f24270 */
[----:B-1----:R-:W1:Y:S02]  /*6d50*/  LDC R9, c[0x0][0x3a8] ;  /* 0x0000ea00ff097b82 */ /* 0x002e640000000800 */
[----:B------:R-:W-:Y:S01]  /*6d60*/  IMAD.WIDE R4, R5, 0x2, R2 ;  /* 0x0000000205047825 */ /* 0x000fe200078e0202 */
[----:B------:R-:W4:Y:S01]  /*6d70*/  @P4 LDG.E.U16 R14, desc[UR8][R12.64] ;  /* 0x000000080c0e4981 */ /* 0x000f22000c1e1500 */
[----:B--2---:R-:W-:-:S06]  /*6d80*/  PRMT R17, RZ, 0x7610, R17 ;  /* 0x00007610ff117816 */ /* 0x004fcc0000000011 */
[----:B------:R2:W4:Y:S04]  /*6d90*/  @P0 LDG.E.U16 R17, desc[UR8][R4.64] ;  /* 0x0000000804110981 */ /* 0x000528000c1e1500 */
[----:B---3--:R3:W-:Y:S01]  /*6da0*/  STL [R1+0x60], R15 ;  /* 0x0000600f01007387 */ /* 0x0087e20000100800 */
[----:B0-----:R-:W-:Y:S01]  /*6db0*/  IMAD R7, R7, 0x15, RZ ;  /* 0x0000001507077824 */ /* 0x001fe200078e02ff */
[----:B--2---:R-:W0:Y:S02]  /*6dc0*/  LDC R5, c[0x0][0x3a8] ;  /* 0x0000ea00ff057b82 */ /* 0x004e240000000800 */
[----:B---3--:R-:W2:Y:S04]  /*6dd0*/  LDL.LU R15, [R1+0x1f98] ;  /* 0x001f9800010f7983 */ /* 0x008ea80000300800 */
[----:B----4-:R3:W-:Y:S04]  /*6de0*/  STL [R1+0x5c], R16 ;  /* 0x00005c1001007387 */ /* 0x0107e80000100800 */
[----:B---3--:R-:W3:Y:S04]  /*6df0*/  LDL.LU R16, [R1+0x1f94] ;  /* 0x001f940001107983 */ /* 0x008ee80000300800 */
[----:B------:R4:W-:Y:S04]  /*6e00*/  STL [R1+0x58], R14 ;  /* 0x0000580e01007387 */ /* 0x0009e80000100800 */
[----:B----4-:R-:W4:Y:S04]  /*6e10*/  LDL.LU R14, [R1+0x1f90] ;  /* 0x001f9000010e7983 */ /* 0x010f280000300800 */
[----:B------:R0:W-:Y:S04]  /*6e20*/  STL [R1+0x54], R17 ;  /* 0x0000541101007387 */ /* 0x0001e80000100800 */
[----:B0-----:R-:W3:Y:S01]  /*6e30*/  LDL.LU R17, [R1+0x1f8c] ;  /* 0x001f8c0001117983 */ /* 0x001ee20000300800 */
[----:B------:R-:W-:Y:S01]  /*6e40*/  IMAD.WIDE R6, R7, 0x2, R2 ;  /* 0x0000000207067825 */ /* 0x000fe200078e0202 */
[----:B--2---:R-:W-:-:S06]  /*6e50*/  PRMT R15, RZ, 0x7610, R15 ;  /* 0x00007610ff0f7816 */ /* 0x004fcc000000000f */
[----:B------:R0:W2:Y:S02]  /*6e60*/  @P1 LDG.E.U16 R15, desc[UR8][R6.64] ;  /* 0x00000008060f1981 */ /* 0x0000a4000c1e1500 */
[----:B0-----:R-:W0:Y:S01]  /*6e70*/  LDC R7, c[0x0][0x3a8] ;  /* 0x0000ea00ff077b82 */ /* 0x001e220000000800 */
[C---:B------:R-:W-:Y:S02]  /*6e80*/  ISETP.GT.AND P2, PT, R0.reuse, 0x16, PT ;  /* 0x000000160000780c */ /* 0x040fe40003f44270 */
[C---:B------:R-:W-:Y:S01]  /*6e90*/  ISETP.GT.AND P3, PT, R0.reuse, 0x17, PT ;  /* 0x000000170000780c */ /* 0x040fe20003f64270 */
[----:B-1----:R-:W-:Y:S01]  /*6ea0*/  IMAD R9, R9, 0x16, RZ ;  /* 0x0000001609097824 */ /* 0x002fe200078e02ff */
[----:B------:R-:W-:Y:S01]  /*6eb0*/  ISETP.GT.AND P4, PT, R0, 0x18, PT ;  /* 0x000000180000780c */ /* 0x000fe20003f84270 */
[----:B------:R-:W-:Y:S02]  /*6ec0*/  IMAD R5, R5, 0x17, RZ ;  /* 0x0000001705057824 */ /* 0x000fe400078e02ff */
[----:B------:R-:W-:Y:S01]  /*6ed0*/  IMAD.WIDE R8, R9, 0x2, R2 ;  /* 0x0000000209087825 */ /* 0x000fe200078e0202 */
[----:B----4-:R-:W-:-:S03]  /*6ee0*/  PRMT R14, RZ, 0x7610, R14 ;  /* 0x00007610ff0e7816 */ /* 0x010fc6000000000e */
[----:B------:R-:W-:Y:S01]  /*6ef0*/  IMAD.WIDE R4, R5, 0x2, R2 ;  /* 0x0000000205047825 */ /* 0x000fe200078e0202 */
[----:B------:R-:W-:Y:S02]  /*6f00*/  PRMT R10, RZ, 0x7610, R10 ;  /* 0x00007610ff0a7816 */ /* 0x000fe4000000000a */
[----:B------:R-:W4:Y:S01]  /*6f10*/  @P2 LDG.E.U16 R14, desc[UR8][R8.64] ;  /* 0x00000008080e2981 */ /* 0x000f22000c1e1500 */
[----:B0-----:R-:W-:-:S04]  /*6f20*/  IMAD R7, R7, 0x18, RZ ;  /* 0x0000001807077824 */ /* 0x001fc800078e02ff */
[----:B------:R-:W-:-:S05]  /*6f30*/  IMAD.WIDE R6, R7, 0x2, R2 ;  /* 0x0000000207067825 */ /* 0x000fca00078e0202 */
[----:B------:R-:W4:Y:S01]  /*6f40*/  @P4 LDG.E.U16 R10, desc[UR8][R6.64] ;  /* 0x00000008060a4981 */ /* 0x000f22000c1e1500 */
[----:B---3--:R-:W-:-:S06]  /*6f50*/  PRMT R17, RZ, 0x7610, R17 ;  /* 0x00007610ff117816 */ /* 0x008fcc0000000011 */
[----:B------:R0:W3:Y:S04]  /*6f60*/  @P3 LDG.E.U16 R17, desc[UR8][R4.64] ;  /* 0x0000000804113981 */ /* 0x0000e8000c1e1500 */
[----:B--2---:R1:W-:Y:S01]  /*6f70*/  STL [R1+0x50], R15 ;  /* 0x0000500f01007387 */ /* 0x0043e20000100800 */
[----:B0-----:R-:W0:Y:S03]  /*6f80*/  LDC R5, c[0x0][0x3a8] ;  /* 0x0000ea00ff057b82 */ /* 0x001e260000000800 */
[----:B-1----:R-:W2:Y:S01]  /*6f90*/  LDL.LU R15, [R1+0x1f88] ;  /* 0x001f8800010f7983 */ /* 0x002ea20000300800 */
[----:B------:R-:W-:-:S03]  /*6fa0*/  ISETP.GT.AND P1, PT, R0, 0x19, PT ;  /* 0x000000190000780c */ /* 0x000fc60003f24270 */
[----:B----4-:R1:W-:Y:S04]  /*6fb0*/  STL [R1+0x4c], R14 ;  /* 0x00004c0e01007387 */ /* 0x0103e80000100800 */
[----:B-1----:R-:W4:Y:S01]  /*6fc0*/  LDL.LU R14, [R1+0x1f84] ;  /* 0x001f8400010e7983 */ /* 0x002f220000300800 */
[----:B0-----:R-:W-:Y:S01]  /*6fd0*/  IMAD R5, R5, 0x19, RZ ;  /* 0x0000001905057824 */ /* 0x001fe200078e02ff */
[----:B------:R-:W-:Y:S02]  /*6fe0*/  ISETP.GT.AND P0, PT, R0, 0x1, PT ;  /* 0x000000010000780c */ /* 0x000fe40003f04270 */
[----:B------:R-:W-:Y:S01]  /*6ff0*/  PRMT R16, RZ, 0x7610, R16 ;  /* 0x00007610ff107816 */ /* 0x000fe20000000010 */
[----:B------:R-:W-:Y:S01]  /*7000*/  IMAD.WIDE R4, R5, 0x2, R2 ;  /* 0x0000000205047825 */ /* 0x000fe200078e0202 */
[----:B------:R-:W-:-:S04]  /*7010*/  PRMT R25, RZ, 0x7610, R25 ;  /* 0x00007610ff197816 */ /* 0x000fc80000000019 */
[----:B------:R0:W2:Y:S02]  /*7020*/  @P1 LDG.E.U16 R16, desc[UR8][R4.64] ;  /* 0x0000000804101981 */ /* 0x0000a4000c1e1500 */
[----:B0-----:R-:W-:Y:S02]  /*7030*/  IMAD.MOV.U32 R5, RZ, RZ, R25 ;  /* 0x000000ffff057224 */ /* 0x001fe400078e0019 */
[----:B---3--:R0:W-:Y:S04]  /*7040*/  STL [R1+0x48], R17 ;  /* 0x0000481101007387 */ /* 0x0081e80000100800 */
[----:B0-----:R-:W3:Y:S04]  /*7050*/  LDL.LU R17, [R1+0x1f80] ;  /* 0x001f800001117983 */ /* 0x001ee80000300800 */
[----:B------:R0:W-:Y:S02]  /*7060*/  STL [R1+0x44], R10 ;  /* 0x0000440a01007387 */ /* 0x0001e40000100800 */
[----:B0-----:R-:W0:Y:S02]  /*7070*/  LDC R10, c[0x0][0x3a8] ;  /* 0x0000ea00ff0a7b82 */ /* 0x001e240000000800 */
[----:B0-----:R-:W-:-:S05]  /*7080*/  IMAD.WIDE R6, R10, 0x2, R2 ;  /* 0x000000020a067825 */ /* 0x001fca00078e0202 */
[----:B------:R-:W3:Y:S04]  /*7090*/  @P0 LDG.E.U16 R5, desc[UR8][R6.64] ;  /* 0x0000000806050981 */ /* 0x000ee8000c1e1500 */
[----:B------:R0:W-:Y:S02]  /*70a0*/  STL.S16 [R1+0x40], R25 ;  /* 0x0000401901007387 */ /* 0x0001e40000100600 */
[----:B0-----:R-:W0:Y:S02]  /*70b0*/  LDC R25, c[0x0][0x3a8] ;  /* 0x0000ea00ff197b82 */ /* 0x001e240000000800 */
[----:B--2---:R1:W-:Y:S04]  /*70c0*/  STL [R1+0x3c], R16 ;  /* 0x00003c1001007387 */ /* 0x0043e80000100800 */
[----:B-1----:R-:W2:Y:S01]  /*70d0*/  LDL.LU R16, [R1+0x1f7c] ;  /* 0x001f7c0001107983 */ /* 0x002ea20000300800 */
[----:B0-----:R-:W-:Y:S01]  /*70e0*/  IMAD R25, R25, 0x1a, RZ ;  /* 0x0000001a19197824 */ /* 0x001fe200078e02ff */
[----:B------:R-:W-:-:S02]  /*70f0*/  ISETP.GT.AND P2, PT, R0, 0x1a, PT ;  /* 0x0000001a0000780c */ /* 0x000fc40003f44270 */
[----:B------:R-:W-:Y:S02]  /*7100*/  PRMT R19, RZ, 0x7610, R19 ;  /* 0x00007610ff137816 */ /* 0x000fe40000000013 */
[----:B------:R-:W-:Y:S02]  /*7110*/  PRMT R18, RZ, 0x7610, R18 ;  /* 0x00007610ff127816 */ /* 0x000fe40000000012 */
[----:B------:R-:W-:Y:S02]  /*7120*/  ISETP.GT.AND P1, PT, R0, 0x1c, PT ;  /* 0x0000001c0000780c */ /* 0x000fe40003f24270 */
[----:B------:R-:W-:Y:S02]  /*7130*/  PRMT R21, RZ, 0x7610, R21 ;  /* 0x00007610ff157816 */ /* 0x000fe40000000015 */
[----:B------:R-:W-:Y:S01]  /*7140*/  PRMT R22, RZ, 0x7610, R22 ;  /* 0x00007610ff167816 */ /* 0x000fe20000000016 */
[----:B---3--:R0:W-:Y:S02]  /*7150*/  @P0 STL [R1+0x40], R5 ;  /* 0x0000400501000387 */ /* 0x0081e40000100800 */
[----:B0-----:R-:W-:-:S02]  /*7160*/  IMAD.WIDE R4, R25, 0x2, R2 ;  /* 0x0000000219047825 */ /* 0x001fc400078e0202 */
[----:B------:R-:W0:Y:S03]  /*7170*/  LDC R25, c[0x0][0x3a8] ;  /* 0x0000ea00ff197b82 */ /* 0x000e260000000800 */
[----:B------:R1:W3:Y:S01]  /*7180*/  @P2 LDG.E.U16 R19, desc[UR8][R4.64] ;  /* 0x0000000804132981 */ /* 0x0002e2000c1e1500 */
[----:B0-----:R-:W-:-:S04]  /*7190*/  IMAD R25, R25, 0x1b, RZ ;  /* 0x0000001b19197824 */ /* 0x001fc800078e02ff */
[----:B-1----:R-:W-:Y:S02]  /*71a0*/  IMAD.WIDE R4, R25, 0x2, R2 ;  /* 0x0000000219047825 */ /* 0x002fe400078e0202 */
[----:B------:R-:W0:Y:S01]  /*71b0*/  LDC R25, c[0x0][0x3a8] ;  /* 0x0000ea00ff197b82 */ /* 0x000e220000000800 */
[----:B------:R-:W-:-:S13]  /*71c0*/  ISETP.GT.AND P0, PT, R0, 0x1b, PT ;  /* 0x0000001b0000780c */ /* 0x000fda0003f04270 */
[----:B------:R1:W2:Y:S01]  /*71d0*/  @P0 LDG.E.U16 R18, desc[UR8][R4.64] ;  /* 0x0000000804120981 */ /* 0x0002a2000c1e1500 */
[----:B0-----:R-:W-:-:S04]  /*71e0*/  IMAD R25, R25, 0x1c, RZ ;  /* 0x0000001c19197824 */ /* 0x001fc800078e02ff */
[----:B-1----:R-:W-:Y:S02]  /*71f0*/  IMAD.WIDE R4, R25, 0x2, R2 ;  /* 0x0000000219047825 */ /* 0x002fe400078e0202 */
[----:B------:R-:W0:Y:S01]  /*7200*/  LDC R25, c[0x0][0x3a8] ;  /* 0x0000ea00ff197b82 */ /* 0x000e220000000800 */
[----:B------:R-:W-:Y:S02]  /*7210*/  ISETP.GT.AND P0, PT, R0, 0x1d, PT ;  /* 0x0000001d0000780c */ /* 0x000fe40003f04270 */
[----:B------:R1:W4:Y:S01]  /*7220*/  @P1 LDG.E.U16 R21, desc[UR8][R4.64] ;  /* 0x0000000804151981 */ /* 0x000322000c1e1500 */
[----:B0-----:R-:W-:-:S04]  /*7230*/  IMAD R25, R25, 0x1d, RZ ;  /* 0x0000001d19197824 */ /* 0x001fc800078e02ff */
[----:B-1----:R-:W-:-:S06]  /*7240*/  IMAD.WIDE R4, R25, 0x2, R2 ;  /* 0x0000000219047825 */ /* 0x002fcc00078e0202 */
[----:B------:R-:W4:Y:S01]  /*7250*/  @P0 LDG.E.U16 R22, desc[UR8][R4.64] ;  /* 0x0000000804160981 */ /* 0x000f22000c1e1500 */
[----:B------:R-:W-:Y:S02]  /*7260*/  ISETP.GT.AND P1, PT, R0, 0x1e, PT ;  /* 0x0000001e0000780c */ /* 0x000fe40003f24270 */
[----:B------:R-:W-:Y:S01]  /*7270*/  PRMT R20, RZ, 0x7610, R20 ;  /* 0x00007610ff147816 */ /* 0x000fe20000000014 */
[----:B---3--:R0:W-:Y:S04]  /*7280*/  STL [R1+0x34], R19 ;  /* 0x0000341301007387 */ /* 0x0081e80000100800 */
[----:B0-----:R-:W3:Y:S04]  /*7290*/  LDL.LU R19, [R1+0x1f78] ;  /* 0x001f780001137983 */ /* 0x001ee80000300800 */
[----:B--2---:R0:W-:Y:S04]  /*72a0*/  STL [R1+0x30], R18 ;  /* 0x0000301201007387 */ /* 0x0041e80000100800 */
[----:B0-----:R-:W2:Y:S04]  /*72b0*/  LDL.LU R18, [R1+0x1f74] ;  /* 0x001f740001127983 */ /* 0x001ea80000300800 */
[----:B----4-:R0:W-:Y:S04]  /*72c0*/  STL [R1+0x2c], R21 ;  /* 0x00002c1501007387 */ /* 0x0101e80000100800 */
[----:B0-----:R-:W4:Y:S04]  /*72d0*/  LDL.LU R21, [R1+0x1f70] ;  /* 0x001f700001157983 */ /* 0x001f280000300800 */
[----:B------:R0:W-:Y:S02]  /*72e0*/  STL [R1+0x28], R22 ;  /* 0x0000281601007387 */ /* 0x0001e40000100800 */
[----:B0-----:R-:W0:Y:S02]  /*72f0*/  LDC R22, c[0x0][0x3a8] ;  /* 0x0000ea00ff167b82 */ /* 0x001e240000000800 */
[----:B0-----:R-:W-:-:S04]  /*7300*/  IMAD R22, R22, 0x1e, RZ ;  /* 0x0000001e16167824 */ /* 0x001fc800078e02ff */
[----:B------:R-:W-:-:S05]  /*7310*/  IMAD.WIDE R4, R22, 0x2, R2 ;  /* 0x0000000216047825 */ /* 0x000fca00078e0202 */
[----:B------:R-:W2:Y:S01]  /*7320*/  @P1 LDG.E.U16 R20, desc[UR8][R4.64] ;  /* 0x0000000804141981 */ /* 0x000ea2000c1e1500 */
[C---:B------:R-:W-:Y:S02]  /*7330*/  ISETP.GT.AND P2, PT, R0.reuse, 0x1f, PT ;  /* 0x0000001f0000780c */ /* 0x040fe40003f44270 */
[----:B------:R-:W-:Y:S02]  /*7340*/  PRMT R24, RZ, 0x7610, R24 ;  /* 0x00007610ff187816 */ /* 0x000fe40000000018 */
[----:B------:R-:W-:Y:S02]  /*7350*/  ISETP.GT.AND P0, PT, R0, RZ, PT ;  /* 0x000000ff0000720c */ /* 0x000fe40003f04270 */
[----:B------:R-:W-:-:S11]  /*7360*/  PRMT R27, RZ, 0x7610, R27 ;  /* 0x00007610ff1b7816 */ /* 0x000fd6000000001b */
[----:B------:R-:W3:Y:S04]  /*7370*/  @P0 LDG.E.U16 R27, desc[UR8][R2.64] ;  /* 0x00000008021b0981 */ /* 0x000ee8000c1e1500 */
[----:B--2---:R0:W-:Y:S02]  /*7380*/  STL [R1+0x24], R20 ;  /* 0x0000241401007387 */ /* 0x0041e40000100800 */
[----:B0-----:R-:W0:Y:S02]  /*7390*/  LDC R20, c[0x0][0x3a8] ;  /* 0x0000ea00ff147b82 */ /* 0x001e240000000800 */
[----:B0-----:R-:W-:-:S04]  /*73a0*/  IMAD R20, R20, 0x1f, RZ ;  /* 0x0000001f14147824 */ /* 0x001fc800078e02ff */
[----:B------:R-:W-:-:S05]  /*73b0*/  IMAD.WIDE R4, R20, 0x2, R2 ;  /* 0x0000000214047825 */ /* 0x000fca00078e0202 */
[----:B------:R0:W2:Y:S01]  /*73c0*/  @P2 LDG.E.U16 R24, desc[UR8][R4.64] ;  /* 0x0000000804182981 */ /* 0x0000a2000c1e1500 */
[----:B------:R-:W1:Y:S01]  /*73d0*/  S2R R25, SR_TID.X ;  /* 0x0000000000197919 */ /* 0x000e620000002100 */
[----:B------:R-:W3:Y:S02]  /*73e0*/  S2R R20, SR_TID.X ;  /* 0x0000000000147919 */ /* 0x000ee40000002100 */
[----:B------:R-:W-:Y:S01]  /*73f0*/  STL [R1+0xe30], R0 ;  /* 0x000e300001007387 */ /* 0x000fe20000100800 */
[----:B0-----:R-:W-:Y:S02]  /*7400*/  IMAD.MOV.U32 R4, RZ, RZ, R15 ;  /* 0x000000ffff047224 */ /* 0x001fe400078e000f */
[----:B------:R-:W-:Y:S01]  /*7410*/  IMAD.MOV.U32 R5, RZ, RZ, R14 ;  /* 0x000000ffff057224 */ /* 0x000fe200078e000e */
[----:B-1----:R-:W-:Y:S02]  /*7420*/  LOP3.LUT R22, R25, 0x1f, RZ, 0xc0, !PT ;  /* 0x0000001f19167812 */ /* 0x002fe400078ec0ff */
[----:B---3--:R-:W-:-:S02]  /*7430*/  LOP3.LUT R20, R20, 0x1f, RZ, 0xc0, !PT ;  /* 0x0000001f14147812 */ /* 0x008fc400078ec0ff */
[----:B------:R-:W-:Y:S01]  /*7440*/  ISETP.GE.AND P1, PT, R22, R0, PT ;  /* 0x000000001600720c */ /* 0x000fe20003f26270 */
[----:B------:R-:W-:Y:S06]  /*7450*/  BAR.SYNC.DEFER_BLOCKING 0x0 ;  /* 0x0000000000007b1d */ /* 0x000fec0000010000 */
[----:B--2---:R0:W-:Y:S02]  /*7460*/  STL [R1+0x20], R24 ;  /* 0x0000201801007387 */ /* 0x0041e40000100800 */
[----:B0-----:R-:W0:Y:S02]  /*7470*/  LDC R24, c[0x0][0x3ac] ;  /* 0x0000eb00ff187b82 */ /* 0x001e240000000800 */
[----:B0-----:R-:W-:-:S02]  /*7480*/  IMAD R24, R20, R24, RZ ;  /* 0x0000001814187224 */ /* 0x001fc400078e02ff */
[----:B------:R-:W2:Y:S04]  /*7490*/  LDL.LU R20, [R1+0x1f6c] ;  /* 0x001f6c0001147983 */ /* 0x000ea80000300800 */
[----:B------:R0:W-:Y:S04]  /*74a0*/  STL [R1+0x38], R27 ;  /* 0x0000381b01007387 */ /* 0x0001e80000100800 */
[----:B0-----:R-:W3:Y:S04]  /*74b0*/  LDL.LU R27, [R1+0x1f68] ;  /* 0x001f6800011b7983 */ /* 0x001ee80000300800 */
[----:B------:R0:W-:Y:S04]  /*74c0*/  STL.64 [R1+0xd70], R4 ;  /* 0x000d700401007387 */ /* 0x0001e80000100a00 */
[----:B------:R1:W-:Y:S01]  /*74d0*/  STL.64 [R1+0xdb8], R2 ;  /* 0x000db80201007387 */ /* 0x0003e20000100a00 */
[----:B0-----:R-:W-:Y:S01]  /*74e0*/  IMAD.WIDE R4, R24, 0x2, R4 ;  /* 0x0000000218047825 */ /* 0x001fe200078e0204 */
[----:B-1----:R-:W-:-:S06]  /*74f0*/  PRMT R3, RZ, 0x7610, R3 ;  /* 0x00007610ff037816 */ /* 0x002fcc0000000003 */
[----:B------:R0:W2:Y:S01]  /*7500*/  @!P1 LDG.E.U16 R3, desc[UR8][R4.64] ;  /* 0x0000000804039981 */ /* 0x0000a2000c1e1500 */
[----:B------:R-:W-:Y:S01]  /*7510*/  PRMT R2, RZ, 0x7610, R2 ;  /* 0x00007610ff027816 */ /* 0x000fe20000000002 */
[----:B0-----:R-:W-:Y:S02]  /*7520*/  IMAD.MOV.U32 R4, RZ, RZ, R17 ;  /* 0x000000ffff047224 */ /* 0x001fe400078e0011 */
[----:B------:R-:W-:-:S05]  /*7530*/  IMAD.MOV.U32 R5, RZ, RZ, R16 ;  /* 0x000000ffff057224 */ /* 0x000fca00078e0010 */
[----:B------:R0:W-:Y:S02]  /*7540*/  STL.64 [R1+0xd68], R4 ;  /* 0x000d680401007387 */ /* 0x0001e40000100a00 */
[----:B0-----:R-:W-:-:S05]  /*7550*/  IMAD.WIDE R4, R24, 0x2, R4 ;  /* 0x0000000218047825 */ /* 0x001fca00078e0204 */
[----:B------:R0:W2:Y:S02]  /*7560*/  @!P1 LDG.E.U16 R2, desc[UR8][R4.64] ;  /* 0x0000000804029981 */ /* 0x0000a4000c1e1500 */
[----:B0-----:R-:W0:Y:S01]  /*7570*/  LDC R5, c[0x0][0x3ac] ;  /* 0x0000eb00ff057b82 */ /* 0x001e220000000800 */
[----:B------:R-:W-:Y:S02]  /*7580*/  LOP3.LUT R24, R25, 0x1f, RZ, 0xc0, !PT ;  /* 0x0000001f19187812 */ /* 0x000fe400078ec0ff */
[----:B------:R-:W3:Y:S01]  /*7590*/  LDL.LU R25, [R1] ;  /* 0x0000000001197983 */ /* 0x000ee20000300800 */
[----:B------:R-:W-:Y:S02]  /*75a0*/  PRMT R23, RZ, 0x7610, R23 ;  /* 0x00007610ff177816 */ /* 0x000fe40000000017 */
[----:B0-----:R-:W-:Y:S02]  /*75b0*/  IMAD R5, R24, R5, RZ ;  /* 0x0000000518057224 */ /* 0x001fe400078e02ff */
[----:B------:R-:W3:Y:S04]  /*75c0*/  LDL.LU R24, [R1+0x4] ;  /* 0x0000040001187983 */ /* 0x000ee80000300800 */
[----:B--2---:R0:W-:Y:S04]  /*75d0*/  STL [R1+0x18], R2 ;  /* 0x0000180201007387 */ /* 0x0041e80000100800 */
[----:B------:R1:W-:Y:S01]  /*75e0*/  STL [R1+0x1c], R3 ;  /* 0x00001c0301007387 */ /* 0x0003e20000100800 */
[----:B0-----:R-:W-:-:S02]  /*75f0*/  IMAD.MOV.U32 R2, RZ, RZ, R19 ;  /* 0x000000ffff027224 */ /* 0x001fc400078e0013 */
[----:B-1----:R-:W-:Y:S02]  /*7600*/  IMAD.MOV.U32 R3, RZ, RZ, R18 ;  /* 0x000000ffff037224 */ /* 0x002fe400078e0012 */
[----:B------:R-:W-:-:S05]  /*7610*/  IMAD.WIDE R4, R5, 0x2, R2 ;  /* 0x0000000205047825 */ /* 0x000fca00078e0202 */
[----:B------:R0:W2:Y:S02]  /*7620*/  @!P1 LDG.E.U16 R23, desc[UR8][R4.64] ;  /* 0x0000000804179981 */ /* 0x0000a4000c1e1500 */
[----:B0-----:R-:W0:Y:S02]  /*7630*/  LDC R5, c[0x0][0x3ac] ;  /* 0x0000eb00ff057b82 */ /* 0x001e240000000800 */
[----:B------:R1:W-:Y:S02]  /*7640*/  STL.64 [R1+0xdd8], R2 ;  /* 0x000dd80201007387 */ /* 0x0003e40000100a00 */
[----:B-1----:R-:W-:Y:S01]  /*7650*/  PRMT R2, RZ, 0x7610, R2 ;  /* 0x00007610ff027816 */ /* 0x002fe20000000002 */
[----:B0-----:R-:W-:Y:S02]  /*7660*/  IMAD R5, R22, R5, RZ ;  /* 0x0000000516057224 */ /* 0x001fe400078e02ff */
[----:B----4-:R-:W-:Y:S01]  /*7670*/  IMAD.MOV.U32 R22, RZ, RZ, R21 ;  /* 0x000000ffff167224 */ /* 0x010fe200078e0015 */
[----:B--2---:R0:W-:Y:S02]  /*7680*/  STL [R1+0x14], R23 ;  /* 0x0000141701007387 */ /* 0x0041e40000100800 */
[----:B0-----:R-:W-:-:S02]  /*7690*/  IMAD.MOV.U32 R23, RZ, RZ, R20 ;  /* 0x000000ffff177224 */ /* 0x001fc400078e0014 */
[----:B------:R-:W-:-:S03]  /*76a0*/  IMAD.WIDE R4, R5, 0x2, R22 ;  /* 0x0000000205047825 */ /* 0x000fc600078e0216 */
[----:B------:R0:W-:Y:S04]  /*76b0*/  STL.64 [R1+0xd58], R22 ;  /* 0x000d581601007387 */ /* 0x0001e80000100a00 */
[----:B------:R1:W2:Y:S04]  /*76c0*/  @!P1 LDG.E.U16 R2, desc[UR8][R4.64] ;  /* 0x0000000804029981 */ /* 0x0002a8000c1e1500 */
[----:B0-----:R-:W4:Y:S01]  /*76d0*/  LDL.LU.64 R22, [R1+0x1f60] ;  /* 0x001f600001167983 */ /* 0x001f220000300a00 */
[----:B-1----:R-:W0:Y:S01]  /*76e0*/  LDC R5, c[0x0][0x3ac] ;  /* 0x0000eb00ff057b82 */ /* 0x002e220000000800 */
[----:B------:R-:W1:Y:S01]  /*76f0*/  S2R R3, SR_TID.X ;  /* 0x0000000000037919 */ /* 0x000e620000002100 */
[----:B------:R-:W-:-:S02]  /*7700*/  PRMT R26, RZ, 0x7610, R26 ;  /* 0x00007610ff1a7816 */ /* 0x000fc4000000001a */
[----:B-1----:R-:W-:-:S05]  /*7710*/  LOP3.LUT R3, R3, 0x1f, RZ, 0xc0, !PT ;  /* 0x0000001f03037812 */ /* 0x002fca00078ec0ff */
[----:B0-----:R-:W-:Y:S01]  /*7720*/  IMAD R5, R3, R5, RZ ;  /* 0x0000000503057224 */ /* 0x001fe200078e02ff */
[----:B------:R-:W-:Y:S01]  /*7730*/  PRMT R29, RZ, 0x7610, R29 ;  /* 0x00007610ff1d7816 */ /* 0x000fe2000000001d */
[----:B--2---:R0:W-:Y:S01]  /*7740*/  STL [R1+0x10], R2 ;  /* 0x0000100201007387 */ /* 0x0041e20000100800 */
[----:B----4-:R-:W-:Y:S02]  /*7750*/  IMAD.MOV.U32 R3, RZ, RZ, R22 ;  /* 0x000000ffff037224 */ /* 0x010fe400078e0016 */
[----:B0-----:R-:W-:-:S04]  /*7760*/  IMAD.MOV.U32 R2, RZ, RZ, R23 ;  /* 0x000000ffff027224 */ /* 0x001fc800078e0017 */
[----:B------:R-:W-:-:S05]  /*7770*/  IMAD.WIDE R4, R5, 0x2, R2 ;  /* 0x0000000205047825 */ /* 0x000fca00078e0202 */
[----:B------:R0:W2:Y:S02]  /*7780*/  @!P1 LDG.E.U16 R26, desc[UR8][R4.64] ;  /* 0x00000008041a9981 */ /* 0x0000a4000c1e1500 */
[----:B0-----:R-:W0:Y:S02]  /*7790*/  S2R R5, SR_TID.X ;  /* 0x0000000000057919 */ /* 0x001e240000002100 */
[----:B------:R1:W-:Y:S04]  /*77a0*/  STL.64 [R1+0xde0], R2 ;  /* 0x000de00201007387 */ /* 0x0003e80000100a00 */
[----:B-1----:R-:W4:Y:S04]  /*77b0*/  LDL.LU R2, [R1+0x80] ;  /* 0x0000800001027983 */ /* 0x002f280000300800 */
[----:B------:R-:W4:Y:S01]  /*77c0*/  LDL.LU R3, [R1+0x84] ;  /* 0x0000840001037983 */ /* 0x000f220000300800 */
[----:B0-----:R-:W-:-:S02]  /*77d0*/  LOP3.LUT R4, R5, 0x1f, RZ, 0xc0, !PT ;  /* 0x0000001f05047812 */ /* 0x001fc400078ec0ff */
[----:B------:R-:W0:Y:S03]  /*77e0*/  LDC R5, c[0x0][0x3ac] ;  /* 0x0000eb00ff057b82 */ /* 0x000e260000000800 */
[----:B0-----:R-:W-:-:S04]  /*77f0*/  IMAD R5, R4, R5, RZ ;  /* 0x0000000504057224 */ /* 0x001fc800078e02ff */
[----:B---3--:R-:W-:-:S05]  /*7800*/  IMAD.WIDE R4, R5, 0x2, R24 ;  /* 0x0000000205047825 */ /* 0x008fca00078e0218 */
[----:B------:R0:W3:Y:S02]  /*7810*/  @!P1 LDG.E.U16 R29, desc[UR8][R4.64] ;  /* 0x00000008041d9981 */ /* 0x0000e4000c1e1500 */
[----:B0-----:R-:W0:Y:S01]  /*7820*/  S2R R5, SR_TID.X ;  /* 0x0000000000057919 */ /* 0x001e220000002100 */
[----:B------:R-:W-:Y:S02]  /*7830*/  PRMT R28, RZ, 0x7610, R28 ;  /* 0x00007610ff1c7816 */ /* 0x000fe4000000001c */
[----:B0-----:R-:W-:Y:S02]  /*7840*/  LOP3.LUT R4, R5, 0x1f, RZ, 0xc0, !PT ;  /* 0x0000001f05047812 */ /* 0x001fe400078ec0ff */
[----:B------:R-:W0:Y:S03]  /*7850*/  LDC R5, c[0x0][0x3ac] ;  /* 0x0000eb00ff057b82 */ /* 0x000e260000000800 */
[----:B0-----:R-:W-:Y:S01]  /*7860*/  IMAD R5, R4, R5, RZ ;  /* 0x0000000504057224 */ /* 0x001fe200078e02ff */
[----:B----4-:R-:W-:-:S04]  /*7870*/  LOP3.LUT R3, R3, R2, RZ, 0x3c, !PT ;  /* 0x0000000203037212 */ /* 0x010fc800078e3cff */
[----:B------:R-:W-:-:S04]  /*7880*/  LOP3.LUT R2, R3, R2, RZ, 0x3c, !PT ;  /* 0x0000000203027212 */ /* 0x000fc800078e3cff */
[----:B------:R-:W-:-:S03]  /*7890*/  LOP3.LUT R3, R3, R2, RZ, 0x3c, !PT ;  /* 0x0000000203037212 */ /* 0x000fc600078e3cff */
[----:B------:R-:W-:-:S05]  /*78a0*/  IMAD.WIDE R4, R5, 0x2, R2 ;  /* 0x0000000205047825 */ /* 0x000fca00078e0202 */
[----:B------:R0:W4:Y:S02]  /*78b0*/  @!P1 LDG.E.U16 R28, desc[UR8][R4.64] ;  /* 0x00000008041c9981 */ /* 0x000124000c1e1500 */
[----:B0-----:R-:W0:Y:S02]  /*78c0*/  S2R R5, SR_TID.X ;  /* 0x0000000000057919 */ /* 0x001e240000002100 */
[----:B--2---:R1:W-:Y:S04]  /*78d0*/  STL [R1+0xc], R26 ;  /* 0x00000c1a01007387 */ /* 0x0043e80000100800 */
[----:B-1----:R-:W2:Y:S04]  /*78e0*/  LDL.LU R26, [R1+0x1f58] ;  /* 0x001f5800011a7983 */ /* 0x002ea80000300800 */
[----:B------:R1:W-:Y:S04]  /*78f0*/  STL.64 [R1+0xd48], R24 ;  /* 0x000d481801007387 */ /* 0x0003e80000100a00 */
[----:B-1----:R-:W2:Y:S04]  /*7900*/  LDL.LU.64 R24, [R1+0x1f50] ;  /* 0x001f500001187983 */ /* 0x002ea80000300a00 */
[----:B---3--:R1:W-:Y:S01]  /*7910*/  STL [R1+0x1ecc], R29 ;  /* 0x001ecc1d01007387 */ /* 0x0083e20000100800 */
[----:B0-----:R-:W-:-:S03]  /*7920*/  LOP3.LUT R4, R5, 0x1f, RZ, 0xc0, !PT ;  /* 0x0000001f05047812 */ /* 0x001fc600078ec0ff */
[----:B-1----:R-:W3:Y:S04]  /*7930*/  LDL.LU R29, [R1+0xac] ;  /* 0x0000ac00011d7983 */ /* 0x002ee80000300800 */
[----:B------:R0:W-:Y:S04]  /*7940*/  STL.64 [R1+0xe08], R2 ;  /* 0x000e080201007387 */ /* 0x0001e80000100a00 */
[----:B0-----:R-:W2:Y:S04]  /*7950*/  LDL.LU R2, [R1+0xb0] ;  /* 0x0000b00001027983 */ /* 0x001ea80000300800 */
[----:B------:R-:W2:Y:S04]  /*7960*/  LDL.LU R3, [R1+0xb4] ;  /* 0x0000b40001037983 */ /* 0x000ea80000300800 */
[----:B------:R-:W2:Y:S01]  /*7970*/  LDL.LU R5, [R1+0xa8] ;  /* 0x0000a80001057983 */ /* 0x000ea20000300800 */
[----:B------:R-:W-:-:S03]  /*7980*/  PRMT R0, RZ, 0x7610, R0 ;  /* 0x00007610ff007816 */ /* 0x000fc60000000000 */
[----:B----4-:R0:W-:Y:S02]  /*7990*/  STL [R1+0x1ed0], R28 ;  /* 0x001ed01c01007387 */ /* 0x0101e40000100800 */
[----:B0-----:R-:W0:Y:S02]  /*79a0*/  LDC R28, c[0x0][0x3ac] ;  /* 0x0000eb00ff1c7b82 */ /* 0x001e240000000800 */
[----:B0-----:R-:W-:Y:S02]  /*79b0*/  IMAD R28, R4, R28, RZ ;  /* 0x0000001c041c7224 */ /* 0x001fe400078e02ff */
[----:B---3--:R-:W-:Y:S02]  /*79c0*/  IMAD.MOV.U32 R4, RZ, RZ, R29 ;  /* 0x000000ffff047224 */ /* 0x008fe400078e001d */
[----:B------:R-:W3:Y:S04]  /*79d0*/  LDL.LU R29, [R1+0xc4] ;  /* 0x0000c400011d7983 */ /* 0x000ee80000300800 */
[----:B--2---:R0:W-:Y:S02]  /*79e0*/  STL.64 [R1+0xd38], R4 ;  /* 0x000d380401007387 */ /* 0x0041e40000100a00 */
[----:B0-----:R-:W-:-:S05]  /*79f0*/  IMAD.WIDE R4, R28, 0x2, R4 ;  /* 0x000000021c047825 */ /* 0x001fca00078e0204 */
[----:B------:R0:W2:Y:S01]  /*7a00*/  @!P1 LDG.E.U16 R0, desc[UR8][R4.64] ;  /* 0x0000000804009981 */ /* 0x0000a2000c1e1500 */
[----:B------:R-:W-:-:S04]  /*7a10*/  LOP3.LUT R3, R3, R2, RZ, 0x3c, !PT ;  /* 0x0000000203037212 */ /* 0x000fc800078e3cff */
[----:B------:R-:W-:-:S04]  /*7a20*/  LOP3.LUT R2, R3, R2, RZ, 0x3c, !PT ;  /* 0x0000000203027212 */ /* 0x000fc800078e3cff */
[----:B------:R-:W-:-:S03]  /*7a30*/  LOP3.LUT R3, R3, R2, RZ, 0x3c, !PT ;  /* 0x0000000203037212 */ /* 0x000fc600078e3cff */
[----:B0-----:R-:W-:Y:S01]  /*7a40*/  IMAD.WIDE R4, R28, 0x2, R2 ;  /* 0x000000021c047825 */ /* 0x001fe200078e0202 */
[----:B--2---:R0:W-:Y:S04]  /*7a50*/  STL [R1+0x1ed4], R0 ;  /* 0x001ed40001007387 */ /* 0x0041e80000100800 */
[----:B0-----:R-:W2:Y:S04]  /*7a60*/  LDL.LU R0, [R1+0xc0] ;  /* 0x0000c00001007983 */ /* 0x001ea80000300800 */
[----:B------:R0:W-:Y:S04]  /*7a70*/  STL.64 [R1+0xe28], R2 ;  /* 0x000e280201007387 */ /* 0x0001e80000100a00 */
[----:B0-----:R-:W4:Y:S04]  /*7a80*/  LDL.LU R2, [R1+0xb8] ;  /* 0x0000b80001027983 */ /* 0x001f280000300800 */
[----:B------:R-:W4:Y:S01]  /*7a90*/  LDL.LU R3, [R1+0xbc] ;  /* 0x0000bc0001037983 */ /* 0x000f220000300800 */
[----:B------:R-:W-:-:S02]  /*7aa0*/  PRMT R27, RZ, 0x7610, R27 ;  /* 0x00007610ff1b7816 */ /* 0x000fc4000000001b */
[----:B------:R-:W-:-:S04]  /*7ab0*/  PRMT R26, RZ, 0x7610, R26 ;  /* 0x00007610ff1a7816 */ /* 0x000fc8000000001a */
[----:B------:R0:W2:Y:S01]  /*7ac0*/  @!P1 LDG.E.U16 R27, desc[UR8][R4.64] ;  /* 0x00000008041b9981 */ /* 0x0000a2000c1e1500 */
[----:B----4-:R-:W-:-:S04]  /*7ad0*/  LOP3.LUT R3, R3, R2, RZ, 0x3c, !PT ;  /* 0x0000000203037212 */ /* 0x010fc800078e3cff */
[----:B------:R-:W-:-:S04]  /*7ae0*/  LOP3.LUT R2, R3, R2, RZ, 0x3c, !PT ;  /* 0x0000000203027212 */ /* 0x000fc800078e3cff */
[----:B------:R-:W-:-:S03]  /*7af0*/  LOP3.LUT R3, R3, R2, RZ, 0x3c, !PT ;  /* 0x0000000203037212 */ /* 0x000fc600078e3cff */
[----:B0-----:R-:W-:-:S05]  /*7b00*/  IMAD.WIDE R4, R28, 0x2, R2 ;  /* 0x000000021c047825 */ /* 0x001fca00078e0202 */
[----:B------:R0:W4:Y:S04]  /*7b10*/  @!P1 LDG.E.U16 R26, desc[UR8][R4.64] ;  /* 0x00000008041a9981 */ /* 0x000128000c1e1500 */
[----:B--2---:R1:W-:Y:S04]  /*7b20*/  STL [R1+0x1ed8], R27 ;  /* 0x001ed81b01007387 */ /* 0x0043e80000100800 */
[----:B-1----:R-:W2:Y:S04]  /*7b30*/  LDL.LU R27, [R1+0xcc] ;  /* 0x0000cc00011b7983 */ /* 0x002ea80000300800 */
[----:B------:R3:W-:Y:S02]  /*7b40*/  STL.64 [R1+0xd28], R2 ;  /* 0x000d280201007387 */ /* 0x0007e40000100a00 */
[----:B---3--:R-:W-:-:S02]  /*7b50*/  IMAD.MOV.U32 R2, RZ, RZ, R29 ;  /* 0x000000ffff027224 */ /* 0x008fc400078e001d */
[----:B------:R-:W-:Y:S02]  /*7b60*/  IMAD.MOV.U32 R3, RZ, RZ, R0 ;  /* 0x000000ffff037224 */ /* 0x000fe400078e0000 */
[----:B0-----:R-:W-:Y:S01]  /*7b70*/  IMAD.WIDE R4, R28, 0x2, R2 ;  /* 0x000000021c047825 */ /* 0x001fe200078e0202 */
[----:B----4-:R0:W-:Y:S04]  /*7b80*/  STL [R1+0x1edc], R26 ;  /* 0x001edc1a01007387 */ /* 0x0101e80000100800 */
[----:B0-----:R-:W2:Y:S04]  /*7b90*/  LDL.LU R26, [R1+0xc8] ;  /* 0x0000c800011a7983 */ /* 0x001ea80000300800 */
[----:B------:R-:W3:Y:S04]  /*7ba0*/  LDL.LU R29, [R1+0xd8] ;  /* 0x0000d800011d7983 */ /* 0x000ee80000300800 */
[----:B------:R-:W4:Y:S04]  /*7bb0*/  LDL.LU R0, [R1+0xdc] ;  /* 0x0000dc0001007983 */ /* 0x000f280000300800 */
[----:B------:R0:W-:Y:S04]  /*7bc0*/  STL [R1+0xe38], R2 ;  /* 0x000e380201007387 */ /* 0x0001e80000100800 */
[----:B0-----:R-:W3:Y:S04]  /*7bd0*/  LDL.LU R2, [R1+0xd4] ;  /* 0x0000d40001027983 */ /* 0x001ee80000300800 */
[----:B------:R0:W-:Y:S04]  /*7be0*/  STL [R1+0xe34], R3 ;  /* 0x000e340301007387 */ /* 0x0001e80000100800 */
[----:B0-----:R-:W3:Y:S01]  /*7bf0*/  LDL.LU R3, [R1+0xd0] ;  /* 0x0000d00001037983 */ /* 0x001ee20000300800 */
[----:B------:R-:W-:-:S02]  /*7c00*/  PRMT R25, RZ, 0x7610, R25 ;  /* 0x00007610ff197816 */ /* 0x000fc40000000019 */
[----:B------:R-:W-:-:S04]  /*7c10*/  PRMT R24, RZ, 0x7610, R24 ;  /* 0x00007610ff187816 */ /* 0x000fc80000000018 */
[----:B------:R0:W4:Y:S01]  /*7c20*/  @!P1 LDG.E.U16 R25, desc[UR8][R4.64] ;  /* 0x0000000804199981 */ /* 0x000122000c1e1500 */
[----:B------:R-:W-:Y:S02]  /*7c30*/  PRMT R23, RZ, 0x7610, R23 ;  /* 0x00007610ff177816 */ /* 0x000fe40000000017 */
[----:B--2---:R-:W-:-:S04]  /*7c40*/  LOP3.LUT R27, R27, R26, RZ, 0x3c, !PT ;  /* 0x0000001a1b1b7212 */ /* 0x004fc800078e3cff */
[----:B------:R-:W-:-:S04]  /*7c50*/  LOP3.LUT R26, R27, R26, RZ, 0x3c, !PT ;  /* 0x0000001a1b1a7212 */ /* 0x000fc800078e3cff */
[----:B------:R-:W-:-:S03]  /*7c60*/  LOP3.LUT R27, R27, R26, RZ, 0x3c, !PT ;  /* 0x0000001a1b1b7212 */ /* 0x000fc600078e3cff */
[----:B0-----:R-:W-:-:S05]  /*7c70*/  IMAD.WIDE R4, R28, 0x2, R26 ;  /* 0x000000021c047825 */ /* 0x001fca00078e021a */
[----:B------:R3:W2:Y:S02]  /*7c80*/  @!P1 LDG.E.U16 R24, desc[UR8][R4.64] ;  /* 0x0000000804189981 */ /* 0x0006a4000c1e1500 */
[----:B---3--:R-:W-:-:S05]  /*7c90*/  IMAD.WIDE R4, R28, 0x2, R2 ;  /* 0x000000021c047825 */ /* 0x008fca00078e0202 */
[----:B------:R0:W3:Y:S04]  /*7ca0*/  @!P1 LDG.E.U16 R23, desc[UR8][R4.64] ;  /* 0x0000000804179981 */ /* 0x0000e8000c1e1500 */
[----:B----4-:R-:W-:Y:S04]  /*7cb0*/  STL [R1+0x1ee0], R25 ;  /* 0x001ee01901007387 */ /* 0x010fe80000100800 */
[----:B------:R1:W-:Y:S01]  /*7cc0*/  STL.64 [R1+0xd18], R26 ;  /* 0x000d181a01007387 */ /* 0x0003e20000100a00 */
[----:B0-----:R-:W-:Y:S02]  /*7cd0*/  IMAD.MOV.U32 R4, RZ, RZ, R0 ;  /* 0x000000ffff047224 */ /* 0x001fe400078e0000 */
[----:B------:R-:W-:Y:S01]  /*7ce0*/  IMAD.MOV.U32 R5, RZ, RZ, R29 ;  /* 0x000000ffff057224 */ /* 0x000fe200078e001d */
[----:B------:R-:W-:Y:S01]  /*7cf0*/  PRMT R22, RZ, 0x7610, R22 ;  /* 0x00007610ff167816 */ /* 0x000fe20000000016 */
[----:B-1----:R-:W4:Y:S04]  /*7d00*/  LDL.LU R27, [R1+0xe0] ;  /* 0x0000e000011b7983 */ /* 0x002f280000300800 */
[----:B------:R-:W4:Y:S04]  /*7d10*/  LDL.LU R26, [R1+0xe4] ;  /* 0x0000e400011a7983 */ /* 0x000f280000300800 */
[----:B--2---:R-:W-:Y:S04]  /*7d20*/  STL [R1+0x1ee4], R24 ;  /* 0x001ee41801007387 */ /* 0x004fe80000100800 */
[----:B------:R0:W-:Y:S04]  /*7d30*/  STL.64 [R1+0xd10], R2 ;  /* 0x000d100201007387 */ /* 0x0001e80000100a00 */
[----:B------:R-:W2:Y:S04]  /*7d40*/  LDL.LU R25, [R1+0xe8] ;  /* 0x0000e80001197983 */ /* 0x000ea80000300800 */
[----:B0-----:R-:W2:Y:S04]  /*7d50*/  LDL.LU R3, [R1+0xec] ;  /* 0x0000ec0001037983 */ /* 0x001ea80000300800 */
[----:B---3--:R-:W-:Y:S04]  /*7d60*/  STL [R1+0x1ee8], R23 ;  /* 0x001ee81701007387 */ /* 0x008fe80000100800 */
[----:B------:R0:W-:Y:S01]  /*7d70*/  STL.64 [R1+0xd08], R4 ;  /* 0x000d080401007387 */ /* 0x0001e20000100a00 */
[----:B------:R-:W1:Y:S03]  /*7d80*/  S2R R29, SR_TID.X ;  /* 0x00000000001d7919 */ /* 0x000e660000002100 */
[----:B------:R-:W3:Y:S01]  /*7d90*/  LDL.LU R2, [R1+0xf0] ;  /* 0x0000f00001027983 */ /* 0x000ee20000300800 */
[----:B0-----:R-:W-:-:S03]  /*7da0*/  IMAD.WIDE R4, R28, 0x2, R4 ;  /* 0x000000021c047825 */ /* 0x001fc600078e0204 */
[----:B------:R-:W2:Y:S04]  /*7db0*/  LDL.LU R0, [R1+0xf4] ;  /* 0x0000f40001007983 */ /* 0x000ea80000300800 */
[----:B------:R4:W2:Y:S01]  /*7dc0*/  @!P1 LDG.E.U16 R22, desc[UR8][R4.64] ;  /* 0x0000000804169981 */ /* 0x0008a2000c1e1500 */
[----:B------:R-:W-:Y:S01]  /*7dd0*/  PRMT R21, RZ, 0x7610, R21 ;  /* 0x00007610ff157816 */ /* 0x000fe20000000015 */
[----:B----4-:R-:W-:Y:S02]  /*7de0*/  IMAD.MOV.U32 R4, RZ, RZ, R26 ;  /* 0x000000ffff047224 */ /* 0x010fe400078e001a */
[----:B------:R-:W-:Y:S01]  /*7df0*/  IMAD.MOV.U32 R5, RZ, RZ, R27 ;  /* 0x000000ffff057224 */ /* 0x000fe200078e001b */
[----:B-1----:R-:W-:Y:S01]  /*7e00*/  LOP3.LUT R29, R29, 0x1f, RZ, 0xc0, !PT ;  /* 0x0000001f1d1d7812 */ /* 0x002fe200078ec0ff */
[----:B--2---:R0:W-:Y:S02]  /*7e10*/  STL [R1+0x1eec], R22 ;  /* 0x001eec1601007387 */ /* 0x0041e40000100800 */
[----:B0-----:R-:W0:Y:S02]  /*7e20*/  LDC R22, c[0x0][0x3ac] ;  /* 0x0000eb00ff167b82 */ /* 0x001e240000000800 */
[----:B------:R1:W-:Y:S01]  /*7e30*/  STL.64 [R1+0xd00], R4 ;  /* 0x000d000401007387 */ /* 0x0003e20000100a00 */
[----:B------:R-:W-:-:S03]  /*7e40*/  IMAD.MOV.U32 R26, RZ, RZ, R3 ;  /* 0x000000ffff1a7224 */ /* 0x000fc600078e0003 */
[----:B------:R-:W2:Y:S01]  /*7e50*/  LDL.LU R24, [R1+0xf8] ;  /* 0x0000f80001187983 */ /* 0x000ea20000300800 */
[----:B------:R-:W-:-:S03]  /*7e60*/  IMAD.MOV.U32 R27, RZ, RZ, R25 ;  /* 0x000000ffff1b7224 */ /* 0x000fc600078e0019 */
[----:B------:R-:W4:Y:S01]  /*7e70*/  LDL.LU R23, [R1+0xfc] ;  /* 0x0000fc0001177983 */ /* 0x000f220000300800 */
[----:B0-----:R-:W-:-:S04]  /*7e80*/  IMAD R22, R29, R22, RZ ;  /* 0x000000161d167224 */ /* 0x001fc800078e02ff */
[----:B-1----:R-:W-:-:S05]  /*7e90*/  IMAD.WIDE R4, R22, 0x2, R4 ;  /* 0x0000000216047825 */ /* 0x002fca00078e0204 */
[----:B------:R0:W2:Y:S01]  /*7ea0*/  @!P1 LDG.E.U16 R21, desc[UR8][R4.64] ;  /* 0x0000000804159981 */ /* 0x0000a2000c1e1500 */
[----:B------:R-:W-:Y:S02]  /*7eb0*/  PRMT R20, RZ, 0x7610, R20 ;  /* 0x00007610ff147816 */ /* 0x000fe40000000014 */
[----:B------:R-:W-:Y:S01]  /*7ec0*/  PRMT R19, RZ, 0x7610, R19 ;  /* 0x00007610ff137816 */ /* 0x000fe20000000013 */
[----:B0-----:R-:W-:-:S05]  /*7ed0*/  IMAD.WIDE R4, R22, 0x2, R26 ;  /* 0x0000000216047825 */ /* 0x001fca00078e021a */
[----:B------:R0:W3:Y:S04]  /*7ee0*/  @!P1 LDG.E.U16 R20, desc[UR8][R4.64] ;  /* 0x0000000804149981 */ /* 0x0000e8000c1e1500 */
[----:B--2---:R1:W-:Y:S04]  /*7ef0*/  STL [R1+0x1ef0], R21 ;  /* 0x001ef01501007387 */ /* 0x0043e80000100800 */
[----:B------:R2:W-:Y:S04]  /*7f00*/  STL.64 [R1+0xcf8], R26 ;  /* 0x000cf81a01007387 */ /* 0x0005e80000100a00 */
[----:B-1----:R-:W4:Y:S04]  /*7f10*/  LDL.LU R21, [R1+0x100] ;  /* 0x0001000001157983 */ /* 0x002f280000300800 */
[----:B------:R-:W4:Y:S01]  /*7f20*/  LDL.LU R3, [R1+0x104] ;  /* 0x0001040001037983 */ /* 0x000f220000300800 */
[----:B--2---:R-:W-:-:S02]  /*7f30*/  IMAD.MOV.U32 R26, RZ, RZ, R0 ;  /* 0x000000ffff1a7224 */ /* 0x004fc400078e0000 */
[----:B---3--:R-:W-:Y:S02]  /*7f40*/  IMAD.MOV.U32 R27, RZ, RZ, R2 ;  /* 0x000000ffff1b7224 */ /* 0x008fe400078e0002 */
[----:B0-----:R-:W-:-:S05]  /*7f50*/  IMAD.WIDE R4, R22, 0x2, R26 ;  /* 0x0000000216047825 */ /* 0x001fca00078e021a */
[----:B------:R0:W2:Y:S01]  /*7f60*/  @!P1 LDG.E.U16 R19, desc[UR8][R4.64] ;  /* 0x0000000804139981 */ /* 0x0000a2000c1e1500 */
[----:B------:R-:W-:Y:S02]  /*7f70*/  IMAD.MOV.U32 R25, RZ, RZ, R24 ;  /* 0x000000ffff197224 */ /* 0x000fe400078e0018 */
[----:B----4-:R-:W-:Y:S01]  /*7f80*/  IMAD.MOV.U32 R24, RZ, RZ, R23 ;  /* 0x000000ffff187224 */ /* 0x010fe200078e0017 */
[----:B------:R-:W-:-:S03]  /*7f90*/  PRMT R18, RZ, 0x7610, R18 ;  /* 0x00007610ff127816 */ /* 0x000fc60000000012 */
[----:B0-----:R-:W-:Y:S01]  /*7fa0*/  IMAD.WIDE R4, R22, 0x2, R24 ;  /* 0x0000000216047825 */ /* 0x001fe200078e0218 */
[----:B------:R0:W-:Y:S04]  /*7fb0*/  STL [R1+0x1ef4], R20 ;  /* 0x001ef41401007387 */ /* 0x0001e80000100800 */
[----:B------:R1:W3:Y:S04]  /*7fc0*/  @!P1 LDG.E.U16 R18, desc[UR8][R4.64] ;  /* 0x0000000804129981 */ /* 0x0002e8000c1e1500 */
[----:B------:R-:W-:Y:S04]  /*7fd0*/  STL.64 [R1+0xcf0], R26 ;  /* 0x000cf01a01007387 */ /* 0x000fe80000100a00 */
[----:B------:R-:W4:Y:S04]  /*7fe0*/  LDL.LU R2, [R1+0x108] ;  /* 0x0001080001027983 */ /* 0x000f280000300800 */
[----:B------:R-:W3:Y:S01]  /*7ff0*/  LDL.LU R0, [R1+0x10c] ;  /* 0x00010c0001007983 */ /* 0x000ee20000300800 */
[----:B------:R-:W-:-:S03]  /*8000*/  PRMT R17, RZ, 0x7610, R17 ;  /* 0x00007610ff117816 */ /* 0x000fc60000000011 */
[----:B--2---:R2:W-:Y:S04]  /*8010*/  STL [R1+0x1ef8], R19 ;  /* 0x001ef81301007387 */ /* 0x0045e80000100800 */
[----:B------:R1:W-:Y:S04]  /*8020*/  STL.64 [R1+0xce8], R24 ;  /* 0x000ce81801007387 */ /* 0x0003e80000100a00 */
[----:B0-----:R-:W4:Y:S04]  /*8030*/  LDL.LU R20, [R1+0x110] ;  /* 0x0001100001147983 */ /* 0x001f280000300800 */
[----:B--2---:R-:W2:Y:S01]  /*8040*/  LDL.LU R19, [R1+0x114] ;  /* 0x0001140001137983 */ /* 0x004ea20000300800 */
[----:B-1----:R-:W-:-:S02]  /*8050*/  IMAD.MOV.U32 R24, RZ, RZ, R3 ;  /* 0x000000ffff187224 */ /* 0x002fc400078e0003 */
[----:B------:R-:W-:Y:S02]  /*8060*/  IMAD.MOV.U32 R25, RZ, RZ, R21 ;  /* 0x000000ffff197224 */ /* 0x000fe400078e0015 */
[----:B------:R-:W-:-:S05]  /*8070*/  IMAD.WIDE R4, R22, 0x2, R24 ;  /* 0x0000000216047825 */ /* 0x000fca00078e0218 */
[----:B------:R0:W2:Y:S04]  /*8080*/  @!P1 LDG.E.U16 R17, desc[UR8][R4.64] ;  /* 0x0000000804119981 */ /* 0x0000a8000c1e1500 */
[----:B---3--:R1:W-:Y:S01]  /*8090*/  STL [R1+0x1efc], R18 ;  /* 0x001efc1201007387 */ /* 0x0083e20000100800 */
[----:B------:R-:W-:-:S03]  /*80a0*/  PRMT R16, RZ, 0x7610, R16 ;  /* 0x00007610ff107816 */ /* 0x000fc60000000010 */
[----:B-1----:R-:W3:Y:S04]  /*80b0*/  LDL.LU R18, [R1+0x118] ;  /* 0x0001180001127983 */ /* 0x002ee80000300800 */
[----:B------:R-:W3:Y:S04]  /*80c0*/  LDL.LU R3, [R1+0x11c] ;  /* 0x00011c0001037983 */ /* 0x000ee80000300800 */
[----:B------:R1:W-:Y:S01]  /*80d0*/  STL.64 [R1+0xce0], R24 ;  /* 0x000ce01801007387 */ /* 0x0003e20000100a00 */
[----:B------:R-:W-:Y:S01]  /*80e0*/  PRMT R15, RZ, 0x7610, R15 ;  /* 0x00007610ff0f7816 */ /* 0x000fe2000000000f */
[----:B-1----:R-:W-:-:S02]  /*80f0*/  IMAD.MOV.U32 R24, RZ, RZ, R0 ;  /* 0x000000ffff187224 */ /* 0x002fc400078e0000 */
[----:B----4-:R-:W-:Y:S02]  /*8100*/  IMAD.MOV.U32 R25, RZ, RZ, R2 ;  /* 0x000000ffff197224 */ /* 0x010fe400078e0002 */
[----:B0-----:R-:W-:-:S05]  /*8110*/  IMAD.WIDE R4, R22, 0x2, R24 ;  /* 0x0000000216047825 */ /* 0x001fca00078e0218 */
[----:B------:R0:W4:Y:S01]  /*8120*/  @!P1 LDG.E.U16 R16, desc[UR8][R4.64] ;  /* 0x0000000804109981 */ /* 0x000122000c1e1500 */
[----:B------:R-:W-:Y:S02]  /*8130*/  IMAD.MOV.U32 R21, RZ, RZ, R20 ;  /* 0x000000ffff157224 */ /* 0x000fe400078e0014 */
[----:B--2---:R-:W-:-:S04]  /*8140*/  IMAD.MOV.U32 R20, RZ, RZ, R19 ;  /* 0x000000ffff147224 */ /* 0x004fc800078e0013 */
[----:B0-----:R-:W-:-:S05]  /*8150*/  IMAD.WIDE R4, R22, 0x2, R20 ;  /* 0x0000000216047825 */ /* 0x001fca00078e0214 */
[----:B------:R0:W2:Y:S04]  /*8160*/  @!P1 LDG.E.U16 R15, desc[UR8][R4.64] ;  /* 0x00000008040f9981 */ /* 0x0000a8000c1e1500 */
[----:B------:R1:W-:Y:S04]  /*8170*/  STL [R1+0x1f00], R17 ;  /* 0x001f001101007387 */ /* 0x0003e80000100800 */
[----:B------:R-:W2:Y:S04]  /*8180*/  LDL.LU R2, [R1+0x5a0] ;  /* 0x0005a00001027983 */ /* 0x000ea80000300800 */
[----:B------:R-:W2:Y:S04]  /*8190*/  LDL.LU R0, [R1+0x5a8] ;  /* 0x0005a80001007983 */ /* 0x000ea80000300800 */
[----:B------:R-:W-:Y:S01]  /*81a0*/  STL.64 [R1+0xcd8], R24 ;  /* 0x000cd81801007387 */ /* 0x000fe20000100a00 */
[----:B---3--:R-:W-:Y:S01]  /*81b0*/  IMAD.MOV.U32 R19, RZ, RZ, R18 ;  /* 0x000000ffff137224 */ /* 0x008fe200078e0012 */
[----:B------:R-:W-:Y:S01]  /*81c0*/  PRMT R14, RZ, 0x7610, R14 ;  /* 0x00007610ff0e7816 */ /* 0x000fe2000000000e */
[----:B------:R-:W-:-:S04]  /*81d0*/  IMAD.MOV.U32 R18, RZ, RZ, R3 ;  /* 0x000000ffff127224 */ /* 0x000fc800078e0003 */
[----:B0-----:R-:W-:Y:S01]  /*81e0*/  IMAD.WIDE R4, R22, 0x2, R18 ;  /* 0x0000000216047825 */ /* 0x001fe200078e0212 */
[----:B------:R-:W-:-:S04]  /*81f0*/  PRMT R13, RZ, 0x7610, R13 ;  /* 0x00007610ff0d7816 */ /* 0x000fc8000000000d */
[----:B------:R0:W3:Y:S04]  /*8200*/  @!P1 LDG.E.U16 R14, desc[UR8][R4.64] ;  /* 0x00000008040e9981 */ /* 0x0000e8000c1e1500 */
[----:B----4-:R4:W-:Y:S04]  /*8210*/  STL [R1+0x1f04], R16 ;  /* 0x001f041001007387 */ /* 0x0109e80000100800 */
[----:B-1----:R-:W3:Y:S04]  /*8220*/  LDL.LU R17, [R1+0x5a4] ;  /* 0x0005a40001117983 */ /* 0x002ee80000300800 */
[----:B----4-:R-:W4:Y:S04]  /*8230*/  LDL.LU R16, [R1+0x5ac] ;  /* 0x0005ac0001107983 */ /* 0x010f280000300800 */
[----:B------:R-:W-:Y:S04]  /*8240*/  STL.64 [R1+0xcd0], R20 ;  /* 0x000cd01401007387 */ /* 0x000fe80000100a00 */
[----:B--2---:R1:W-:Y:S04]  /*8250*/  STL [R1+0x1f08], R15 ;  /* 0x001f080f01007387 */ /* 0x0043e80000100800 */
[----:B-1----:R-:W2:Y:S04]  /*8260*/  LDL.LU R15, [R1+0x5c0] ;  /* 0x0005c000010f7983 */ /* 0x002ea80000300800 */
[----:B------:R-:W2:Y:S04]  /*8270*/  LDL.LU R3, [R1+0x5c8] ;  /* 0x0005c80001037983 */ /* 0x000ea80000300800 */
[----:B------:R1:W-:Y:S02]  /*8280*/  STL.64 [R1+0xcc8], R18 ;  /* 0x000cc81201007387 */ /* 0x0003e40000100a00 */
[----:B-1----:R-:W-:-:S02]  /*8290*/  IMAD.MOV.U32 R18, RZ, RZ, R0 ;  /* 0x000000ffff127224 */ /* 0x002fc400078e0000 */
[----:B------:R-:W-:Y:S02]  /*82a0*/  IMAD.MOV.U32 R19, RZ, RZ, R2 ;  /* 0x000000ffff137224 */ /* 0x000fe400078e0002 */
[----:B0-----:R-:W-:-:S05]  /*82b0*/  IMAD.WIDE R4, R22, 0x2, R18 ;  /* 0x0000000216047825 */ /* 0x001fca00078e0212 */
[----:B------:R4:W2:Y:S01]  /*82c0*/  @!P1 LDG.E.U16 R13, desc[UR8][R4.64] ;  /* 0x00000008040d9981 */ /* 0x0008a2000c1e1500 */
[----:B------:R-:W-:-:S03]  /*82d0*/  PRMT R12, RZ, 0x7610, R12 ;  /* 0x00007610ff0c7816 */ /* 0x000fc6000000000c */
[----:B---3--:R0:W-:Y:S04]  /*82e0*/  STL [R1+0x1f0c], R14 ;  /* 0x001f0c0e01007387 */ /* 0x0081e80000100800 */
[----:B------:R-:W3:Y:S04]  /*82f0*/  LDL.LU R2, [R1+0x5c4] ;  /* 0x0005c40001027983 */ /* 0x000ee80000300800 */
[----:B------:R-:W3:Y:S01]  /*8300*/  LDL.LU R0, [R1+0x670] ;  /* 0x0006700001007983 */ /* 0x000ee20000300800 */
[----:B----4-:R-:W-:-:S05]  /*8310*/  IMAD.WIDE R4, R22, 0x2, R16 ;  /* 0x0000000216047825 */ /* 0x010fca00078e0210 */
[----:B------:R-:W4:Y:S04]  /*8320*/  @!P1 LDG.E.U16 R12, desc[UR8][R4.64] ;  /* 0x00000008040c9981 */ /* 0x000f28000c1e1500 */
[----:B------:R-:W-:Y:S04]  /*8330*/  STL.64 [R1+0xcc0], R18 ;  /* 0x000cc01201007387 */ /* 0x000fe80000100a00 */
[----:B--2---:R1:W-:Y:S04]  /*8340*/  STL [R1+0x1f10], R13 ;  /* 0x001f100d01007387 */ /* 0x0043e80000100800 */
[----:B0-----:R-:W2:Y:S04]  /*8350*/  LDL.LU R14, [R1+0x5cc] ;  /* 0x0005cc00010e7983 */ /* 0x001ea80000300800 */
[----:B-1----:R-:W2:Y:S04]  /*8360*/  LDL.LU R13, [R1+0x674] ;  /* 0x00067400010d7983 */ /* 0x002ea80000300800 */
[----:B------:R0:W-:Y:S01]  /*8370*/  STL.64 [R1+0xcb8], R16 ;  /* 0x000cb81001007387 */ /* 0x0001e20000100a00 */
[----:B------:R-:W-:-:S02]  /*8380*/  PRMT R11, RZ, 0x7610, R11 ;  /* 0x00007610ff0b7816 */ /* 0x000fc4000000000b */
[----:B------:R-:W-:Y:S01]  /*8390*/  PRMT R10, RZ, 0x7610, R10 ;  /* 0x00007610ff0a7816 */ /* 0x000fe2000000000a */
[----:B0-----:R-:W-:Y:S02]  /*83a0*/  IMAD.MOV.U32 R16, RZ, RZ, R3 ;  /* 0x000000ffff107224 */ /* 0x001fe400078e0003 */
[----:B------:R-:W-:Y:S01]  /*83b0*/  IMAD.MOV.U32 R17, RZ, RZ, R15 ;  /* 0x000000ffff117224 */ /* 0x000fe200078e000f */
[----:B----4-:R0:W-:Y:S01]  /*83c0*/  STL [R1+0x1f14], R12 ;  /* 0x001f140c01007387 */ /* 0x0101e20000100800 */
[----:B------:R-:W-:-:S05]  /*83d0*/  IMAD.WIDE R4, R22, 0x2, R16 ;  /* 0x0000000216047825 */ /* 0x000fca00078e0210 */
[----:B------:R1:W4:Y:S04]  /*83e0*/  @!P1 LDG.E.U16 R11, desc[UR8][R4.64] ;  /* 0x00000008040b9981 */ /* 0x000328000c1e1500 */
[----:B0-----:R-:W4:Y:S04]  /*83f0*/  LDL.LU R12, [R1+0x678] ;  /* 0x00067800010c7983 */ /* 0x001f280000300800 */
[----:B------:R-:W4:Y:S04]  /*8400*/  LDL.LU R3, [R1+0x680] ;  /* 0x0006800001037983 */ /* 0x000f280000300800 */
[----:B------:R3:W-:Y:S01]  /*8410*/  STL.64 [R1+0xcb0], R16 ;  /* 0x000cb01001007387 */ /* 0x0007e20000100a00 */
[----:B------:R-:W-:Y:S01]  /*8420*/  PRMT R9, RZ, 0x7610, R9 ;  /* 0x00007610ff097816 */ /* 0x000fe20000000009 */
[----:B---3--:R-:W-:-:S02]  /*8430*/  IMAD.MOV.U32 R16, RZ, RZ, R0 ;  /* 0x000000ffff107224 */ /* 0x008fc400078e0000 */
[----:B------:R-:W-:Y:S02]  /*8440*/  IMAD.MOV.U32 R17, RZ, RZ, R2 ;  /* 0x000000ffff117224 */ /* 0x000fe400078e0002 */
[----:B-1----:R-:W-:-:S05]  /*8450*/  IMAD.WIDE R4, R22, 0x2, R16 ;  /* 0x0000000216047825 */ /* 0x002fca00078e0210 */
[----:B------:R0:W3:Y:S01]  /*8460*/  @!P1 LDG.E.U16 R10, desc[UR8][R4.64] ;  /* 0x00000008040a9981 */ /* 0x0000e2000c1e1500 */
[----:B--2---:R-:W-:Y:S02]  /*8470*/  IMAD.MOV.U32 R15, RZ, RZ, R14 ;  /* 0x000000ffff0f7224 */ /* 0x004fe400078e000e */
[----:B------:R-:W-:-:S04]  /*8480*/  IMAD.MOV.U32 R14, RZ, RZ, R13 ;  /* 0x000000ffff0e7224 */ /* 0x000fc800078e000d */
[----:B0-----:R-:W-:-:S05]  /*8490*/  IMAD.WIDE R4, R22, 0x2, R14 ;  /* 0x0000000216047825 */ /* 0x001fca00078e020e */
[----:B------:R0:W2:Y:S01]  /*84a0*/  @!P1 LDG.E.U16 R9, desc[UR8][R4.64] ;  /* 0x0000000804099981 */ /* 0x0000a2000c1e1500 */
[----:B------:R-:W-:-:S03]  /*84b0*/  PRMT R8, RZ, 0x7610, R8 ;  /* 0x00007610ff087816 */ /* 0x000fc60000000008 */
[----:B----4-:R1:W-:Y:S04]  /*84c0*/  STL [R1+0x1f18], R11 ;  /* 0x001f180b01007387 */ /* 0x0103e80000100800 */
[----:B------:R-:W4:Y:S01]  /*84d0*/  LDL.LU R2, [R1+0x67c] ;  /* 0x00067c0001027983 */ /* 0x000f220000300800 */
[----:B------:R-:W-:-:S03]  /*84e0*/  IMAD.MOV.U32 R13, RZ, RZ, R12 ;  /* 0x000000ffff0d7224 */ /* 0x000fc600078e000c */
[----:B------:R-:W4:Y:S01]  /*84f0*/  LDL.LU R0, [R1+0x684] ;  /* 0x0006840001007983 */ /* 0x000f220000300800 */
[----:B------:R-:W-:-:S03]  /*8500*/  IMAD.MOV.U32 R12, RZ, RZ, R3 ;  /* 0x000000ffff0c7224 */ /* 0x000fc600078e0003 */
[----:B------:R-:W-:Y:S01]  /*8510*/  STL.64 [R1+0xca8], R16 ;  /* 0x000ca81001007387 */ /* 0x000fe20000100a00 */
[----:B0-----:R-:W-:-:S05]  /*8520*/  IMAD.WIDE R4, R22, 0x2, R12 ;  /* 0x0000000216047825 */ /* 0x001fca00078e020c */
[----:B------:R0:W4:Y:S04]  /*8530*/  @!P1 LDG.E.U16 R8, desc[UR8][R4.64] ;  /* 0x0000000804089981 */ /* 0x000128000c1e1500 */
[----:B---3--:R3:W-:Y:S04]  /*8540*/  STL [R1+0x1f1c], R10 ;  /* 0x001f1c0a01007387 */ /* 0x0087e80000100800 */
[----:B------:R-:W-:Y:S04]  /*8550*/  STL.64 [R1+0xca0], R14 ;  /* 0x000ca00e01007387 */ /* 0x000fe80000100a00 */
[----:B--2---:R-:W-:Y:S04]  /*8560*/  STL [R1+0x1f20], R9 ;  /* 0x001f200901007387 */ /* 0x004fe80000100800 */
[----:B-1----:R-:W2:Y:S04]  /*8570*/  LDL.LU R11, [R1+0x688] ;  /* 0x00068800010b7983 */ /* 0x002ea80000300800 */
[----:B---3--:R-:W2:Y:S04]  /*8580*/  LDL.LU R10, [R1+0x68c] ;  /* 0x00068c00010a7983 */ /* 0x008ea80000300800 */
[----:B------:R4:W-:Y:S01]  /*8590*/  STL.64 [R1+0xc98], R12 ;  /* 0x000c980c01007387 */ /* 0x0009e20000100a00 */
[----:B------:R-:W-:-:S02]  /*85a0*/  PRMT R7, RZ, 0x7610, R7 ;  /* 0x00007610ff077816 */ /* 0x000fc40000000007 */
[----:B------:R-:W-:Y:S01]  /*85b0*/  PRMT R6, RZ, 0x7610, R6 ;  /* 0x00007610ff067816 */ /* 0x000fe20000000006 */
[----:B----4-:R-:W-:Y:S02]  /*85c0*/  IMAD.MOV.U32 R13, RZ, RZ, R2 ;  /* 0x000000ffff0d7224 */ /* 0x010fe400078e0002 */
[----:B------:R-:W-:-:S04]  /*85d0*/  IMAD.MOV.U32 R12, RZ, RZ, R0 ;  /* 0x000000ffff0c7224 */ /* 0x000fc800078e0000 */
[----:B0-----:R-:W-:-:S05]  /*85e0*/  IMAD.WIDE R4, R22, 0x2, R12 ;  /* 0x0000000216047825 */ /* 0x001fca00078e020c */
[----:B------:R2:W3:Y:S04]  /*85f0*/  @!P1 LDG.E.U16 R7, desc[UR8][R4.64] ;  /* 0x0000000804079981 */ /* 0x0004e8000c1e1500 */
[----:B------:R0:W-:Y:S04]  /*8600*/  STL [R1+0x1f24], R8 ;  /* 0x001f240801007387 */ /* 0x0001e80000100800 */
[----:B------:R-:W4:Y:S04]  /*8610*/  LDL.LU R9, [R1+0x690] ;  /* 0x0006900001097983 */ /* 0x000f280000300800 */
[----:B------:R-:W3:Y:S04]  /*8620*/  LDL.LU R0, [R1+0x694] ;  /* 0x0006940001007983 */ /* 0x000ee80000300800 */
[----:B0-----:R-:W3:Y:S01]  /*8630*/  LDL.LU R8, [R1+0x698] ;  /* 0x0006980001087983 */ /* 0x001ee20000300800 */
[----:B--2---:R-:W-:-:S05]  /*8640*/  IMAD.WIDE R4, R22, 0x2, R10 ;  /* 0x0000000216047825 */ /* 0x004fca00078e020a */
[----:B------:R0:W2:Y:S04]  /*8650*/  @!P1 LDG.E.U16 R6, desc[UR8][R4.64] ;  /* 0x0000000804069981 */ /* 0x0000a8000c1e1500 */
[----:B------:R-:W-:Y:S04]  /*8660*/  STL.64 [R1+0xc90], R12 ;  /* 0x000c900c01007387 */ /* 0x000fe80000100a00 */
[----:B------:R-:W2:Y:S04]  /*8670*/  LDL.LU R2, [R1+0x69c] ;  /* 0x00069c0001027983 */ /* 0x000ea80000300800 */
[----:B------:R-:W2:Y:S04]  /*8680*/  LDL.LU R23, [R1+0x38] ;  /* 0x0000380001177983 */ /* 0x000ea80000300800 */
[----:B------:R-:W2:Y:S04]  /*8690*/  LDL.LU R24, [R1+0x8c] ;  /* 0x00008c0001187983 */ /* 0x000ea80000300800 */
[----:B------:R-:W2:Y:S04]  /*86a0*/  LDL.LU R25, [R1+0x64] ;  /* 0x0000640001197983 */ /* 0x000ea80000300800 */
[----:B------:R-:W2:Y:S04]  /*86b0*/  LDL.LU R3, [R1+0x44] ;  /* 0x0000440001037983 */ /* 0x000ea80000300800 */
[----:B------:R-:W2:Y:S04]  /*86c0*/  LDL.LU R26, [R1+0x40] ;  /* 0x00004000011a7983 */ /* 0x000ea80000300800 */
[----:B------:R-:W2:Y:S04]  /*86d0*/  LDL.LU R27, [R1+0x88] ;  /* 0x00008800011b7983 */ /* 0x000ea80000300800 */
[----:B------:R-:W2:Y:S04]  /*86e0*/  LDL.LU R28, [R1+0x60] ;  /* 0x00006000011c7983 */ /* 0x000ea80000300800 */
[----:B---3--:R-:W-:Y:S04]  /*86f0*/  STL [R1+0x1f28], R7 ;  /* 0x001f280701007387 */ /* 0x008fe80000100800 */
[----:B------:R1:W-:Y:S01]  /*8700*/  STL.64 [R1+0xc88], R10 ;  /* 0x000c880a01007387 */ /* 0x0003e20000100a00 */
[----:B0-----:R-:W-:Y:S01]  /*8710*/  PRMT R5, RZ, 0x7610, R5 ;  /* 0x00007610ff057816 */ /* 0x001fe20000000005 */
[----:B-1----:R-:W-:-:S02]  /*8720*/  IMAD.MOV.U32 R10, RZ, RZ, R0 ;  /* 0x000000ffff0a7224 */ /* 0x002fc400078e0000 */
[----:B----4-:R-:W-:Y:S01]  /*8730*/  IMAD.MOV.U32 R11, RZ, RZ, R9 ;  /* 0x000000ffff0b7224 */ /* 0x010fe200078e0009 */
[----:B--2---:R0:W-:Y:S02]  /*8740*/  STL [R1+0x1f2c], R6 ;  /* 0x001f2c0601007387 */ /* 0x0041e40000100800 */
[----:B0-----:R-:W-:-:S05]  /*8750*/  IMAD.WIDE R6, R22, 0x2, R10 ;  /* 0x0000000216067825 */ /* 0x001fca00078e020a */
[----:B------:R0:W2:Y:S01]  /*8760*/  @!P1 LDG.E.U16 R5, desc[UR8][R6.64] ;  /* 0x0000000806059981 */ /* 0x0000a2000c1e1500 */
[----:B------:R-:W1:Y:S01]  /*8770*/  S2R R29, SR_TID.X ;  /* 0x00000000001d7919 */ /* 0x000e620000002100 */
[----:B------:R-:W-:Y:S02]  /*8780*/  PRMT R4, RZ, 0x7610, R4 ;  /* 0x00007610ff047816 */ /* 0x000fe40000000004 */
[----:B------:R-:W-:Y:S01]  /*8790*/  STL.64 [R1+0xc80], R10 ;  /* 0x000c800a01007387 */ /* 0x000fe20000100a00 */
[----:B0-----:R-:W-:Y:S02]  /*87a0*/  IMAD.MOV.U32 R6, RZ, RZ, R2 ;  /* 0x000000ffff067224 */ /* 0x001fe400078e0002 */
[----:B------:R-:W-:Y:S01]  /*87b0*/  IMAD.MOV.U32 R7, RZ, RZ, R8 ;  /* 0x000000ffff077224 */ /* 0x000fe200078e0008 */
[----:B-1----:R-:W-:Y:S01]  /*87c0*/  LOP3.LUT R19, R29, 0x1ff, RZ, 0xc0, !PT ;  /* 0x000001ff1d137812 */ /* 0x002fe200078ec0ff */
[----:B--2---:R-:W-:Y:S04]  /*87d0*/  STL [R1+0x1f30], R5 ;  /* 0x001f300501007387 */ /* 0x004fe80000100800 */
[----:B------:R-:W-:Y:S04]  /*87e0*/  STL [R1+0x1f34], R19 ;  /* 0x001f341301007387 */ /* 0x000fe80000100800 */
[----:B------:R0:W-:Y:S02]  /*87f0*/  STL.64 [R1+0xb58], R6 ;  /* 0x000b580601007387 */ /* 0x0001e40000100a00 */
[----:B0-----:R-:W-:-:S05]  /*8800*/  IMAD.WIDE R6, R22, 0x2, R6 ;  /* 0x0000000216067825 */ /* 0x001fca00078e0206 */
[----:B------:R-:W2:Y:S01]  /*8810*/  @!P1 LDG.E.U16 R4, desc[UR8][R6.64] ;  /* 0x0000000806049981 */ /* 0x000ea2000c1e1500 */
[----:B------:R-:W-:-:S03]  /*8820*/  IMAD.SHL.U32 R2, R19, 0x2, RZ ;  /* 0x0000000213027824 */ /* 0x000fc600078e00ff */
[----:B--2---:R-:W-:Y:S04]  /*8830*/  STL [R1+0x1f38], R4 ;  /* 0x001f380401007387 */ /* 0x004fe80000100800 */
[----:B------:R-:W-:Y:S04]  /*8840*/  STL [R1+0x1f3c], R2 ;  /* 0x001f3c0201007387 */ /* 0x000fe80000100800 */
[----:B------:R-:W2:Y:S04]  /*8850*/  LDL.LU R7, [R1+0xa4] ;  /* 0x0000a40001077983 */ /* 0x000ea80000300800 */
[----:B--2---:R0:W-:Y:S04]  /*8860*/  STL [R1+0x1f48], R7 ;  /* 0x001f480701007387 */ /* 0x0041e80000100800 */
[----:B0-----:R-:W2:Y:S04]  /*8870*/  LDL.LU R7, [R1+0x3c] ;  /* 0x00003c0001077983 */ /* 0x001ea80000300800 */
[----:B------:R-:W3:Y:S04]  /*8880*/  LDL.LU R4, [R1+0x34] ;  /* 0x0000340001047983 */ /* 0x000ee80000300800 */
[----:B---3--:R0:W-:Y:S04]  /*8890*/  STL [R1+0x1f40], R4 ;  /* 0x001f400401007387 */ /* 0x0081e80000100800 */
[----:B0-----:R-:W3:Y:S01]  /*88a0*/  LDL.LU R4, [R1+0x5c] ;  /* 0x00005c0001047983 */ /* 0x001ee20000300800 */
[----:B------:R-:W0:Y:S03]  /*88b0*/  S2R R0, SR_TID.X ;  /* 0x0000000000007919 */ /* 0x000e260000002100 */
[----:B------:R-:W-:Y:S04]  /*88c0*/  STS.U16 [R2+UR5], R23 ;  /* 0x0000001702007988 */ /* 0x000fe80008000405 */
[----:B------:R-:W-:Y:S04]  /*88d0*/  STS.U16 [R2+UR5+0x2000], R24 ;  /* 0x0020001802007988 */ /* 0x000fe80008000405 */
[----:B------:R-:W-:Y:S04]  /*88e0*/  STS.U16 [R2+UR5+0x4000], R25 ;  /* 0x0040001902007988 */ /* 0x000fe80008000405 */
[----:B------:R-:W-:Y:S01]  /*88f0*/  STS.U16 [R2+UR5+0x6000], R3 ;  /* 0x0060000302007988 */ /* 0x000fe20008000405 */
[----:B0-----:R-:W-:-:S03]  /*8900*/  LOP3.LUT R0, R0, 0x1ff, RZ, 0xc0, !PT ;  /* 0x000001ff00007812 */ /* 0x001fc600078ec0ff */
[----:B---3--:R0:W-:Y:S04]  /*8910*/  STL [R1+0x1f44], R4 ;  /* 0x001f440401007387 */ /* 0x0081e80000100800 */
[----:B0-----:R-:W3:Y:S01]  /*8920*/  LDL.LU R4, [R1+0x7c] ;  /* 0x00007c0001047983 */ /* 0x001ee20000300800 */
[----:B------:R-:W-:-:S05]  /*8930*/  IMAD.SHL.U32 R0, R0, 0x2, RZ ;  /* 0x0000000200007824 */ /* 0x000fca00078e00ff */
[----:B------:R-:W-:-:S05]  /*8940*/  LOP3.LUT R0, R0, 0x10, RZ, 0x3c, !PT ;  /* 0x0000001000007812 */ /* 0x000fca00078e3cff */
[----:B------:R-:W-:Y:S04]  /*8950*/  STS.U16 [R0+UR5+0x400], R26 ;  /* 0x0004001a00007988 */ /* 0x000fe80008000405 */
[----:B------:R-:W-:Y:S04]  /*8960*/  STS.U16 [R0+UR5+0x2400], R27 ;  /* 0x0024001b00007988 */ /* 0x000fe80008000405 */
[----:B------:R0:W-:Y:S02]  /*8970*/  STS.U16 [R0+UR5+0x4400], R28 ;  /* 0x0044001c00007988 */ /* 0x0001e40008000405 */
[----:B0-----:R-:W0:Y:S01]  /*8980*/  S2R R28, SR_TID.X ;  /* 0x00000000001c7919 */ /* 0x001e220000002100 */
[----:B------:R-:W-:-:S02]  /*8990*/  LOP3.LUT R3, R29, 0x1ff, RZ, 0xc0, !PT ;  /* 0x000001ff1d037812 */ /* 0x000fc400078ec0ff */
[----:B0-----:R-:W-:-:S05]  /*89a0*/  LOP3.LUT R28, R28, 0x1ff, RZ, 0xc0, !PT ;  /* 0x000001ff1c1c7812 */ /* 0x001fca00078ec0ff */
[----:B------:R-:W-:-:S05]  /*89b0*/  IMAD.SHL.U32 R11, R28, 0x2, RZ ;  /* 0x000000021c0b7824 */ /* 0x000fca00078e00ff */
[C---:B------:R-:W-:Y:S01]  /*89c0*/  LOP3.LUT R2, R11.reuse, 0x20, RZ, 0x3c, !PT ;  /* 0x000000200b027812 */ /* 0x040fe200078e3cff */
[----:B---3--:R0:W-:Y:S04]  /*89d0*/  STL [R1+0x1f4c], R4 ;  /* 0x001f4c0401007387 */ /* 0x0081e80000100800 */
[----:B------:R-:W3:Y:S04]  /*89e0*/  LDL.LU R19, [R1+0xa0] ;  /* 0x0000a00001137983 */ /* 0x000ee80000300800 */
[----:B------:R-:W4:Y:S04]  /*89f0*/  LDL.LU R5, [R1+0x78] ;  /* 0x0000780001057983 */ /* 0x000f280000300800 */
[----:B------:R-:W3:Y:S04]  /*8a00*/  LDL.LU R6, [R1+0x58] ;  /* 0x0000580001067983 */ /* 0x000ee80000300800 */
        /* <DEDUP_REMOVED lines=12> */
[----:B------:R-:W3:Y:S01]  /*8ad0*/  LDL.LU R20, [R1+0x24] ;  /* 0x0000240001147983 */ /* 0x000ee20000300800 */
[----:B0-----:R-:W-:-:S03]  /*8ae0*/  LOP3.LUT R4, R11, 0x10, RZ, 0x3c, !PT ;  /* 0x000000100b047812 */ /* 0x001fc600078e3cff */
[----:B------:R-:W3:Y:S04]  /*8af0*/  LDL.LU R21, [R1+0x90] ;  /* 0x0000900001157983 */ /* 0x000ee80000300800 */
[----:B------:R-:W3:Y:S04]  /*8b00*/  LDL.LU R23, [R1+0x68] ;  /* 0x0000680001177983 */ /* 0x000ee80000300800 */
[----:B------:R-:W3:Y:S04]  /*8b10*/  LDL.LU R24, [R1+0x48] ;  /* 0x0000480001187983 */ /* 0x000ee80000300800 */
[----:B------:R-:W3:Y:S01]  /*8b20*/  LDL.LU R26, [R1+0x20] ;  /* 0x00002000011a7983 */ /* 0x000ee20000300800 */
[----:B------:R-:W-:-:S03]  /*8b30*/  IMAD.SHL.U32 R11, R3, 0x2, RZ ;  /* 0x00000002030b7824 */ /* 0x000fc600078e00ff */
[----:B------:R-:W3:Y:S04]  /*8b40*/  LDL.LU R27, [R1+0x1c] ;  /* 0x00001c00011b7983 */ /* 0x000ee80000300800 */
[----:B------:R-:W3:Y:S04]  /*8b50*/  LDL.LU R0, [R1+0x18] ;  /* 0x0000180001007983 */ /* 0x000ee80000300800 */
[----:B------:R-:W3:Y:S04]  /*8b60*/  LDL.LU R28, [R1+0x14] ;  /* 0x00001400011c7983 */ /* 0x000ee80000300800 */
[----:B------:R-:W3:Y:S04]  /*8b70*/  LDL.LU R29, [R1+0x10] ;  /* 0x00001000011d7983 */ /* 0x000ee80000300800 */
[----:B------:R-:W3:Y:S04]  /*8b80*/  LDL.LU R3, [R1+0xc] ;  /* 0x00000c0001037983 */ /* 0x000ee80000300800 */
[----:B--2---:R0:W-:Y:S04]  /*8b90*/  STS.U16 [R4+UR5+0x6400], R7 ;  /* 0x0064000704007988 */ /* 0x0041e80008000405 */
[----:B0-----:R-:W2:Y:S04]  /*8ba0*/  LDL.LU R4, [R1+0x1f4c] ;  /* 0x001f4c0001047983 */ /* 0x001ea80000300800 */
[----:B------:R-:W2:Y:S04]  /*8bb0*/  LDL.LU R7, [R1+0x1f48] ;  /* 0x001f480001077983 */ /* 0x000ea80000300800 */
[----:B--2---:R-:W-:Y:S04]  /*8bc0*/  STS.U16 [R2+UR5+0x800], R7 ;  /* 0x0008000702007988 */ /* 0x004fe80008000405 */
[----:B------:R0:W-:Y:S04]  /*8bd0*/  STS.U16 [R2+UR5+0x2800], R4 ;  /* 0x0028000402007988 */ /* 0x0001e80008000405 */
[----:B0-----:R-:W2:Y:S01]  /*8be0*/  LDL.LU R4, [R1+0x1f44] ;  /* 0x001f440001047983 */ /* 0x001ea20000300800 */
[----:B------:R-:W-:-:S03]  /*8bf0*/  LOP3.LUT R7, R11, 0x30, RZ, 0x3c, !PT ;  /* 0x000000300b077812 */ /* 0x000fc600078e3cff */
[----:B--2---:R0:W-:Y:S04]  /*8c00*/  STS.U16 [R2+UR5+0x4800], R4 ;  /* 0x0048000402007988 */ /* 0x0041e80008000405 */
[----:B0-----:R-:W2:Y:S04]  /*8c10*/  LDL.LU R4, [R1+0x1f40] ;  /* 0x001f400001047983 */ /* 0x001ea80000300800 */
[----:B--2---:R0:W-:Y:S04]  /*8c20*/  STS.U16 [R2+UR5+0x6800], R4 ;  /* 0x0068000402007988 */ /* 0x0041e80008000405 */
[----:B---3--:R1:W-:Y:S04]  /*8c30*/  STS.U16 [R7+UR5+0xc00], R19 ;  /* 0x000c001307007988 */ /* 0x0083e80008000405 */
[----:B0-----:R-:W2:Y:S04]  /*8c40*/  LDL.LU R2, [R1+0x1f3c] ;  /* 0x001f3c0001027983 */ /* 0x001ea80000300800 */
[----:B------:R-:W3:Y:S04]  /*8c50*/  LDL.LU R4, [R1+0x1f38] ;  /* 0x001f380001047983 */ /* 0x000ee80000300800 */
[----:B-1----:R-:W2:Y:S01]  /*8c60*/  LDL.LU R19, [R1+0x1f34] ;  /* 0x001f340001137983 */ /* 0x002ea20000300800 */
[----:B------:R-:W-:-:S03]  /*8c70*/  LOP3.LUT R11, R11, 0x40, RZ, 0x3c, !PT ;  /* 0x000000400b0b7812 */ /* 0x000fc600078e3cff */
[----:B----4-:R0:W-:Y:S04]  /*8c80*/  STS.U16 [R7+UR5+0x2c00], R5 ;  /* 0x002c000507007988 */ /* 0x0101e80008000405 */
[----:B------:R1:W-:Y:S04]  /*8c90*/  STS.U16 [R7+UR5+0x4c00], R6 ;  /* 0x004c000607007988 */ /* 0x0003e80008000405 */
[----:B------:R4:W-:Y:S04]  /*8ca0*/  STS.U16 [R7+UR5+0x6c00], R8 ;  /* 0x006c000807007988 */ /* 0x0009e80008000405 */
[----:B------:R-:W-:Y:S04]  /*8cb0*/  STS.U16 [R11+UR5+0x1000], R16 ;  /* 0x001000100b007988 */ /* 0x000fe80008000405 */
[----:B------:R0:W-:Y:S04]  /*8cc0*/  STS.U16 [R11+UR5+0x3000], R9 ;  /* 0x003000090b007988 */ /* 0x0001e80008000405 */
[----:B------:R1:W-:Y:S04]  /*8cd0*/  STS.U16 [R11+UR5+0x5000], R10 ;  /* 0x0050000a0b007988 */ /* 0x0003e80008000405 */
[----:B------:R4:W-:Y:S04]  /*8ce0*/  STS.U16 [R11+UR5+0x7000], R12 ;  /* 0x0070000c0b007988 */ /* 0x0009e80008000405 */
[----:B0-----:R-:W3:Y:S04]  /*8cf0*/  LDL.LU R5, [R1+0x1f30] ;  /* 0x001f300001057983 */ /* 0x001ee80000300800 */
[----:B-1----:R-:W3:Y:S04]  /*8d00*/  LDL.LU R6, [R1+0x1f2c] ;  /* 0x001f2c0001067983 */ /* 0x002ee80000300800 */
[----:B----4-:R-:W4:Y:S04]  /*8d10*/  LDL.LU R7, [R1+0x1f28] ;  /* 0x001f280001077983 */ /* 0x010f280000300800 */
[----:B------:R-:W3:Y:S04]  /*8d20*/  LDL.LU R8, [R1+0x1f24] ;  /* 0x001f240001087983 */ /* 0x000ee80000300800 */
[----:B------:R-:W3:Y:S04]  /*8d30*/  LDL.LU R9, [R1+0x1f20] ;  /* 0x001f200001097983 */ /* 0x000ee80000300800 */
[----:B------:R-:W3:Y:S04]  /*8d40*/  LDL.LU R10, [R1+0x1f1c] ;  /* 0x001f1c00010a7983 */ /* 0x000ee80000300800 */
[----:B------:R-:W3:Y:S04]  /*8d50*/  LDL.LU R11, [R1+0x1f18] ;  /* 0x001f1800010b7983 */ /* 0x000ee80000300800 */
[----:B------:R-:W3:Y:S01]  /*8d60*/  LDL.LU R12, [R1+0x1f14] ;  /* 0x001f1400010c7983 */ /* 0x000ee20000300800 */
[----:B--2---:R-:W-:-:S05]  /*8d70*/  IMAD.SHL.U32 R19, R19, 0x2, RZ ;  /* 0x0000000213137824 */ /* 0x004fca00078e00ff */
[----:B------:R-:W-:-:S05]  /*8d80*/  LOP3.LUT R16, R19, 0x50, RZ, 0x3c, !PT ;  /* 0x0000005013107812 */ /* 0x000fca00078e3cff */
[----:B------:R0:W-:Y:S04]  /*8d90*/  STS.U16 [R16+UR5+0x1400], R13 ;  /* 0x0014000d10007988 */ /* 0x0001e80008000405 */
[----:B------:R1:W-:Y:S04]  /*8da0*/  STS.U16 [R16+UR5+0x3400], R14 ;  /* 0x0034000e10007988 */ /* 0x0003e80008000405 */
[----:B------:R-:W-:Y:S04]  /*8db0*/  STS.U16 [R16+UR5+0x5400], R15 ;  /* 0x0054000f10007988 */ /* 0x000fe80008000405 */
[----:B------:R2:W-:Y:S01]  /*8dc0*/  STS.U16 [R16+UR5+0x7400], R22 ;  /* 0x0074001610007988 */ /* 0x0005e20008000405 */
[----:B------:R-:W-:-:S03]  /*8dd0*/  LOP3.LUT R19, R19, 0x60, RZ, 0x3c, !PT ;  /* 0x0000006013137812 */ /* 0x000fc600078e3cff */
[----:B0-----:R-:W3:Y:S04]  /*8de0*/  LDL.LU R13, [R1+0x1f10] ;  /* 0x001f1000010d7983 */ /* 0x001ee80000300800 */
[----:B-1----:R-:W3:Y:S01]  /*8df0*/  LDL.LU R14, [R1+0x1f0c] ;  /* 0x001f0c00010e7983 */ /* 0x002ee20000300800 */
[----:B--2---:R-:W0:Y:S03]  /*8e00*/  S2R R22, SR_TID.X ;  /* 0x0000000000167919 */ /* 0x004e260000002100 */
[----:B------:R1:W-:Y:S04]  /*8e10*/  STS.U16 [R19+UR5+0x1800], R25 ;  /* 0x0018001913007988 */ /* 0x0003e80008000405 */
[----:B------:R-:W2:Y:S04]  /*8e20*/  LDL.LU R15, [R1+0x1f08] ;  /* 0x001f0800010f7983 */ /* 0x000ea80000300800 */
[----:B------:R-:W2:Y:S01]  /*8e30*/  LDL.LU R16, [R1+0x1f04] ;  /* 0x001f040001107983 */ /* 0x000ea20000300800 */
[----:B-1----:R-:W-:-:S03]  /*8e40*/  LOP3.LUT R25, R2, 0x70, RZ, 0x3c, !PT ;  /* 0x0000007002197812 */ /* 0x002fc600078e3cff */
[----:B------:R1:W-:Y:S04]  /*8e50*/  STS.U16 [R19+UR5+0x3800], R17 ;  /* 0x0038001113007988 */ /* 0x0003e80008000405 */
[----:B------:R0:W-:Y:S04]  /*8e60*/  STS.U16 [R19+UR5+0x5800], R18 ;  /* 0x0058001213007988 */ /* 0x0001e80008000405 */
[----:B------:R4:W-:Y:S04]  /*8e70*/  STS.U16 [R19+UR5+0x7800], R20 ;  /* 0x0078001413007988 */ /* 0x0009e80008000405 */
[----:B-1----:R-:W2:Y:S01]  /*8e80*/  LDL.LU R17, [R1+0x1f00] ;  /* 0x001f000001117983 */ /* 0x002ea20000300800 */
[----:B0-----:R-:W-:-:S03]  /*8e90*/  SHF.R.U32.HI R22, RZ, 0x2, R22 ;  /* 0x00000002ff167819 */ /* 0x001fc60000011616 */
[----:B------:R-:W2:Y:S04]  /*8ea0*/  LDL.LU R18, [R1+0x1efc] ;  /* 0x001efc0001127983 */ /* 0x000ea80000300800 */
[----:B----4-:R-:W4:Y:S01]  /*8eb0*/  LDL.LU R19, [R1+0x1ef8] ;  /* 0x001ef80001137983 */ /* 0x010f220000300800 */
[----:B------:R-:W-:-:S03]  /*8ec0*/  LOP3.LUT R2, R2, 0x30, R22, 0x78, !PT ;  /* 0x0000003002027812 */ /* 0x000fc600078e7816 */
[----:B------:R-:W2:Y:S04]  /*8ed0*/  LDL.LU R20, [R1+0x1ef4] ;  /* 0x001ef40001147983 */ /* 0x000ea80000300800 */
[----:B------:R0:W-:Y:S04]  /*8ee0*/  STS.U16 [R25+UR5+0x1c00], R21 ;  /* 0x001c001519007988 */ /* 0x0001e80008000405 */
[----:B------:R1:W-:Y:S04]  /*8ef0*/  STS.U16 [R25+UR5+0x3c00], R23 ;  /* 0x003c001719007988 */ /* 0x0003e80008000405 */
[----:B------:R1:W-:Y:S04]  /*8f00*/  STS.U16 [R25+UR5+0x5c00], R24 ;  /* 0x005c001819007988 */ /* 0x0003e80008000405 */
[----:B0-----:R-:W2:Y:S04]  /*8f10*/  LDL.LU R21, [R1+0x1ef0] ;  /* 0x001ef00001157983 */ /* 0x001ea80000300800 */
[----:B------:R-:W2:Y:S04]  /*8f20*/  LDL.LU R22, [R1+0x1eec] ;  /* 0x001eec0001167983 */ /* 0x000ea80000300800 */
[----:B-1----:R-:W2:Y:S04]  /*8f30*/  LDL.LU R23, [R1+0x1ee8] ;  /* 0x001ee80001177983 */ /* 0x002ea80000300800 */
        /* <DEDUP_REMOVED lines=10> */
[----:B0-----:R-:W2:Y:S04]  /*8fe0*/  LDL.LU R28, [R1+0x1ed0] ;  /* 0x001ed000011c7983 */ /* 0x001ea80000300800 */
[----:B-1----:R-:W2:Y:S04]  /*8ff0*/  LDL.LU R29, [R1+0x1ecc] ;  /* 0x001ecc00011d7983 */ /* 0x002ea80000300800 */
[----:B------:R-:W-:Y:S04]  /*9000*/  STS.U16 [R2+UR5+0x9000], R3 ;  /* 0x0090000302007988 */ /* 0x000fe80008000405 */
[----:B--2---:R0:W-:Y:S04]  /*9010*/  STS.U16 [R2+UR5+0x9400], R29 ;  /* 0x0094001d02007988 */ /* 0x0041e80008000405 */
[----:B------:R-:W-:Y:S04]  /*9020*/  STS.U16 [R2+UR5+0x9800], R28 ;  /* 0x0098001c02007988 */ /* 0x000fe80008000405 */
[----:B------:R1:W-:Y:S04]  /*9030*/  STS.U16 [R2+UR5+0x9c00], R0 ;  /* 0x009c000002007988 */ /* 0x0003e80008000405 */
[----:B0-----:R-:W2:Y:S04]  /*9040*/  LDL.LU R29, [R1+0x1ec8] ;  /* 0x001ec800011d7983 */ /* 0x001ea80000300800 */
[----:B-1----:R-:W2:Y:S04]  /*9050*/  LDL R0, [R1+0xb50] ;  /* 0x000b500001007983 */ /* 0x002ea80000100800 */
[----:B------:R-:W-:Y:S04]  /*9060*/  STS.U16 [R2+UR5+0xa000], R27 ;  /* 0x00a0001b02007988 */ /* 0x000fe80008000405 */
[----:B------:R-:W-:Y:S04]  /*9070*/  STS.U16 [R2+UR5+0xa400], R26 ;  /* 0x00a4001a02007988 */ /* 0x000fe80008000405 */
[----:B------:R-:W-:Y:S04]  /*9080*/  STS.U16 [R2+UR5+0xa800], R25 ;  /* 0x00a8001902007988 */ /* 0x000fe80008000405 */
[----:B------:R-:W-:Y:S04]  /*9090*/  STS.U16 [R2+UR5+0xac00], R24 ;  /* 0x00ac001802007988 */ /* 0x000fe80008000405 */
[----:B------:R-:W-:Y:S04]  /*90a0*/  STS.U16 [R2+UR5+0xb000], R23 ;  /* 0x00b0001702007988 */ /* 0x000fe80008000405 */
[----:B------:R-:W-:Y:S04]  /*90b0*/  STS.U16 [R2+UR5+0xb400], R22 ;  /* 0x00b4001602007988 */ /* 0x000fe80008000405 */
[----:B------:R-:W-:Y:S04]  /*90c0*/  STS.U16 [R2+UR5+0xb800], R21 ;  /* 0x00b8001502007988 */ /* 0x000fe80008000405 */
[----:B------:R-:W-:Y:S04]  /*90d0*/  STS.U16 [R2+UR5+0xbc00], R20 ;  /* 0x00bc001402007988 */ /* 0x000fe80008000405 */
[----:B----4-:R-:W-:Y:S04]  /*90e0*/  STS.U16 [R2+UR5+0xc000], R19 ;  /* 0x00c0001302007988 */ /* 0x010fe80008000405 */
[----:B------:R-:W-:Y:S04]  /*90f0*/  STS.U16 [R2+UR5+0xc400], R18 ;  /* 0x00c4001202007988 */ /* 0x000fe80008000405 */
[----:B------:R-:W-:Y:S04]  /*9100*/  STS.U16 [R2+UR5+0xc800], R17 ;  /* 0x00c8001102007988 */ /* 0x000fe80008000405 */
[----:B------:R-:W-:Y:S04]  /*9110*/  STS.U16 [R2+UR5+0xcc00], R16 ;  /* 0x00cc001002007988 */ /* 0x000fe80008000405 */
[----:B------:R-:W-:Y:S04]  /*9120*/  STS.U16 [R2+UR5+0xd000], R15 ;  /* 0x00d0000f02007988 */ /* 0x000fe80008000405 */
[----:B---3--:R-:W-:Y:S04]  /*9130*/  STS.U16 [R2+UR5+0xd400], R14 ;  /* 0x00d4000e02007988 */ /* 0x008fe80008000405 */
        /* <DEDUP_REMOVED lines=9> */
[----:B------:R-:W-:Y:S01]  /*91d0*/  STS.U16 [R2+UR5+0xfc00], R4 ;  /* 0x00fc000402007988 */ /* 0x000fe20008000405 */
[----:B------:R-:W-:Y:S06]  /*91e0*/  BAR.SYNC.DEFER_BLOCKING 0x0 ;  /* 0x0000000000007b1d */ /* 0x000fec0000010000 */
[----:B--2---:R-:W-:Y:S04]  /*91f0*/  LDSM.16.M88.4 R4, [R29+0x8000] ;  /* 0x008000001d04783b */ /* 0x004fe80000000200 */
[----:B------:R-:W0:Y:S04]  /*9200*/  LDSM.16.MT88.4 R12, [R0] ;  /* 0x00000000000c783b */ /* 0x000e280000004200 */
[----:B------:R-:W-:Y:S04]  /*9210*/  LDSM.16.MT88.4 R16, [R0+0x280] ;  /* 0x000280000010783b */ /* 0x000fe80000004200 */
[----:B------:R-:W-:Y:S04]  /*9220*/  LDSM.16.MT88.4 R20, [R0+0x300] ;  /* 0x000300000014783b */ /* 0x000fe80000004200 */
[----:B------:R-:W-:Y:S04]  /*9230*/  LDSM.16.MT88.4 R24, [R0+0x380] ;  /* 0x000380000018783b */ /* 0x000fe80000004200 */
[----:B0-----:R-:W-:Y:S04]  /*9240*/  STL.64 [R1+0x10], R12 ;  /* 0x0000100c01007387 */ /* 0x001fe80000100a00 */
[----:B------:R-:W-:Y:S01]  /*9250*/  STL.64 [R1+0x18], R14 ;  /* 0x0000180e01007387 */ /* 0x000fe20000100a00 */
[----:B------:R-:W-:-:S03]  /*9260*/  IMAD.MOV.U32 R9, RZ, RZ, R12 ;  /* 0x000000ffff097224 */ /* 0x000fc600078e000c */
[----:B------:R-:W-:Y:S01]  /*9270*/  STL [R1+0x1e90], R29 ;  /* 0x001e901d01007387 */ /* 0x000fe20000100800 */
[----:B------:R-:W-:-:S03]  /*9280*/  IMAD.MOV.U32 R8, RZ, RZ, R13 ;  /* 0x000000ffff087224 */ /* 0x000fc600078e000d */
[----:B------:R-:W-:Y:S01]  /*9290*/  STL.64 [R1+0x110], R4 ;  /* 0x0001100401007387 */ /* 0x000fe20000100a00 */
[----:B------:R-:W-:Y:S02]  /*92a0*/  IMAD.MOV.U32 R3, RZ, RZ, R14 ;  /* 0x000000ffff037224 */ /* 0x000fe400078e000e */
[----:B------:R-:W-:Y:S01]  /*92b0*/  IMAD.MOV.U32 R2, RZ, RZ, R15 ;  /* 0x000000ffff027224 */ /* 0x000fe200078e000f */
[----:B------:R-:W-:Y:S04]  /*92c0*/  STL.64 [R1+0x118], R6 ;  /* 0x0001180601007387 */ /* 0x000fe80000100a00 */
[----:B------:R-:W0:Y:S04]  /*92d0*/  LDSM.16.MT88.4 R4, [R0+0x100] ;  /* 0x000100000004783b */ /* 0x000e280000004200 */
[----:B------:R-:W1:Y:S04]  /*92e0*/  LDSM.16.MT88.4 R12, [R0+0x80] ;  /* 0x00008000000c783b */ /* 0x000e680000004200 */
[----:B0-----:R-:W-:Y:S04]  /*92f0*/  STL.64 [R1+0x1ea0], R6 ;  /* 0x001ea00601007387 */ /* 0x001fe80000100a00 */
[----:B-1----:R-:W-:Y:S04]  /*9300*/  STL.64 [R1], R12 ;  /* 0x0000000c01007387 */ /* 0x002fe80000100a00 */
[----:B------:R-:W-:Y:S04]  /*9310*/  STL.64 [R1+0x8], R14 ;  /* 0x0000080e01007387 */ /* 0x000fe80000100a00 */
[----:B------:R0:W-:Y:S04]  /*9320*/  STL.64 [R1+0x1e98], R4 ;  /* 0x001e980401007387 */ /* 0x0001e80000100a00 */
[----:B------:R-:W-:Y:S04]  /*9330*/  LDSM.16.MT88.4 R12, [R0+0x200] ;  /* 0x00020000000c783b */ /* 0x000fe80000004200 */
[----:B0-----:R-:W2:Y:S04]  /*9340*/  LDL.LU.64 R4, [R1+0x6e0] ;  /* 0x0006e00001047983 */ /* 0x001ea80000300a00 */
[----:B------:R-:W3:Y:S04]  /*9350*/  LDL.LU.64 R6, [R1+0x6e8] ;  /* 0x0006e80001067983 */ /* 0x000ee80000300a00 */
[----:B---3--:R-:W-:Y:S04]  /*9360*/  STL.64 [R1+0x1eb0], R6 ;  /* 0x001eb00601007387 */ /* 0x008fe80000100a00 */
[----:B--2---:R0:W-:Y:S02]  /*9370*/  STL.64 [R1+0x1ea8], R4 ;  /* 0x001ea80401007387 */ /* 0x0041e40000100a00 */
[----:B0-----:R-:W-:-:S02]  /*9380*/  IMAD.MOV.U32 R4, RZ, RZ, R9 ;  /* 0x000000ffff047224 */ /* 0x001fc400078e0009 */
[----:B------:R-:W-:Y:S02]  /*9390*/  IMAD.MOV.U32 R5, RZ, RZ, R8 ;  /* 0x000000ffff057224 */ /* 0x000fe400078e0008 */
[----:B------:R-:W0:Y:S04]  /*93a0*/  LDSM.16.MT88.4 R8, [R0+0x180] ;  /* 0x000180000008783b */ /* 0x000e280000004200 */
[----:B0-----:R-:W-:Y:S04]  /*93b0*/  STL.64 [R1+0x1ec0], R10 ;  /* 0x001ec00a01007387 */ /* 0x001fe80000100a00 */
[----:B------:R0:W-:Y:S04]  /*93c0*/  STL.64 [R1+0x1eb8], R8 ;  /* 0x001eb80801007387 */ /* 0x0001e80000100a00 */
[----:B0-----:R-:W2:Y:S04]  /*93d0*/  LDL.LU.64 R8, [R1+0xab0] ;  /* 0x000ab00001087983 */ /* 0x001ea80000300a00 */
[----:B------:R-:W2:Y:S04]  /*93e0*/  LDL.LU.64 R10, [R1+0xab8] ;  /* 0x000ab800010a7983 */ /* 0x000ea80000300a00 */
[----:B------:R0:W-:Y:S04]  /*93f0*/  STL.64 [R1+0x1e88], R14 ;  /* 0x001e880e01007387 */ /* 0x0001e80000100a00 */
[----:B------:R1:W-:Y:S04]  /*9400*/  STL.64 [R1+0x1e80], R12 ;  /* 0x001e800c01007387 */ /* 0x0003e80000100a00 */
[----:B0-----:R-:W3:Y:S04]  /*9410*/  LDL.64 R14, [R1+0x8] ;  /* 0x00000800010e7983 */ /* 0x001ee80000100a00 */
[----:B-1----:R-:W3:Y:S04]  /*9420*/  LDL.64 R12, [R1] ;  /* 0x00000000010c7983 */ /* 0x002ee80000100a00 */
[----:B------:R-:W-:Y:S04]  /*9430*/  STL.64 [R1+0x1e78], R18 ;  /* 0x001e781201007387 */ /* 0x000fe80000100a00 */
[----:B------:R0:W-:Y:S04]  /*9440*/  STL.64 [R1+0x1e70], R16 ;  /* 0x001e701001007387 */ /* 0x0001e80000100a00 */
[----:B0-----:R-:W2:Y:S01]  /*9450*/  LDL.LU.64 R16, [R1+0x110] ;  /* 0x0001100001107983 */ /* 0x001ea20000300a00 */
[----:B------:R-:W-:-:S02]  /*9460*/  IMAD.MOV.U32 R6, RZ, RZ, R3 ;  /* 0x000000ffff067224 */ /* 0x000fc400078e0003 */
[----:B------:R-:W-:Y:S01]  /*9470*/  IMAD.MOV.U32 R7, RZ, RZ, R2 ;  /* 0x000000ffff077224 */ /* 0x000fe200078e0002 */
[----:B------:R-:W-:Y:S04]  /*9480*/  STL.64 [R1+0x1e68], R22 ;  /* 0x001e681601007387 */ /* 0x000fe80000100a00 */
[----:B------:R0:W-:Y:S04]  /*9490*/  STL.64 [R1+0x1e60], R20 ;  /* 0x001e601401007387 */ /* 0x0001e80000100a00 */
[----:B0-----:R-:W4:Y:S04]  /*94a0*/  LDL.LU.64 R20, [R1+0x520] ;  /* 0x0005200001147983 */ /* 0x001f280000300a00 */
[----:B------:R-:W4:Y:S04]  /*94b0*/  LDL.LU.64 R22, [R1+0x528] ;  /* 0x0005280001167983 */ /* 0x000f280000300a00 */
[----:B------:R-:W-:Y:S01]  /*94c0*/  STL [R1+0x1e94], R27 ;  /* 0x001e941b01007387 */ /* 0x000fe20000100800 */
[----:B--2---:R-:W-:Y:S03]  /*94d0*/  HMMA.16816.F32.BF16 R4, R4, R16, R8 ;  /* 0x000000100404723c */ /* 0x004fe60000041808 */
[----:B------:R-:W2:Y:S04]  /*94e0*/  LDL.LU.64 R10, [R1+0x1ec0] ;  /* 0x001ec000010a7983 */ /* 0x000ea80000300a00 */
[----:B------:R-:W2:-:S12]  /*94f0*/  LDL.LU.64 R8, [R1+0x1eb8] ;  /* 0x001eb80001087983 */ /* 0x000e980000300a00 */
[----:B------:R-:W-:Y:S04]  /*9500*/  STL.64 [R1+0xab0], R4 ;  /* 0x000ab00401007387 */ /* 0x000fe80000100a00 */
[----:B------:R0:W-:Y:S04]  /*9510*/  STL.64 [R1+0xab8], R6 ;  /* 0x000ab80601007387 */ /* 0x0001e80000100a00 */
[----:B0-----:R-:W3:Y:S04]  /*9520*/  LDL.LU.64 R6, [R1+0x1eb0] ;  /* 0x001eb00001067983 */ /* 0x001ee80000300a00 */
[----:B------:R-:W3:Y:S02]  /*9530*/  LDL.LU.64 R4, [R1+0x1ea8] ;  /* 0x001ea80001047983 */ /* 0x000ee40000300a00 */
[----:B---3--:R-:W-:-:S15]  /*9540*/  HMMA.16816.F32.BF16 R4, R12, R16, R4 ;  /* 0x000000100c04723c */ /* 0x008fde0000041804 */
[----:B------:R-:W-:-:S04]  /*9550*/  NOP ;  /* 0x0000000000007918 */ /* 0x000fc80000000000 */
[----:B------:R-:W-:Y:S04]  /*9560*/  STL.64 [R1+0xad0], R4 ;  /* 0x000ad00401007387 */ /* 0x000fe80000100a00 */
[----:B------:R0:W-:Y:S04]  /*9570*/  STL.64 [R1+0xad8], R6 ;  /* 0x000ad80601007387 */ /* 0x0001e80000100a00 */
[----:B0-----:R-:W4:Y:S04]  /*9580*/  LDL.LU.64 R6, [R1+0x1ea0] ;  /* 0x001ea00001067983 */ /* 0x001f280000300a00 */
[----:B------:R-:W4:Y:S01]  /*9590*/  LDL.LU.64 R4, [R1+0x1e98] ;  /* 0x001e980001047983 */ /* 0x000f220000300a00 */
[----:B------:R-:W-:-:S02]  /*95a0*/  IMAD.MOV.U32 R28, RZ, RZ, R12 ;  /* 0x000000ffff1c7224 */ /* 0x000fc400078e000c */
[----:B------:R-:W-:Y:S02]  /*95b0*/  IMAD.MOV.U32 R3, RZ, RZ, R13 ;  /* 0x000000ffff037224 */ /* 0x000fe400078e000d */
[----:B------:R-:W-:Y:S01]  /*95c0*/  IMAD.MOV.U32 R2, RZ, RZ, R14 ;  /* 0x000000ffff027224 */ /* 0x000fe200078e000e */
[----:B------:R-:W2:Y:S01]  /*95d0*/  LDL.LU.64 R12, [R1+0x3e0] ;  /* 0x0003e000010c7983 */ /* 0x000ea20000300a00 */
[----:B------:R-:W-:-:S03]  /*95e0*/  IMAD.MOV.U32 R0, RZ, RZ, R15 ;  /* 0x000000ffff007224 */ /* 0x000fc600078e000f */
[----:B------:R-:W2:Y:S01]  /*95f0*/  LDL.LU.64 R14, [R1+0x3e8] ;  /* 0x0003e800010e7983 */ /* 0x000ea20000300a00 */
[----:B------:R-:W-:Y:S02]  /*9600*/  IMAD.MOV.U32 R27, RZ, RZ, R16 ;  /* 0x000000ffff1b7224 */ /* 0x000fe400078e0010 */
[----:B------:R-:W-:Y:S01]  /*9610*/  IMAD.MOV.U32 R29, RZ, RZ, R17 ;  /* 0x000000ffff1d7224 */ /* 0x000fe200078e0011 */
[----:B----4-:R-:W-:-:S15]  /*9620*/  HMMA.16816.F32.BF16 R20, R4, R16, R20 ;  /* 0x000000100414723c */ /* 0x010fde0000041814 */
[----:B------:R-:W-:-:S04]  /*9630*/  NOP ;  /* 0x0000000000007918 */ /* 0x000fc80000000000 */
[----:B------:R0:W-:Y:S04]  /*9640*/  STL.64 [R1+0xb30], R20 ;  /* 0x000b301401007387 */ /* 0x0001e80000100a00 */
[----:B------:R1:W-:Y:S04]  /*9650*/  STL.64 [R1+0xb38], R22 ;  /* 0x000b381601007387 */ /* 0x0003e80000100a00 */
[----:B------:R-:W3:Y:S04]  /*9660*/  LDL.LU.64 R16, [R1+0x330] ;  /* 0x0003300001107983 */ /* 0x000ee80000300a00 */
[----:B------:R-:W3:Y:S04]  /*9670*/  LDL.LU.64 R18, [R1+0x338] ;  /* 0x0003380001127983 */ /* 0x000ee80000300a00 */
[----:B0-----:R-:W4:Y:S04]  /*9680*/  LDL.LU.64 R20, [R1+0x2b0] ;  /* 0x0002b00001147983 */ /* 0x001f280000300a00 */
[----:B-1----:R-:W4:Y:S04]  /*9690*/  LDL.LU.64 R22, [R1+0x2b8] ;  /* 0x0002b80001167983 */ /* 0x002f280000300a00 */
[----:B------:R0:W-:Y:S04]  /*96a0*/  STL.64 [R1+0x1e38], R6 ;  /* 0x001e380601007387 */ /* 0x0001e80000100a00 */
[----:B------:R1:W-:Y:S04]  /*96b0*/  STL.64 [R1+0x1e30], R4 ;  /* 0x001e300401007387 */ /* 0x0003e80000100a00 */
[----:B0-----:R-:W2:Y:S04]  /*96c0*/  LDL R6, [R1+0x18] ;  /* 0x0000180001067983 */ /* 0x001ea80000100800 */
[----:B------:R-:W2:Y:S04]  /*96d0*/  LDL R7, [R1+0x1c] ;  /* 0x00001c0001077983 */ /* 0x000ea80000100800 */
[----:B-1----:R-:W3:Y:S04]  /*96e0*/  LDL R4, [R1+0x10] ;  /* 0x0000100001047983 */ /* 0x002ee80000100800 */
[----:B------:R-:W3:Y:S04]  /*96f0*/  LDL R5, [R1+0x14] ;  /* 0x0000140001057983 */ /* 0x000ee80000100800 */
[----:B--2---:R-:W-:Y:S04]  /*9700*/  STL.64 [R1+0x1e58], R6 ;  /* 0x001e580601007387 */ /* 0x004fe80000100a00 */
[----:B---3--:R0:W-:Y:S02]  /*9710*/  STL.64 [R1+0x1e50], R4 ;  /* 0x001e500401007387 */ /* 0x0081e40000100a00 */
[----:B0-----:R-:W-:-:S02]  /*9720*/  IMAD.MOV.U32 R4, RZ, RZ, R27 ;  /* 0x000000ffff047224 */ /* 0x001fc400078e001b */
[----:B------:R-:W-:Y:S01]  /*9730*/  IMAD.MOV.U32 R5, RZ, RZ, R29 ;  /* 0x000000ffff057224 */ /* 0x000fe200078e001d */
[----:B------:R-:W2:Y:S04]  /*9740*/  LDL.LU R27, [R1+0x1e94] ;  /* 0x001e9400011b7983 */ /* 0x000ea80000300800 */
[----:B------:R-:W3:Y:S02]  /*9750*/  LDL.LU R29, [R1+0x1e90] ;  /* 0x001e9000011d7983 */ /* 0x000ee40000300800 */
[----:B------:R-:W-:-:S15]  /*9760*/  HMMA.16816.F32.BF16 R12, R8, R4, R12 ;  /* 0x00000004080c723c */ /* 0x000fde000004180c */
[----:B------:R-:W-:-:S04]  /*9770*/  NOP ;  /* 0x0000000000007918 */ /* 0x000fc80000000000 */
[----:B------:R-:W-:Y:S04]  /*9780*/  STL.64 [R1+0xb20], R12 ;  /* 0x000b200c01007387 */ /* 0x000fe80000100a00 */
[----:B------:R0:W-:Y:S04]  /*9790*/  STL.64 [R1+0xb28], R14 ;  /* 0x000b280e01007387 */ /* 0x0001e80000100a00 */
[----:B0-----:R-:W2:Y:S04]  /*97a0*/  LDL.LU.64 R14, [R1+0x1e88] ;  /* 0x001e8800010e7983 */ /* 0x001ea80000300a00 */
[----:B------:R-:W2:Y:S04]  /*97b0*/  LDL.LU.64 R12, [R1+0x1e80] ;  /* 0x001e8000010c7983 */ /* 0x000ea80000300a00 */
[----:B------:R-:W-:Y:S04]  /*97c0*/  STL.64 [R1+0x1e48], R10 ;  /* 0x001e480a01007387 */ /* 0x000fe80000100a00 */
[----:B------:R0:W-:Y:S04]  /*97d0*/  STL.64 [R1+0x1e40], R8 ;  /* 0x001e400801007387 */ /* 0x0001e80000100a00 */
[----:B0-----:R-:W3:Y:S04]  /*97e0*/  LDL.LU.64 R8, [R1+0x230] ;  /* 0x0002300001087983 */ /* 0x001ee80000300a00 */
[----:B------:R-:W3:Y:S01]  /*97f0*/  LDL.LU.64 R10, [R1+0x238] ;  /* 0x00023800010a7983 */ /* 0x000ee20000300a00 */
[----:B--2---:R-:W-:-:S15]  /*9800*/  HMMA.16816.F32.BF16 R16, R12, R4, R16 ;  /* 0x000000040c10723c */ /* 0x004fde0000041810 */
[----:B------:R-:W-:-:S04]  /*9810*/  NOP ;  /* 0x0000000000007918 */ /* 0x000fc80000000000 */
[----:B------:R-:W-:Y:S04]  /*9820*/  STL.64 [R1+0xb80], R16 ;  /* 0x000b801001007387 */ /* 0x000fe80000100a00 */
[----:B------:R0:W-:Y:S04]  /*9830*/  STL.64 [R1+0xb88], R18 ;  /* 0x000b881201007387 */ /* 0x0001e80000100a00 */
[----:B0-----:R-:W4:Y:S04]  /*9840*/  LDL.LU.64 R18, [R1+0x1e78] ;  /* 0x001e780001127983 */ /* 0x001f280000300a00 */
[----:B------:R-:W4:Y:S04]  /*9850*/  LDL.LU.64 R16, [R1+0x1e70] ;  /* 0x001e700001107983 */ /* 0x000f280000300a00 */
[----:B------:R-:W-:Y:S04]  /*9860*/  STL.64 [R1+0x1e18], R14 ;  /* 0x001e180e01007387 */ /* 0x000fe80000100a00 */
[----:B------:R0:W-:Y:S04]  /*9870*/  STL.64 [R1+0x1e10], R12 ;  /* 0x001e100c01007387 */ /* 0x0001e80000100a00 */
[----:B0-----:R-:W2:Y:S04]  /*9880*/  LDL.LU.64 R12, [R1+0x1a0] ;  /* 0x0001a000010c7983 */ /* 0x001ea80000300a00 */
[----:B------:R-:W2:Y:S01]  /*9890*/  LDL.LU.64 R14, [R1+0x1a8] ;  /* 0x0001a800010e7983 */ /* 0x000ea20000300a00 */
[----:B----4-:R-:W-:-:S15]  /*98a0*/  HMMA.16816.F32.BF16 R20, R16, R4, R20 ;  /* 0x000000041014723c */ /* 0x010fde0000041814 */
[----:B------:R-:W-:-:S04]  /*98b0*/  NOP ;  /* 0x0000000000007918 */ /* 0x000fc80000000000 */
[----:B------:R-:W-:Y:S04]  /*98c0*/  STL.64 [R1+0xb70], R20 ;  /* 0x000b701401007387 */ /* 0x000fe80000100a00 */
[----:B------:R0:W-:Y:S04]  /*98d0*/  STL.64 [R1+0xb78], R22 ;  /* 0x000b781601007387 */ /* 0x0001e80000100a00 */
[----:B0-----:R-:W3:Y:S04]  /*98e0*/  LDL.LU.64 R22, [R1+0x1e68] ;  /* 0x001e680001167983 */ /* 0x001ee80000300a00 */
[----:B------:R-:W3:Y:S04]  /*98f0*/  LDL.LU.64 R20, [R1+0x1e60] ;  /* 0x001e600001147983 */ /* 0x000ee80000300a00 */
[----:B------:R-:W-:Y:S04]  /*9900*/  STL.64 [R1+0x1e08], R18 ;  /* 0x001e081201007387 */ /* 0x000fe80000100a00 */
[----:B------:R0:W-:Y:S04]  /*9910*/  STL.64 [R1+0x1e00], R16 ;  /* 0x001e001001007387 */ /* 0x0001e80000100a00 */
[----:B0-----:R-:W4:Y:S04]  /*9920*/  LDL.LU.64 R16, [R1+0x4f0] ;  /* 0x0004f00001107983 */ /* 0x001f280000300a00 */
[----:B------:R-:W4:Y:S01]  /*9930*/  LDL.LU.64 R18, [R1+0x4f8] ;  /* 0x0004f80001127983 */ /* 0x000f220000300a00 */
[-C--:B---3--:R-:W-:Y:S08]  /*9940*/  HMMA.16816.F32.BF16 R8, R20, R4.reuse, R8 ;  /* 0x000000041408723c */ /* 0x088ff00000041808 */
[----:B--2---:R-:W-:Y:S01]  /*9950*/  HMMA.16816.F32.BF16 R4, R24, R4, R12 ;  /* 0x000000041804723c */ /* 0x004fe2000004180c */
[----:B------:R-:W-:Y:S10]  /*9960*/  LDSM.16.M88.4 R12, [R29+0x8800] ;  /* 0x008800001d0c783b */ /* 0x000ff40000000200 */
[----:B------:R0:W-:Y:S04]  /*9970*/  STL.64 [R1+0xc70], R8 ;  /* 0x000c700801007387 */ /* 0x0001e80000100a00 */
[----:B------:R1:W-:Y:S04]  /*9980*/  STL.64 [R1+0xc78], R10 ;  /* 0x000c780a01007387 */ /* 0x0003e80000100a00 */
[----:B0-----:R-:W2:Y:S04]  /*9990*/  LDL.LU.64 R8, [R1+0xa10] ;  /* 0x000a100001087983 */ /* 0x001ea80000300a00 */
[----:B-1----:R-:W2:Y:S04]  /*99a0*/  LDL.LU.64 R10, [R1+0xa18] ;  /* 0x000a1800010a7983 */ /* 0x002ea80000300a00 */
[----:B------:R-:W-:Y:S04]  /*99b0*/  STL.64 [R1+0x1df8], R22 ;  /* 0x001df81601007387 */ /* 0x000fe80000100a00 */
[----:B------:R0:W-:Y:S04]  /*99c0*/  STL.64 [R1+0x1df0], R20 ;  /* 0x001df01401007387 */ /* 0x0001e80000100a00 */
[----:B------:R-:W-:Y:S04]  /*99d0*/  STL.64 [R1+0xc60], R4 ;  /* 0x000c600401007387 */ /* 0x000fe80000100a00 */
[----:B------:R-:W-:Y:S01]  /*99e0*/  STL [R1+0xc68], R6 ;  /* 0x000c680601007387 */ /* 0x000fe20000100800 */
[----:B0-----:R-:W-:-:S02]  /*99f0*/  IMAD.MOV.U32 R20, RZ, RZ, R28 ;  /* 0x000000ffff147224 */ /* 0x001fc400078e001c */
[----:B------:R-:W-:Y:S02]  /*9a00*/  IMAD.MOV.U32 R28, RZ, RZ, R7 ;  /* 0x000000ffff1c7224 */ /* 0x000fe400078e0007 */
[----:B------:R-:W0:Y:S04]  /*9a10*/  LDSM.16.M88.4 R4, [R29+0x9000] ;  /* 0x009000001d04783b */ /* 0x000e280000000200 */
[----:B------:R-:W-:Y:S04]  /*9a20*/  STL.64 [R1+0x1de8], R26 ;  /* 0x001de81a01007387 */ /* 0x000fe80000100a00 */
[----:B------:R1:W-:Y:S04]  /*9a30*/  STL.64 [R1+0x1de0], R24 ;  /* 0x001de01801007387 */ /* 0x0003e80000100a00 */
[----:B-1----:R-:W3:Y:S04]  /*9a40*/  LDL.LU.64 R24, [R1+0x630] ;  /* 0x0006300001187983 */ /* 0x002ee80000300a00 */
[----:B------:R-:W3:Y:S04]  /*9a50*/  LDL.LU.64 R26, [R1+0x638] ;  /* 0x00063800011a7983 */ /* 0x000ee80000300a00 */
[----:B------:R-:W-:Y:S04]  /*9a60*/  STL [R1+0xf68], R28 ;  /* 0x000f681c01007387 */ /* 0x000fe80000100800 */
[----:B0-----:R-:W-:Y:S04]  /*9a70*/  STL.64 [R1+0xf0], R4 ;  /* 0x0000f00401007387 */ /* 0x001fe80000100a00 */
[----:B------:R-:W-:Y:S04]  /*9a80*/  STL.64 [R1+0xf8], R6 ;  /* 0x0000f80601007387 */ /* 0x000fe80000100a00 */
[----:B------:R-:W0:Y:S04]  /*9a90*/  LDSM.16.M88.4 R4, [R29+0x9800] ;  /* 0x009800001d04783b */ /* 0x000e280000000200 */
[----:B0-----:R-:W-:Y:S04]  /*9aa0*/  STL.64 [R1+0xe0], R4 ;  /* 0x0000e00401007387 */ /* 0x001fe80000100a00 */
[----:B------:R-:W-:Y:S04]  /*9ab0*/  STL.64 [R1+0xe8], R6 ;  /* 0x0000e80601007387 */ /* 0x000fe80000100a00 */
[----:B------:R-:W0:Y:S04]  /*9ac0*/  LDSM.16.M88.4 R4, [R29+0xa000] ;  /* 0x00a000001d04783b */ /* 0x000e280000000200 */
[----:B0-----:R-:W-:Y:S04]  /*9ad0*/  STL.64 [R1+0xd0], R4 ;  /* 0x0000d00401007387 */ /* 0x001fe80000100a00 */
[----:B------:R0:W-:Y:S04]  /*9ae0*/  STL.64 [R1+0xd8], R6 ;  /* 0x0000d80601007387 */ /* 0x0001e80000100a00 */
[----:B0-----:R-:W2:Y:S04]  /*9af0*/  LDL.LU.64 R6, [R1+0x1e58] ;  /* 0x001e580001067983 */ /* 0x001ea80000300a00 */
[----:B------:R-:W2:Y:S04]  /*9b00*/  LDL.LU.64 R4, [R1+0x1e50] ;  /* 0x001e500001047983 */ /* 0x000ea80000300a00 */
[----:B------:R-:W-:Y:S04]  /*9b10*/  STL.64 [R1+0x108], R14 ;  /* 0x0001080e01007387 */ /* 0x000fe80000100a00 */
[----:B------:R-:W-:Y:S01]  /*9b20*/  STL [R1+0x1c88], R29 ;  /* 0x001c881d01007387 */ /* 0x000fe20000100800 */
[----:B--2---:R-:W-:Y:S03]  /*9b30*/  HMMA.16816.F32.BF16 R4, R4, R12, R8 ;  /* 0x0000000c0404723c */ /* 0x004fe60000041808 */
[----:B------:R-:W2:Y:S04]  /*9b40*/  LDL.LU.64 R10, [R1+0x1e48] ;  /* 0x001e4800010a7983 */ /* 0x000ea80000300a00 */
[----:B------:R-:W2:-:S12]  /*9b50*/  LDL.LU.64 R8, [R1+0x1e40] ;  /* 0x001e400001087983 */ /* 0x000e980000300a00 */
[----:B------:R-:W-:Y:S04]  /*9b60*/  STL.64 [R1+0x6e0], R4 ;  /* 0x0006e00401007387 */ /* 0x000fe80000100a00 */
[----:B------:R0:W-:Y:S04]  /*9b70*/  STL.64 [R1+0x6e8], R6 ;  /* 0x0006e80601007387 */ /* 0x0001e80000100a00 */
[----:B0-----:R-:W4:Y:S04]  /*9b80*/  LDL.LU.64 R6, [R1+0x1e38] ;  /* 0x001e380001067983 */ /* 0x001f280000300a00 */
[----:B------:R-:W4:Y:S01]  /*9b90*/  LDL.LU.64 R4, [R1+0x1e30] ;  /* 0x001e300001047983 */ /* 0x000f220000300a00 */
[----:B------:R-:W-:-:S02]  /*9ba0*/  IMAD.MOV.U32 R21, RZ, RZ, R3 ;  /* 0x000000ffff157224 */ /* 0x000fc400078e0003 */
[----:B------:R-:W-:Y:S02]  /*9bb0*/  IMAD.MOV.U32 R22, RZ, RZ, R2 ;  /* 0x000000ffff167224 */ /* 0x000fe400078e0002 */
[----:B------:R-:W-:-:S07]  /*9bc0*/  IMAD.MOV.U32 R23, RZ, RZ, R0 ;  /* 0x000000ffff177224 */ /* 0x000fce00078e0000 */
[-C--:B---3--:R-:W-:Y:S08]  /*9bd0*/  HMMA.16816.F32.BF16 R24, R20, R12.reuse, R24 ;  /* 0x0000000c1418723c */ /* 0x088ff00000041818 */
[----:B----4-:R-:W-:Y:S01]  /*9be0*/  HMMA.16816.F32.BF16 R20, R4, R12, R16 ;  /* 0x0000000c0414723c */ /* 0x010fe20000041810 */
[----:B------:R-:W3:Y:S10]  /*9bf0*/  LDL.LU.64 R16, [R1+0x320] ;  /* 0x0003200001107983 */ /* 0x000ef40000300a00 */
[----:B------:R-:W-:Y:S04]  /*9c00*/  STL.64 [R1+0x630], R24 ;  /* 0x0006301801007387 */ /* 0x000fe80000100a00 */
[----:B------:R-:W-:Y:S04]  /*9c10*/  STL.64 [R1+0x638], R26 ;  /* 0x0006381a01007387 */ /* 0x000fe80000100a00 */
[----:B------:R-:W4:Y:S04]  /*9c20*/  LDL.LU.64 R18, [R1+0x328] ;  /* 0x0003280001127983 */ /* 0x000f280000300a00 */
[----:B------:R-:W-:Y:S04]  /*9c30*/  STL.64 [R1+0xa40], R20 ;  /* 0x000a401401007387 */ /* 0x000fe80000100a00 */
[----:B------:R-:W-:Y:S04]  /*9c40*/  STL.64 [R1+0xa48], R22 ;  /* 0x000a481601007387 */ /* 0x000fe80000100a00 */
[----:B----4-:R-:W-:Y:S04]  /*9c50*/  STL.64 [R1+0x1e28], R18 ;  /* 0x001e281201007387 */ /* 0x010fe80000100a00 */
[----:B---3--:R0:W-:Y:S04]  /*9c60*/  STL.64 [R1+0x1e20], R16 ;  /* 0x001e201001007387 */ /* 0x0081e80000100a00 */
[----:B0-----:R-:W2:Y:S04]  /*9c70*/  LDL.LU.64 R16, [R1+0x3d0] ;  /* 0x0003d00001107983 */ /* 0x001ea80000300a00 */
[----:B------:R-:W2:Y:S04]  /*9c80*/  LDL.LU.64 R18, [R1+0x3d8] ;  /* 0x0003d80001127983 */ /* 0x000ea80000300a00 */
[----:B------:R-:W3:Y:S04]  /*9c90*/  LDL.LU.64 R20, [R1+0x2a0] ;  /* 0x0002a00001147983 */ /* 0x000ee80000300a00 */
[----:B------:R-:W3:Y:S04]  /*9ca0*/  LDL.LU.64 R22, [R1+0x2a8] ;  /* 0x0002a80001167983 */ /* 0x000ee80000300a00 */
[----:B------:R-:W4:Y:S04]  /*9cb0*/  LDL.LU.64 R24, [R1+0x220] ;  /* 0x0002200001187983 */ /* 0x000f280000300a00 */
[----:B------:R-:W4:Y:S04]  /*9cc0*/  LDL.LU.64 R26, [R1+0x228] ;  /* 0x00022800011a7983 */ /* 0x000f280000300a00 */
[----:B------:R0:W-:Y:S04]  /*9cd0*/  STL.64 [R1+0x1db8], R6 ;  /* 0x001db80601007387 */ /* 0x0001e80000100a00 */
[----:B------:R1:W-:Y:S04]  /*9ce0*/  STL.64 [R1+0x1db0], R4 ;  /* 0x001db00401007387 */ /* 0x0003e80000100a00 */
[----:B0-----:R-:W3:Y:S04]  /*9cf0*/  LDL.64 R6, [R1+0x8] ;  /* 0x0000080001067983 */ /* 0x001ee80000100a00 */
[----:B-1----:R-:W4:Y:S01]  /*9d00*/  LDL.64 R4, [R1] ;  /* 0x0000000001047983 */ /* 0x002f220000100a00 */
[----:B------:R-:W-:-:S02]  /*9d10*/  IMAD.MOV.U32 R2, RZ, RZ, R12 ;  /* 0x000000ffff027224 */ /* 0x000fc400078e000c */
[----:B------:R-:W-:Y:S01]  /*9d20*/  IMAD.MOV.U32 R0, RZ, RZ, R13 ;  /* 0x000000ffff007224 */ /* 0x000fe200078e000d */
[----:B--2---:R-:W-:Y:S01]  /*9d30*/  HMMA.16816.F32.BF16 R16, R8, R12, R16 ;  /* 0x0000000c0810723c */ /* 0x004fe20000041810 */
[----:B---3--:R0:W-:Y:S04]  /*9d40*/  STL.64 [R1+0x1dd8], R6 ;  /* 0x001dd80601007387 */ /* 0x0081e80000100a00 */
[----:B----4-:R1:W-:Y:S04]  /*9d50*/  STL.64 [R1+0x1dd0], R4 ;  /* 0x001dd00401007387 */ /* 0x0103e80000100a00 */
[----:B0-----:R-:W2:Y:S04]  /*9d60*/  LDL.64 R6, [R1+0x18] ;  /* 0x0000180001067983 */ /* 0x001ea80000100a00 */
[----:B-1----:R-:W3:Y:S06]  /*9d70*/  LDL.64 R4, [R1+0x10] ;  /* 0x0000100001047983 */ /* 0x002eec0000100a00 */
[----:B------:R-:W-:Y:S04]  /*9d80*/  STL.64 [R1+0xa80], R16 ;  /* 0x000a801001007387 */ /* 0x000fe80000100a00 */
[----:B------:R0:W-:Y:S04]  /*9d90*/  STL.64 [R1+0xa88], R18 ;  /* 0x000a881201007387 */ /* 0x0001e80000100a00 */
[----:B0-----:R-:W4:Y:S04]  /*9da0*/  LDL.LU.64 R18, [R1+0x1e28] ;  /* 0x001e280001127983 */ /* 0x001f280000300a00 */
[----:B------:R-:W4:Y:S04]  /*9db0*/  LDL.LU.64 R16, [R1+0x1e20] ;  /* 0x001e200001107983 */ /* 0x000f280000300a00 */
[----:B------:R-:W4:Y:S04]  /*9dc0*/  LDL.LU.64 R14, [R1+0x1e18] ;  /* 0x001e1800010e7983 */ /* 0x000f280000300a00 */
[----:B------:R-:W4:Y:S04]  /*9dd0*/  LDL.LU.64 R12, [R1+0x1e10] ;  /* 0x001e1000010c7983 */ /* 0x000f280000300a00 */
[----:B------:R-:W-:Y:S04]  /*9de0*/  STL.64 [R1+0x1da8], R10 ;  /* 0x001da80a01007387 */ /* 0x000fe80000100a00 */
[----:B------:R0:W-:Y:S02]  /*9df0*/  STL.64 [R1+0x1da0], R8 ;  /* 0x001da00801007387 */ /* 0x0001e40000100a00 */
[----:B0-----:R-:W-:-:S02]  /*9e00*/  IMAD.MOV.U32 R8, RZ, RZ, R2 ;  /* 0x000000ffff087224 */ /* 0x001fc400078e0002 */
[----:B------:R-:W-:-:S07]  /*9e10*/  IMAD.MOV.U32 R9, RZ, RZ, R0 ;  /* 0x000000ffff097224 */ /* 0x000fce00078e0000 */
[----:B----4-:R-:W-:-:S15]  /*9e20*/  HMMA.16816.F32.BF16 R16, R12, R8, R16 ;  /* 0x000000080c10723c */ /* 0x010fde0000041810 */
        /* <DEDUP_REMOVED lines=13> */
[----:B0-----:R-:W4:Y:S04]  /*9f00*/  LDL.LU.64 R22, [R1+0x1df8] ;  /* 0x001df80001167983 */ /* 0x001f280000300a00 */
[----:B------:R-:W4:Y:S02]  /*9f10*/  LDL.LU.64 R20, [R1+0x1df0] ;  /* 0x001df00001147983 */ /* 0x000f240000300a00 */
[----:B----4-:R-:W-:-:S15]  /*9f20*/  HMMA.16816.F32.BF16 R24, R20, R8, R24 ;  /* 0x000000081418723c */ /* 0x010fde0000041818 */
[----:B------:R-:W-:-:S04]  /*9f30*/  NOP ;  /* 0x0000000000007918 */ /* 0x000fc80000000000 */
[----:B------:R-:W-:Y:S04]  /*9f40*/  STL.64 [R1+0xb90], R24 ;  /* 0x000b901801007387 */ /* 0x000fe80000100a00 */
[----:B------:R0:W-:Y:S04]  /*9f50*/  STL.64 [R1+0xb98], R26 ;  /* 0x000b981a01007387 */ /* 0x0001e80000100a00 */
[----:B0-----:R-:W2:Y:S04]  /*9f60*/  LDL.LU.64 R26, [R1+0x1de8] ;  /* 0x001de800011a7983 */ /* 0x001ea80000300a00 */
[----:B------:R-:W2:Y:S04]  /*9f70*/  LDL.LU.64 R24, [R1+0x1de0] ;  /* 0x001de00001187983 */ /* 0x000ea80000300a00 */
[----:B------:R-:W-:Y:S04]  /*9f80*/  STL.64 [R1+0x1d98], R22 ;  /* 0x001d981601007387 */ /* 0x000fe80000100a00 */
[----:B------:R0:W-:Y:S04]  /*9f90*/  STL.64 [R1+0x1d90], R20 ;  /* 0x001d901401007387 */ /* 0x0001e80000100a00 */
[----:B0-----:R-:W3:Y:S01]  /*9fa0*/  LDL.LU.64 R20, [R1+0xf0] ;  /* 0x0000f00001147983 */ /* 0x001ee20000300a00 */
[----:B--2---:R-:W-:-:S15]  /*9fb0*/  HMMA.16816.F32.BF16 R8, R24, R8, R12 ;  /* 0x000000081808723c */ /* 0x004fde000004180c */
[----:B------:R-:W-:-:S04]  /*9fc0*/  NOP ;  /* 0x0000000000007918 */ /* 0x000fc80000000000 */
[----:B------:R0:W-:Y:S01]  /*9fd0*/  STL.64 [R1+0xc50], R8 ;  /* 0x000c500801007387 */ /* 0x0001e20000100a00 */
[----:B------:R-:W-:-:S03]  /*9fe0*/  IMAD.MOV.U32 R28, RZ, RZ, R10 ;  /* 0x000000ffff1c7224 */ /* 0x000fc600078e000a */
[----:B------:R1:W-:Y:S04]  /*9ff0*/  STL [R1+0xc5c], R11 ;  /* 0x000c5c0b01007387 */ /* 0x0003e80000100800 */
[----:B------:R-:W2:Y:S04]  /*a000*/  LDL.LU.64 R12, [R1+0x5f0] ;  /* 0x0005f000010c7983 */ /* 0x000ea80000300a00 */
[----:B------:R-:W2:Y:S04]  /*a010*/  LDL.LU.64 R14, [R1+0x5f8] ;  /* 0x0005f800010e7983 */ /* 0x000ea80000300a00 */
[----:B0-----:R-:W4:Y:S04]  /*a020*/  LDL.LU.64 R8, [R1+0x4e0] ;  /* 0x0004e00001087983 */ /* 0x001f280000300a00 */
[----:B-1----:R-:W4:Y:S04]  /*a030*/  LDL.LU.64 R10, [R1+0x4e8] ;  /* 0x0004e800010a7983 */ /* 0x002f280000300a00 */
[----:B------:R-:W-:Y:S04]  /*a040*/  STL.64 [R1+0x1d88], R26 ;  /* 0x001d881a01007387 */ /* 0x000fe80000100a00 */
[----:B------:R0:W-:Y:S04]  /*a050*/  STL.64 [R1+0x1d80], R24 ;  /* 0x001d801801007387 */ /* 0x0001e80000100a00 */
[----:B0-----:R-:W3:Y:S04]  /*a060*/  LDL.LU.64 R24, [R1+0x9c0] ;  /* 0x0009c00001187983 */ /* 0x001ee80000300a00 */
[----:B------:R-:W3:Y:S01]  /*a070*/  LDL.LU.64 R26, [R1+0x9c8] ;  /* 0x0009c800011a7983 */ /* 0x000ee20000300a00 */
[----:B------:R-:W-:-:S03]  /*a080*/  IMAD.MOV.U32 R29, RZ, RZ, R6 ;  /* 0x000000ffff1d7224 */ /* 0x000fc600078e0006 */
[----:B------:R0:W-:Y:S02]  /*a090*/  STL [R1+0xf6c], R28 ;  /* 0x000f6c1c01007387 */ /* 0x0001e40000100800 */
[----:B0-----:R-:W-:Y:S01]  /*a0a0*/  IMAD.MOV.U32 R28, RZ, RZ, R7 ;  /* 0x000000ffff1c7224 */ /* 0x001fe200078e0007 */
[----:B---3--:R-:W-:Y:S01]  /*a0b0*/  HMMA.16816.F32.BF16 R24, R4, R20, R24 ;  /* 0x000000140418723c */ /* 0x008fe20000041818 */
[----:B------:R-:W2:Y:S04]  /*a0c0*/  LDL.LU.64 R6, [R1+0x1dd8] ;  /* 0x001dd80001067983 */ /* 0x000ea80000300a00 */
[----:B------:R-:W2:-:S14]  /*a0d0*/  LDL.LU.64 R4, [R1+0x1dd0] ;  /* 0x001dd00001047983 */ /* 0x000e9c0000300a00 */
[----:B------:R-:W-:Y:S01]  /*a0e0*/  IMAD.MOV.U32 R0, RZ, RZ, R27 ;  /* 0x000000ffff007224 */ /* 0x000fe200078e001b */
[----:B------:R0:W-:Y:S01]  /*a0f0*/  STL [R1+0x520], R24 ;  /* 0x0005201801007387 */ /* 0x0001e20000100800 */
[----:B------:R-:W-:Y:S02]  /*a100*/  IMAD.MOV.U32 R2, RZ, RZ, R26 ;  /* 0x000000ffff027224 */ /* 0x000fe400078e001a */
[----:B------:R-:W-:Y:S02]  /*a110*/  IMAD.MOV.U32 R3, RZ, RZ, R25 ;  /* 0x000000ffff037224 */ /* 0x000fe400078e0019 */
[----:B0-----:R-:W3:Y:S04]  /*a120*/  LDL.LU.64 R24, [R1+0x310] ;  /* 0x0003100001187983 */ /* 0x001ee80000300a00 */
[----:B------:R-:W3:Y:S04]  /*a130*/  LDL.LU.64 R26, [R1+0x318] ;  /* 0x00031800011a7983 */ /* 0x000ee80000300a00 */
[----:B------:R-:W-:Y:S04]  /*a140*/  STL [R1+0x1768], R0 ;  /* 0x0017680001007387 */ /* 0x000fe80000100800 */
[----:B------:R0:W-:Y:S04]  /*a150*/  STL [R1+0x1744], R2 ;  /* 0x0017440201007387 */ /* 0x0001e80000100800 */
[----:B------:R1:W-:Y:S01]  /*a160*/  STL [R1+0x1740], R3 ;  /* 0x0017400301007387 */ /* 0x0003e20000100800 */
[----:B--2---:R-:W-:Y:S01]  /*a170*/  HMMA.16816.F32.BF16 R12, R4, R20, R12 ;  /* 0x00000014040c723c */ /* 0x004fe2000004180c */
[----:B0-----:R-:W-:-:S02]  /*a180*/  IMAD.MOV.U32 R2, RZ, RZ, R6 ;  /* 0x000000ffff027224 */ /* 0x001fc400078e0006 */
[----:B------:R-:W-:Y:S02]  /*a190*/  IMAD.MOV.U32 R0, RZ, RZ, R7 ;  /* 0x000000ffff007224 */ /* 0x000fe400078e0007 */
[----:B------:R-:W-:Y:S02]  /*a1a0*/  IMAD.MOV.U32 R22, RZ, RZ, R4 ;  /* 0x000000ffff167224 */ /* 0x000fe400078e0004 */
[----:B-1----:R-:W-:-:S12]  /*a1b0*/  IMAD.MOV.U32 R3, RZ, RZ, R5 ;  /* 0x000000ffff037224 */ /* 0x002fd800078e0005 */
[----:B------:R-:W-:Y:S04]  /*a1c0*/  STL.64 [R1+0x5f0], R12 ;  /* 0x0005f00c01007387 */ /* 0x000fe80000100a00 */
[----:B------:R0:W-:Y:S04]  /*a1d0*/  STL.64 [R1+0x5f8], R14 ;  /* 0x0005f80e01007387 */ /* 0x0001e80000100a00 */
[----:B0-----:R-:W3:Y:S04]  /*a1e0*/  LDL.LU.64 R14, [R1+0x1dc8] ;  /* 0x001dc800010e7983 */ /* 0x001ee80000300a00 */
[----:B------:R-:W3:Y:S04]  /*a1f0*/  LDL.LU.64 R12, [R1+0x1dc0] ;  /* 0x001dc000010c7983 */ /* 0x000ee80000300a00 */
[----:B------:R-:W4:Y:S04]  /*a200*/  LDL.LU.64 R6, [R1+0x1db8] ;  /* 0x001db80001067983 */ /* 0x000f280000300a00 */
[----:B------:R-:W4:Y:S02]  /*a210*/  LDL.LU.64 R4, [R1+0x1db0] ;  /* 0x001db00001047983 */ /* 0x000f240000300a00 */
[----:B----4-:R-:W-:-:S15]  /*a220*/  HMMA.16816.F32.BF16 R8, R4, R20, R8 ;  /* 0x000000140408723c */ /* 0x010fde0000041808 */
[----:B------:R-:W-:-:S04]  /*a230*/  NOP ;  /* 0x0000000000007918 */ /* 0x000fc80000000000 */
[----:B------:R-:W-:Y:S04]  /*a240*/  STL.64 [R1+0x9b0], R8 ;  /* 0x0009b00801007387 */ /* 0x000fe80000100a00 */
[----:B------:R0:W-:Y:S04]  /*a250*/  STL.64 [R1+0x9b8], R10 ;  /* 0x0009b80a01007387 */ /* 0x0001e80000100a00 */
[----:B0-----:R-:W2:Y:S04]  /*a260*/  LDL.LU.64 R10, [R1+0x1da8] ;  /* 0x001da800010a7983 */ /* 0x001ea80000300a00 */
[----:B------:R-:W4:Y:S04]  /*a270*/  LDL.LU.64 R8, [R1+0x1da0] ;  /* 0x001da00001087983 */ /* 0x000f280000300a00 */
[----:B------:R0:W-:Y:S04]  /*a280*/  STL.64 [R1+0x1d38], R6 ;  /* 0x001d380601007387 */ /* 0x0001e80000100a00 */
[----:B------:R1:W-:Y:S01]  /*a290*/  STL.64 [R1+0x1d30], R4 ;  /* 0x001d300401007387 */ /* 0x0003e20000100a00 */
[----:B0-----:R-:W-:-:S02]  /*a2a0*/  IMAD.MOV.U32 R6, RZ, RZ, R2 ;  /* 0x000000ffff067224 */ /* 0x001fc400078e0002 */
[----:B------:R-:W-:Y:S02]  /*a2b0*/  IMAD.MOV.U32 R7, RZ, RZ, R0 ;  /* 0x000000ffff077224 */ /* 0x000fe400078e0000 */
[----:B-1----:R-:W-:Y:S02]  /*a2c0*/  IMAD.MOV.U32 R4, RZ, RZ, R22 ;  /* 0x000000ffff047224 */ /* 0x002fe400078e0016 */
[----:B------:R-:W-:Y:S01]  /*a2d0*/  IMAD.MOV.U32 R5, RZ, RZ, R3 ;  /* 0x000000ffff057224 */ /* 0x000fe200078e0003 */
[----:B------:R-:W-:Y:S04]  /*a2e0*/  STL.64 [R1+0x1d58], R6 ;  /* 0x001d580601007387 */ /* 0x000fe80000100a00 */
[----:B------:R0:W-:Y:S04]  /*a2f0*/  STL.64 [R1+0x1d50], R4 ;  /* 0x001d500401007387 */ /* 0x0001e80000100a00 */
[----:B0-----:R-:W3:Y:S04]  /*a300*/  LDL.LU.64 R4, [R1+0x3c0] ;  /* 0x0003c00001047983 */ /* 0x001ee80000300a00 */
[----:B------:R-:W3:Y:S01]  /*a310*/  LDL.LU.64 R6, [R1+0x3c8] ;  /* 0x0003c80001067983 */ /* 0x000ee20000300a00 */
[----:B------:R-:W-:-:S02]  /*a320*/  IMAD.MOV.U32 R2, RZ, RZ, R20 ;  /* 0x000000ffff027224 */ /* 0x000fc400078e0014 */
[----:B------:R-:W-:Y:S01]  /*a330*/  IMAD.MOV.U32 R0, RZ, RZ, R21 ;  /* 0x000000ffff007224 */ /* 0x000fe200078e0015 */
[----:B--2---:R-:W-:Y:S04]  /*a340*/  STL.64 [R1+0x1d48], R10 ;  /* 0x001d480a01007387 */ /* 0x004fe80000100a00 */
[----:B----4-:R-:W-:Y:S01]  /*a350*/  STL.64 [R1+0x1d40], R8 ;  /* 0x001d400801007387 */ /* 0x010fe20000100a00 */
[----:B---3--:R-:W-:-:S15]  /*a360*/  HMMA.16816.F32.BF16 R4, R8, R20, R4 ;  /* 0x000000140804723c */ /* 0x008fde0000041804 */
[----:B------:R-:W-:-:S04]  /*a370*/  NOP ;  /* 0x0000000000007918 */ /* 0x000fc80000000000 */
[----:B------:R-:W-:Y:S04]  /*a380*/  STL.64 [R1+0x9e0], R4 ;  /* 0x0009e00401007387 */ /* 0x000fe80000100a00 */
[----:B------:R0:W-:Y:S02]  /*a390*/  STL.64 [R1+0x9e8], R6 ;  /* 0x0009e80601007387 */ /* 0x0001e40000100a00 */
[----:B0-----:R-:W-:-:S15]  /*a3a0*/  HMMA.16816.F32.BF16 R4, R12, R20, R24 ;  /* 0x000000140c04723c */ /* 0x001fde0000041818 */
[----:B------:R-:W-:-:S04]  /*a3b0*/  NOP ;  /* 0x0000000000007918 */ /* 0x000fc80000000000 */
[----:B------:R0:W-:Y:S04]  /*a3c0*/  STL.64 [R1+0xa70], R4 ;  /* 0x000a700401007387 */ /* 0x0001e80000100a00 */
[----:B------:R1:W-:Y:S04]  /*a3d0*/  STL.64 [R1+0xa78], R6 ;  /* 0x000a780601007387 */ /* 0x0003e80000100a00 */
[----:B------:R-:W2:Y:S04]  /*a3e0*/  LDL.LU.64 R20, [R1+0x290] ;  /* 0x0002900001147983 */ /* 0x000ea80000300a00 */
[----:B------:R-:W2:Y:S04]  /*a3f0*/  LDL.LU.64 R22, [R1+0x298] ;  /* 0x0002980001167983 */ /* 0x000ea80000300a00 */
[----:B0-----:R-:W3:Y:S04]  /*a400*/  LDL.LU.64 R4, [R1+0x9a0] ;  /* 0x0009a00001047983 */ /* 0x001ee80000300a00 */
[----:B-1----:R-:W4:Y:S04]  /*a410*/  LDL.LU.64 R6, [R1+0x9a8] ;  /* 0x0009a80001067983 */ /* 0x002f280000300a00 */
[----:B----4-:R-:W-:Y:S04]  /*a420*/  STL.64 [R1+0x1d68], R6 ;  /* 0x001d680601007387 */ /* 0x010fe80000100a00 */
[----:B---3--:R0:W-:Y:S04]  /*a430*/  STL.64 [R1+0x1d60], R4 ;  /* 0x001d600401007387 */ /* 0x0081e80000100a00 */
[----:B------:R-:W3:Y:S04]  /*a440*/  LDL.LU.64 R24, [R1+0x210] ;  /* 0x0002100001187983 */ /* 0x000ee80000300a00 */
[----:B------:R-:W3:Y:S04]  /*a450*/  LDL.LU.64 R26, [R1+0x218] ;  /* 0x00021800011a7983 */ /* 0x000ee80000300a00 */
[----:B------:R-:W4:Y:S04]  /*a460*/  LDL.LU.64 R8, [R1+0x5e0] ;  /* 0x0005e00001087983 */ /* 0x000f280000300a00 */
[----:B------:R-:W3:Y:S01]  /*a470*/  LDL.LU.64 R10, [R1+0x5e8] ;  /* 0x0005e800010a7983 */ /* 0x000ee20000300a00 */
[----:B0-----:R-:W-:-:S02]  /*a480*/  IMAD.MOV.U32 R4, RZ, RZ, R2 ;  /* 0x000000ffff047224 */ /* 0x001fc400078e0002 */
[----:B------:R-:W-:-:S07]  /*a490*/  IMAD.MOV.U32 R5, RZ, RZ, R0 ;  /* 0x000000ffff057224 */ /* 0x000fce00078e0000 */
[-C--:B--2---:R-:W-:Y:S01]  /*a4a0*/  HMMA.16816.F32.BF16 R20, R16, R4.reuse, R20 ;  /* 0x000000041014723c */ /* 0x084fe20000041814 */
[----:B---3--:R-:W-:Y:S04]  /*a4b0*/  STL.64 [R1+0x1d78], R10 ;  /* 0x001d780a01007387 */ /* 0x008fe80000100a00 */
[----:B----4-:R0:W-:Y:S04]  /*a4c0*/  STL.64 [R1+0x1d70], R8 ;  /* 0x001d700801007387 */ /* 0x0101e80000100a00 */
[----:B0-----:R-:W2:Y:S04]  /*a4d0*/  LDL.LU.64 R8, [R1+0x180] ;  /* 0x0001800001087983 */ /* 0x001ea80000300a00 */
[----:B------:R-:W2:Y:S04]  /*a4e0*/  LDL.LU.64 R10, [R1+0x188] ;  /* 0x00018800010a7983 */ /* 0x000ea80000300a00 */
[----:B------:R-:W-:Y:S04]  /*a4f0*/  STL.64 [R1+0x1d28], R14 ;  /* 0x001d280e01007387 */ /* 0x000fe80000100a00 */
[----:B------:R0:W-:Y:S04]  /*a500*/  STL.64 [R1+0x1d20], R12 ;  /* 0x001d200c01007387 */ /* 0x0001e80000100a00 */
[----:B0-----:R-:W3:Y:S04]  /*a510*/  LDL R12, [R1+0x10] ;  /* 0x00001000010c7983 */ /* 0x001ee80000100800 */
[----:B------:R-:W3:Y:S04]  /*a520*/  LDL R13, [R1+0x14] ;  /* 0x00001400010d7983 */ /* 0x000ee80000100800 */
[----:B------:R-:W-:Y:S04]  /*a530*/  STL.64 [R1+0xac0], R20 ;  /* 0x000ac01401007387 */ /* 0x000fe80000100a00 */
[----:B------:R0:W-:Y:S04]  /*a540*/  STL.64 [R1+0xac8], R22 ;  /* 0x000ac81601007387 */ /* 0x0001e80000100a00 */
[----:B0-----:R-:W4:Y:S04]  /*a550*/  LDL.LU.64 R22, [R1+0x1d98] ;  /* 0x001d980001167983 */ /* 0x001f280000300a00 */
[----:B------:R-:W4:Y:S04]  /*a560*/  LDL.LU.64 R20, [R1+0x1d90] ;  /* 0x001d900001147983 */ /* 0x000f280000300a00 */
[----:B------:R-:W-:Y:S04]  /*a570*/  STL.64 [R1+0x1d08], R18 ;  /* 0x001d081201007387 */ /* 0x000fe80000100a00 */
[----:B------:R0:W-:Y:S04]  /*a580*/  STL.64 [R1+0x1d00], R16 ;  /* 0x001d001001007387 */ /* 0x0001e80000100a00 */
[----:B0-----:R-:W3:Y:S01]  /*a590*/  LDL.LU.64 R16, [R1+0xe0] ;  /* 0x0000e00001107983 */ /* 0x001ee20000300a00 */
[----:B----4-:R-:W-:-:S15]  /*a5a0*/  HMMA.16816.F32.BF16 R24, R20, R4, R24 ;  /* 0x000000041418723c */ /* 0x010fde0000041818 */
[----:B------:R-:W-:-:S04]  /*a5b0*/  NOP ;  /* 0x0000000000007918 */ /* 0x000fc80000000000 */
[----:B------:R-:W-:Y:S04]  /*a5c0*/  STL.64 [R1+0xb60], R24 ;  /* 0x000b601801007387 */ /* 0x000fe80000100a00 */
[----:B------:R0:W-:Y:S04]  /*a5d0*/  STL.64 [R1+0xb68], R26 ;  /* 0x000b681a01007387 */ /* 0x0001e80000100a00 */
[----:B0-----:R-:W2:Y:S04]  /*a5e0*/  LDL.LU.64 R26, [R1+0x1d88] ;  /* 0x001d8800011a7983 */ /* 0x001ea80000300a00 */
[----:B------:R-:W2:Y:S04]  /*a5f0*/  LDL.LU.64 R24, [R1+0x1d80] ;  /* 0x001d800001187983 */ /* 0x000ea80000300a00 */
[----:B------:R-:W-:Y:S04]  /*a600*/  STL.64 [R1+0x1d18], R22 ;  /* 0x001d181601007387 */ /* 0x000fe80000100a00 */
[----:B------:R0:W-:Y:S01]  /*a610*/  STL.64 [R1+0x1d10], R20 ;  /* 0x001d101401007387 */ /* 0x0001e20000100a00 */
[----:B------:R-:W-:-:S03]  /*a620*/  IMAD.MOV.U32 R15, RZ, RZ, R28 ;  /* 0x000000ffff0f7224 */ /* 0x000fc600078e001c */
[----:B0-----:R-:W4:Y:S04]  /*a630*/  LDL.LU.64 R20, [R1+0x4d0] ;  /* 0x0004d00001147983 */ /* 0x001f280000300a00 */
[----:B------:R-:W4:Y:S01]  /*a640*/  LDL.LU.64 R22, [R1+0x4d8] ;  /* 0x0004d80001167983 */ /* 0x000f220000300a00 */
[----:B--2---:R-:W-:Y:S03]  /*a650*/  HMMA.16816.F32.BF16 R4, R24, R4, R8 ;  /* 0x000000041804723c */ /* 0x004fe60000041808 */
[----:B------:R-:W2:Y:S04]  /*a660*/  LDL.LU.64 R10, [R1+0x1d78] ;  /* 0x001d7800010a7983 */ /* 0x000ea80000300a00 */
[----:B------:R-:W2:-:S12]  /*a670*/  LDL.LU.64 R8, [R1+0x1d70] ;  /* 0x001d700001087983 */ /* 0x000e980000300a00 */
[----:B------:R-:W-:Y:S01]  /*a680*/  STL [R1+0xc40], R4 ;  /* 0x000c400401007387 */ /* 0x000fe20000100800 */
[----:B------:R-:W-:-:S03]  /*a690*/  IMAD.MOV.U32 R28, RZ, RZ, R5 ;  /* 0x000000ffff1c7224 */ /* 0x000fc600078e0005 */
[----:B------:R0:W-:Y:S04]  /*a6a0*/  STL.64 [R1+0xc48], R6 ;  /* 0x000c480601007387 */ /* 0x0001e80000100a00 */
[----:B0-----:R-:W3:Y:S04]  /*a6b0*/  LDL.LU.64 R6, [R1+0x1d68] ;  /* 0x001d680001067983 */ /* 0x001ee80000300a00 */
[----:B------:R-:W3:Y:S01]  /*a6c0*/  LDL.LU.64 R4, [R1+0x1d60] ;  /* 0x001d600001047983 */ /* 0x000ee20000300a00 */
[----:B------:R-:W-:-:S03]  /*a6d0*/  IMAD.MOV.U32 R14, RZ, RZ, R29 ;  /* 0x000000ffff0e7224 */ /* 0x000fc600078e001d */
[----:B------:R-:W-:Y:S04]  /*a6e0*/  STL [R1+0xf70], R28 ;  /* 0x000f701c01007387 */ /* 0x000fe80000100800 */
[----:B---3--:R-:W-:Y:S01]  /*a6f0*/  HMMA.16816.F32.BF16 R12, R12, R16, R4 ;  /* 0x000000100c0c723c */ /* 0x008fe20000041804 */
[----:B------:R-:W2:Y:S04]  /*a700*/  LDL.LU.64 R6, [R1+0x1d58] ;  /* 0x001d580001067983 */ /* 0x000ea80000300a00 */
[----:B------:R-:W2:-:S14]  /*a710*/  LDL.LU.64 R4, [R1+0x1d50] ;  /* 0x001d500001047983 */ /* 0x000e9c0000300a00 */
[----:B------:R0:W-:Y:S04]  /*a720*/  STL.64 [R1+0x4f0], R12 ;  /* 0x0004f00c01007387 */ /* 0x0001e80000100a00 */
[----:B------:R1:W-:Y:S04]  /*a730*/  STL.64 [R1+0x4f8], R14 ;  /* 0x0004f80e01007387 */ /* 0x0003e80000100a00 */
[----:B0-----:R-:W3:Y:S04]  /*a740*/  LDL.LU.64 R12, [R1+0x3b0] ;  /* 0x0003b000010c7983 */ /* 0x001ee80000300a00 */
[----:B-1----:R-:W3:Y:S01]  /*a750*/  LDL.LU.64 R14, [R1+0x3b8] ;  /* 0x0003b800010e7983 */ /* 0x002ee20000300a00 */
[----:B--2---:R-:W-:Y:S03]  /*a760*/  HMMA.16816.F32.BF16 R4, R4, R16, R8 ;  /* 0x000000100404723c */ /* 0x004fe60000041808 */
[----:B------:R-:W3:Y:S04]  /*a770*/  LDL.LU.64 R10, [R1+0x1d48] ;  /* 0x001d4800010a7983 */ /* 0x000ee80000300a00 */
[----:B------:R-:W3:-:S12]  /*a780*/  LDL.LU.64 R8, [R1+0x1d40] ;  /* 0x001d400001087983 */ /* 0x000ed80000300a00 */
[----:B------:R-:W-:Y:S04]  /*a790*/  STL.64 [R1+0x4e0], R4 ;  /* 0x0004e00401007387 */ /* 0x000fe80000100a00 */
[----:B------:R0:W-:Y:S04]  /*a7a0*/  STL.64 [R1+0x4e8], R6 ;  /* 0x0004e80601007387 */ /* 0x0001e80000100a00 */
[----:B0-----:R-:W4:Y:S04]  /*a7b0*/  LDL.LU.64 R6, [R1+0x1d38] ;  /* 0x001d380001067983 */ /* 0x001f280000300a00 */
[----:B------:R-:W4:Y:S02]  /*a7c0*/  LDL.LU.64 R4, [R1+0x1d30] ;  /* 0x001d300001047983 */ /* 0x000f240000300a00 */
[----:B----4-:R-:W-:-:S15]  /*a7d0*/  HMMA.16816.F32.BF16 R20, R4, R16, R20 ;  /* 0x000000100414723c */ /* 0x010fde0000041814 */
[----:B------:R-:W-:-:S04]  /*a7e0*/  NOP ;  /* 0x0000000000007918 */ /* 0x000fc80000000000 */
[----:B------:R0:W-:Y:S04]  /*a7f0*/  STL.64 [R1+0x6d0], R20 ;  /* 0x0006d01401007387 */ /* 0x0001e80000100a00 */
[----:B------:R1:W-:Y:S04]  /*a800*/  STL.64 [R1+0x6d8], R22 ;  /* 0x0006d81601007387 */ /* 0x0003e80000100a00 */
[----:B0-----:R-:W2:Y:S04]  /*a810*/  LDL.LU.64 R20, [R1+0x300] ;  /* 0x0003000001147983 */ /* 0x001ea80000300a00 */
[----:B-1----:R-:W2:Y:S04]  /*a820*/  LDL.LU.64 R22, [R1+0x308] ;  /* 0x0003080001167983 */ /* 0x002ea80000300a00 */
[----:B------:R0:W-:Y:S04]  /*a830*/  STL.64 [R1+0x1cc8], R6 ;  /* 0x001cc80601007387 */ /* 0x0001e80000100a00 */
[----:B------:R1:W-:Y:S04]  /*a840*/  STL.64 [R1+0x1cc0], R4 ;  /* 0x001cc00401007387 */ /* 0x0003e80000100a00 */
[----:B0-----:R-:W4:Y:S04]  /*a850*/  LDL.64 R6, [R1+0x8] ;  /* 0x0000080001067983 */ /* 0x001f280000100a00 */
[----:B-1----:R-:W2:Y:S01]  /*a860*/  LDL.64 R4, [R1] ;  /* 0x0000000001047983 */ /* 0x002ea20000100a00 */
[----:B---3--:R-:W-:Y:S03]  /*a870*/  HMMA.16816.F32.BF16 R12, R8, R16, R12 ;  /* 0x00000010080c723c */ /* 0x008fe6000004180c */
[----:B----4-:R0:W-:Y:S04]  /*a880*/  STL.64 [R1+0x1ce8], R6 ;  /* 0x001ce80601007387 */ /* 0x0101e80000100a00 */
[----:B--2---:R1:W-:Y:S04]  /*a890*/  STL.64 [R1+0x1ce0], R4 ;  /* 0x001ce00401007387 */ /* 0x0043e80000100a00 */
[----:B0-----:R-:W2:Y:S04]  /*a8a0*/  LDL.64 R6, [R1+0x18] ;  /* 0x0000180001067983 */ /* 0x001ea80000100a00 */
[----:B-1----:R-:W3:Y:S04]  /*a8b0*/  LDL.64 R4, [R1+0x10] ;  /* 0x0000100001047983 */ /* 0x002ee80000100a00 */
[----:B--2---:R-:W-:Y:S04]  /*a8c0*/  STL.64 [R1+0x1cf8], R6 ;  /* 0x001cf80601007387 */ /* 0x004fe80000100a00 */
[----:B---3--:R0:W-:Y:S04]  /*a8d0*/  STL.64 [R1+0x1cf0], R4 ;  /* 0x001cf00401007387 */ /* 0x0081e80000100a00 */
[----:B0-----:R-:W2:Y:S04]  /*a8e0*/  LDL.LU.64 R4, [R1+0x280] ;  /* 0x0002800001047983 */ /* 0x001ea80000300a00 */
[----:B------:R-:W2:Y:S04]  /*a8f0*/  LDL.LU.64 R6, [R1+0x288] ;  /* 0x0002880001067983 */ /* 0x000ea80000300a00 */
[----:B------:R-:W-:Y:S04]  /*a900*/  STL.64 [R1+0x860], R12 ;  /* 0x0008600c01007387 */ /* 0x000fe80000100a00 */
[----:B------:R0:W-:Y:S04]  /*a910*/  STL.64 [R1+0x868], R14 ;  /* 0x0008680e01007387 */ /* 0x0001e80000100a00 */
[----:B0-----:R-:W3:Y:S04]  /*a920*/  LDL.LU.64 R14, [R1+0x1d28] ;  /* 0x001d2800010e7983 */ /* 0x001ee80000300a00 */
[----:B------:R-:W3:Y:S04]  /*a930*/  LDL.LU.64 R12, [R1+0x1d20] ;  /* 0x001d2000010c7983 */ /* 0x000ee80000300a00 */
[----:B------:R-:W-:Y:S04]  /*a940*/  STL.64 [R1+0x1cb8], R10 ;  /* 0x001cb80a01007387 */ /* 0x000fe80000100a00 */
[----:B------:R0:W-:Y:S01]  /*a950*/  STL.64 [R1+0x1cb0], R8 ;  /* 0x001cb00801007387 */ /* 0x0001e20000100a00 */
[----:B------:R-:W-:-:S02]  /*a960*/  IMAD.MOV.U32 R2, RZ, RZ, R16 ;  /* 0x000000ffff027224 */ /* 0x000fc400078e0010 */
[----:B------:R-:W-:Y:S01]  /*a970*/  IMAD.MOV.U32 R0, RZ, RZ, R17 ;  /* 0x000000ffff007224 */ /* 0x000fe200078e0011 */
[----:B0-----:R-:W4:Y:S04]  /*a980*/  LDL.LU.64 R8, [R1+0x200] ;  /* 0x0002000001087983 */ /* 0x001f280000300a00 */
[----:B------:R-:W4:Y:S01]  /*a990*/  LDL.LU.64 R10, [R1+0x208] ;  /* 0x00020800010a7983 */ /* 0x000f220000300a00 */
[----:B---3--:R-:W-:-:S15]  /*a9a0*/  HMMA.16816.F32.BF16 R20, R12, R16, R20 ;  /* 0x000000100c14723c */ /* 0x008fde0000041814 */
[----:B------:R-:W-:-:S04]  /*a9b0*/  NOP ;  /* 0x0000000000007918 */ /* 0x000fc80000000000 */
[----:B------:R-:W-:Y:S04]  /*a9c0*/  STL.64 [R1+0x9f0], R20 ;  /* 0x0009f01401007387 */ /* 0x000fe80000100a00 */
[----:B------:R0:W-:Y:S04]  /*a9d0*/  STL.64 [R1+0x9f8], R22 ;  /* 0x0009f81601007387 */ /* 0x0001e80000100a00 */
[----:B0-----:R-:W4:Y:S04]  /*a9e0*/  LDL.LU.64 R22, [R1+0x1d18] ;  /* 0x001d180001167983 */ /* 0x001f280000300a00 */
[----:B------:R-:W4:Y:S04]  /*a9f0*/  LDL.LU.64 R20, [R1+0x1d10] ;  /* 0x001d100001147983 */ /* 0x000f280000300a00 */
[----:B------:R-:W2:Y:S04]  /*aa00*/  LDL.LU.64 R18, [R1+0x1d08] ;  /* 0x001d080001127983 */ /* 0x000ea80000300a00 */
[----:B------:R-:W2:Y:S04]  /*aa10*/  LDL.LU.64 R16, [R1+0x1d00] ;  /* 0x001d000001107983 */ /* 0x000ea80000300a00 */
[----:B------:R-:W-:Y:S04]  /*aa20*/  STL.64 [R1+0x1ca8], R14 ;  /* 0x001ca80e01007387 */ /* 0x000fe80000100a00 */
[----:B------:R0:W-:Y:S02]  /*aa30*/  STL.64 [R1+0x1ca0], R12 ;  /* 0x001ca00c01007387 */ /* 0x0001e40000100a00 */
[----:B0-----:R-:W-:-:S02]  /*aa40*/  IMAD.MOV.U32 R12, RZ, RZ, R2 ;  /* 0x000000ffff0c7224 */ /* 0x001fc400078e0002 */
[----:B------:R-:W-:-:S07]  /*aa50*/  IMAD.MOV.U32 R13, RZ, RZ, R0 ;  /* 0x000000ffff0d7224 */ /* 0x000fce00078e0000 */
[-C--:B--2---:R-:W-:Y:S08]  /*aa60*/  HMMA.16816.F32.BF16 R4, R16, R12.reuse, R4 ;  /* 0x0000000c1004723c */ /* 0x084ff00000041804 */
[-C--:B----4-:R-:W-:Y:S11]  /*aa70*/  HMMA.16816.F32.BF16 R8, R20, R12.reuse, R8 ;  /* 0x0000000c1408723c */ /* 0x090ff60000041808 */
[----:B------:R0:W-:Y:S04]  /*aa80*/  STL.64 [R1+0xa60], R4 ;  /* 0x000a600401007387 */ /* 0x0001e80000100a00 */
[----:B------:R1:W-:Y:S04]  /*aa90*/  STL.64 [R1+0xa68], R6 ;  /* 0x000a680601007387 */ /* 0x0003e80000100a00 */
[----:B0-----:R-:W2:Y:S04]  /*aaa0*/  LDL.LU.64 R4, [R1+0x170] ;  /* 0x0001700001047983 */ /* 0x001ea80000300a00 */
[----:B-1----:R-:W2:Y:S04]  /*aab0*/  LDL.LU.64 R6, [R1+0x178] ;  /* 0x0001780001067983 */ /* 0x002ea80000300a00 */
[----:B------:R-:W-:Y:S04]  /*aac0*/  STL [R1+0x1c98], R16 ;  /* 0x001c981001007387 */ /* 0x000fe80000100800 */
[----:B------:R0:W-:Y:S04]  /*aad0*/  STL [R1+0x1c94], R17 ;  /* 0x001c941101007387 */ /* 0x0001e80000100800 */
[----:B------:R-:W-:Y:S04]  /*aae0*/  STL [R1+0x1c90], R18 ;  /* 0x001c901201007387 */ /* 0x000fe80000100800 */
[----:B------:R1:W-:Y:S04]  /*aaf0*/  STL [R1+0x1c8c], R19 ;  /* 0x001c8c1301007387 */ /* 0x0003e80000100800 */
[----:B0-----:R-:W3:Y:S04]  /*ab00*/  LDL.LU.64 R16, [R1+0x990] ;  /* 0x0009900001107983 */ /* 0x001ee80000300a00 */
[----:B-1----:R-:W3:Y:S04]  /*ab10*/  LDL.LU.64 R18, [R1+0x998] ;  /* 0x0009980001127983 */ /* 0x002ee80000300a00 */
[----:B------:R0:W-:Y:S04]  /*ab20*/  STL.64 [R1+0xb40], R8 ;  /* 0x000b400801007387 */ /* 0x0001e80000100a00 */
[----:B------:R1:W-:Y:S04]  /*ab30*/  STL.64 [R1+0xb48], R10 ;  /* 0x000b480a01007387 */ /* 0x0003e80000100a00 */
[----:B0-----:R-:W4:Y:S04]  /*ab40*/  LDL.LU.64 R8, [R1+0x4c0] ;  /* 0x0004c00001087983 */ /* 0x001f280000300a00 */
[----:B-1----:R-:W3:Y:S01]  /*ab50*/  LDL.LU.64 R10, [R1+0x4c8] ;  /* 0x0004c800010a7983 */ /* 0x002ee20000300a00 */
[----:B--2---:R-:W-:Y:S03]  /*ab60*/  HMMA.16816.F32.BF16 R12, R24, R12, R4 ;  /* 0x0000000c180c723c */ /* 0x004fe60000041804 */
[----:B---3--:R-:W-:Y:S04]  /*ab70*/  STL.64 [R1+0x1cd8], R10 ;  /* 0x001cd80a01007387 */ /* 0x008fe80000100a00 */
[----:B----4-:R0:W-:Y:S04]  /*ab80*/  STL.64 [R1+0x1cd0], R8 ;  /* 0x001cd00801007387 */ /* 0x0101e80000100a00 */
[----:B0-----:R-:W2:Y:S04]  /*ab90*/  LDL.LU.64 R8, [R1+0x620] ;  /* 0x0006200001087983 */ /* 0x001ea80000300a00 */
[----:B------:R-:W2:Y:S04]  /*aba0*/  LDL.LU.64 R10, [R1+0x628] ;  /* 0x00062800010a7983 */ /* 0x000ea80000300a00 */
[----:B------:R-:W-:Y:S04]  /*abb0*/  STL.64 [R1+0x1c80], R22 ;  /* 0x001c801601007387 */ /* 0x000fe80000100a00 */
[----:B------:R0:W-:Y:S04]  /*abc0*/  STL.64 [R1+0x1c78], R20 ;  /* 0x001c781401007387 */ /* 0x0001e80000100a00 */
[----:B0-----:R-:W3:Y:S04]  /*abd0*/  LDL.LU.64 R20, [R1+0xd0] ;  /* 0x0000d00001147983 */ /* 0x001ee80000300a00 */
[----:B------:R-:W3:Y:S04]  /*abe0*/  LDL.LU.64 R6, [R1+0x1cf8] ;  /* 0x001cf80001067983 */ /* 0x000ee80000300a00 */
[----:B------:R-:W3:Y:S04]  /*abf0*/  LDL.LU.64 R4, [R1+0x1cf0] ;  /* 0x001cf00001047983 */ /* 0x000ee80000300a00 */
[----:B------:R0:W-:Y:S04]  /*ac00*/  STL.64 [R1+0xc30], R12 ;  /* 0x000c300c01007387 */ /* 0x0001e80000100a00 */
[----:B------:R1:W-:Y:S04]  /*ac10*/  STL.64 [R1+0xc38], R14 ;  /* 0x000c380e01007387 */ /* 0x0003e80000100a00 */
[----:B0-----:R-:W4:Y:S04]  /*ac20*/  LDL.LU.64 R12, [R1+0x3a0] ;  /* 0x0003a000010c7983 */ /* 0x001f280000300a00 */
[----:B-1----:R-:W4:Y:S04]  /*ac30*/  LDL.LU.64 R14, [R1+0x3a8] ;  /* 0x0003a800010e7983 */ /* 0x002f280000300a00 */
[----:B------:R-:W-:Y:S01]  /*ac40*/  STL [R1+0x1c9c], R27 ;  /* 0x001c9c1b01007387 */ /* 0x000fe20000100800 */
[----:B---3--:R-:W-:Y:S01]  /*ac50*/  HMMA.16816.F32.BF16 R16, R4, R20, R16 ;  /* 0x000000140410723c */ /* 0x008fe20000041810 */
[----:B------:R-:W-:-:S15]  /*ac60*/  IMAD.MOV.U32 R29, RZ, RZ, R7 ;  /* 0x000000ffff1d7224 */ /* 0x000fde00078e0007 */
[----:B------:R-:W-:-:S03]  /*ac70*/  NOP ;  /* 0x0000000000007918 */ /* 0x000fc60000000000 */
[----:B------:R0:W-:Y:S04]  /*ac80*/  STL.64 [R1+0x4d0], R16 ;  /* 0x0004d01001007387 */ /* 0x0001e80000100a00 */
[----:B------:R1:W-:Y:S01]  /*ac90*/  STL.64 [R1+0x4d8], R18 ;  /* 0x0004d81201007387 */ /* 0x0003e20000100a00 */
[----:B0-----:R-:W-:Y:S02]  /*aca0*/  IMAD.MOV.U32 R17, RZ, RZ, R4 ;  /* 0x000000ffff117224 */ /* 0x001fe400078e0004 */
[----:B-1----:R-:W-:Y:S02]  /*acb0*/  IMAD.MOV.U32 R19, RZ, RZ, R6 ;  /* 0x000000ffff137224 */ /* 0x002fe400078e0006 */
[----:B------:R-:W-:Y:S01]  /*acc0*/  IMAD.MOV.U32 R18, RZ, RZ, R5 ;  /* 0x000000ffff127224 */ /* 0x000fe200078e0005 */
[----:B------:R-:W2:Y:S04]  /*acd0*/  LDL.LU.64 R6, [R1+0x1ce8] ;  /* 0x001ce80001067983 */ /* 0x000ea80000300a00 */
[----:B------:R-:W2:Y:S02]  /*ace0*/  LDL.LU.64 R4, [R1+0x1ce0] ;  /* 0x001ce00001047983 */ /* 0x000ea40000300a00 */
[----:B--2---:R-:W-:Y:S01]  /*acf0*/  HMMA.16816.F32.BF16 R8, R4, R20, R8 ;  /* 0x000000140408723c */ /* 0x004fe20000041808 */
[----:B------:R-:W-:-:S02]  /*ad00*/  IMAD.MOV.U32 R2, RZ, RZ, R6 ;  /* 0x000000ffff027224 */ /* 0x000fc400078e0006 */
[----:B------:R-:W-:Y:S02]  /*ad10*/  IMAD.MOV.U32 R0, RZ, RZ, R7 ;  /* 0x000000ffff007224 */ /* 0x000fe400078e0007 */
[----:B------:R-:W-:Y:S02]  /*ad20*/  IMAD.MOV.U32 R28, RZ, RZ, R4 ;  /* 0x000000ffff1c7224 */ /* 0x000fe400078e0004 */
[----:B------:R-:W-:-:S12]  /*ad30*/  IMAD.MOV.U32 R3, RZ, RZ, R5 ;  /* 0x000000ffff037224 */ /* 0x000fd800078e0005 */
[----:B------:R-:W-:Y:S04]  /*ad40*/  STL.64 [R1+0x3e0], R8 ;  /* 0x0003e00801007387 */ /* 0x000fe80000100a00 */
[----:B------:R0:W-:Y:S04]  /*ad50*/  STL.64 [R1+0x3e8], R10 ;  /* 0x0003e80a01007387 */ /* 0x0001e80000100a00 */
[----:B0-----:R-:W2:Y:S04]  /*ad60*/  LDL.LU.64 R10, [R1+0x1cd8] ;  /* 0x001cd800010a7983 */ /* 0x001ea80000300a00 */
[----:B------:R-:W2:Y:S04]  /*ad70*/  LDL.LU.64 R8, [R1+0x1cd0] ;  /* 0x001cd00001087983 */ /* 0x000ea80000300a00 */
[----:B------:R-:W2:Y:S04]  /*ad80*/  LDL.LU.64 R6, [R1+0x1cc8] ;  /* 0x001cc80001067983 */ /* 0x000ea80000300a00 */
[----:B------:R-:W2:Y:S02]  /*ad90*/  LDL.LU.64 R4, [R1+0x1cc0] ;  /* 0x001cc00001047983 */ /* 0x000ea40000300a00 */
        /* <DEDUP_REMOVED lines=14> */
[----:B0-----:R-:W2:Y:S04]  /*ae80*/  LDL.LU.64 R14, [R1+0x1ca8] ;  /* 0x001ca800010e7983 */ /* 0x001ea80000300a00 */
[----:B------:R-:W2:Y:S01]  /*ae90*/  LDL.LU.64 R12, [R1+0x1ca0] ;  /* 0x001ca000010c7983 */ /* 0x000ea20000300a00 */
[----:B------:R-:W-:-:S02]  /*aea0*/  IMAD.MOV.U32 R27, RZ, RZ, R20 ;  /* 0x000000ffff1b7224 */ /* 0x000fc400078e0014 */
[----:B------:R-:W-:Y:S02]  /*aeb0*/  IMAD.MOV.U32 R16, RZ, RZ, R21 ;  /* 0x000000ffff107224 */ /* 0x000fe400078e0015 */
[----:B------:R-:W3:Y:S04]  /*aec0*/  LDL.LU.64 R20, [R1+0x270] ;  /* 0x0002700001147983 */ /* 0x000ee80000300a00 */
[----:B------:R-:W3:Y:S04]  /*aed0*/  LDL.LU.64 R22, [R1+0x278] ;  /* 0x0002780001167983 */ /* 0x000ee80000300a00 */
[----:B------:R-:W-:Y:S04]  /*aee0*/  STL.64 [R1+0x1c60], R10 ;  /* 0x001c600a01007387 */ /* 0x000fe80000100a00 */
[----:B------:R0:W-:Y:S02]  /*aef0*/  STL.64 [R1+0x1c58], R8 ;  /* 0x001c580801007387 */ /* 0x0001e40000100a00 */
[----:B0-----:R-:W-:-:S02]  /*af00*/  IMAD.MOV.U32 R8, RZ, RZ, R27 ;  /* 0x000000ffff087224 */ /* 0x001fc400078e001b */
[----:B------:R-:W-:Y:S01]  /*af10*/  IMAD.MOV.U32 R9, RZ, RZ, R16 ;  /* 0x000000ffff097224 */ /* 0x000fe200078e0010 */
[----:B------:R-:W4:Y:S04]  /*af20*/  LDL.LU R27, [R1+0x1c9c] ;  /* 0x001c9c00011b7983 */ /* 0x000f280000300800 */
[----:B------:R-:W3:Y:S02]  /*af30*/  LDL.LU R16, [R1+0x1c98] ;  /* 0x001c980001107983 */ /* 0x000ee40000300800 */
[----:B--2---:R-:W-:-:S15]  /*af40*/  HMMA.16816.F32.BF16 R4, R12, R8, R4 ;  /* 0x000000080c04723c */ /* 0x004fde0000041804 */
[----:B------:R-:W-:-:S04]  /*af50*/  NOP ;  /* 0x0000000000007918 */ /* 0x000fc80000000000 */
[----:B------:R0:W-:Y:S04]  /*af60*/  STL.64 [R1+0x8e0], R4 ;  /* 0x0008e00401007387 */ /* 0x0001e80000100a00 */
[----:B------:R1:W-:Y:S01]  /*af70*/  STL.64 [R1+0x8e8], R6 ;  /* 0x0008e80601007387 */ /* 0x0003e20000100a00 */
[----:B0-----:R-:W-:-:S03]  /*af80*/  IMAD.MOV.U32 R4, RZ, RZ, R17 ;  /* 0x000000ffff047224 */ /* 0x001fc600078e0011 */
[----:B------:R-:W3:Y:S01]  /*af90*/  LDL.LU R17, [R1+0x1c94] ;  /* 0x001c940001117983 */ /* 0x000ee20000300800 */
[----:B------:R-:W-:Y:S02]  /*afa0*/  IMAD.MOV.U32 R5, RZ, RZ, R18 ;  /* 0x000000ffff057224 */ /* 0x000fe400078e0012 */
[----:B-1----:R-:W-:Y:S01]  /*afb0*/  IMAD.MOV.U32 R6, RZ, RZ, R19 ;  /* 0x000000ffff067224 */ /* 0x002fe200078e0013 */
[----:B------:R-:W3:Y:S04]  /*afc0*/  LDL.LU R18, [R1+0x1c90] ;  /* 0x001c900001127983 */ /* 0x000ee80000300800 */
[----:B------:R-:W3:Y:S01]  /*afd0*/  LDL.LU R19, [R1+0x1c8c] ;  /* 0x001c8c0001137983 */ /* 0x000ee20000300800 */
[----:B------:R-:W-:-:S03]  /*afe0*/  IMAD.MOV.U32 R7, RZ, RZ, R29 ;  /* 0x000000ffff077224 */ /* 0x000fc600078e001d */
[----:B------:R-:W2:Y:S04]  /*aff0*/  LDL.LU R29, [R1+0x1c88] ;  /* 0x001c8800011d7983 */ /* 0x000ea80000300800 */
        /* <DEDUP_REMOVED lines=8> */
[----:B---3--:R-:W-:-:S15]  /*b080*/  HMMA.16816.F32.BF16 R20, R16, R8, R20 ;  /* 0x000000081014723c */ /* 0x008fde0000041814 */
[----:B------:R-:W-:-:S04]  /*b090*/  NOP ;  /* 0x0000000000007918 */ /* 0x000fc80000000000 */
[----:B------:R-:W-:Y:S04]  /*b0a0*/  STL.64 [R1+0xa20], R20 ;  /* 0x000a201401007387 */ /* 0x000fe80000100a00 */
[----:B------:R0:W-:Y:S04]  /*b0b0*/  STL.64 [R1+0xa28], R22 ;  /* 0x000a281601007387 */ /* 0x0001e80000100a00 */
[----:B0-----:R-:W2:Y:S04]  /*b0c0*/  LDL.LU.64 R22, [R1+0x1c80] ;  /* 0x001c800001167983 */ /* 0x001ea80000300a00 */
[----:B------:R-:W2:Y:S01]  /*b0d0*/  LDL.LU.64 R20, [R1+0x1c78] ;  /* 0x001c780001147983 */ /* 0x000ea20000300a00 */
[-C--:B----4-:R-:W-:Y:S03]  /*b0e0*/  HMMA.16816.F32.BF16 R4, R24, R8.reuse, R4 ;  /* 0x000000081804723c */ /* 0x090fe60000041804 */
[----:B------:R-:W-:Y:S04]  /*b0f0*/  STL.64 [R1+0x1c30], R18 ;  /* 0x001c301201007387 */ /* 0x000fe80000100a00 */
[----:B------:R-:W-:Y:S01]  /*b100*/  STL.64 [R1+0x1c28], R16 ;  /* 0x001c281001007387 */ /* 0x000fe20000100a00 */
[----:B--2---:R-:W-:Y:S03]  /*b110*/  HMMA.16816.F32.BF16 R12, R20, R8, R12 ;  /* 0x00000008140c723c */ /* 0x004fe6000004180c */
[----:B------:R-:W-:Y:S04]  /*b120*/  STL.64 [R1+0x1c20], R22 ;  /* 0x001c201601007387 */ /* 0x000fe80000100a00 */
[----:B------:R0:W-:Y:S02]  /*b130*/  STL.64 [R1+0x1c18], R20 ;  /* 0x001c181401007387 */ /* 0x0001e40000100a00 */
[----:B0-----:R-:W-:-:S10]  /*b140*/  IMAD.MOV.U32 R20, RZ, RZ, R28 ;  /* 0x000000ffff147224 */ /* 0x001fd400078e001c */
[----:B------:R-:W-:Y:S01]  /*b150*/  STL.64 [R1+0xb00], R12 ;  /* 0x000b000c01007387 */ /* 0x000fe20000100a00 */
[----:B------:R-:W-:-:S03]  /*b160*/  IMAD.MOV.U32 R28, RZ, RZ, R4 ;  /* 0x000000ffff1c7224 */ /* 0x000fc600078e0004 */
[----:B------:R-:W-:Y:S04]  /*b170*/  STL.64 [R1+0xb08], R14 ;  /* 0x000b080e01007387 */ /* 0x000fe80000100a00 */
[----:B------:R-:W-:Y:S04]  /*b180*/  STL [R1+0xc24], R5 ;  /* 0x000c240501007387 */ /* 0x000fe80000100800 */
[----:B------:R-:W-:Y:S04]  /*b190*/  STL.64 [R1+0xc28], R6 ;  /* 0x000c280601007387 */ /* 0x000fe80000100a00 */
[----:B------:R-:W0:Y:S04]  /*b1a0*/  LDSM.16.M88.4 R4, [R29+0xb000] ;  /* 0x00b000001d04783b */ /* 0x000e280000000200 */
[----:B------:R-:W2:Y:S04]  /*b1b0*/  LDL.LU.64 R8, [R1+0x980] ;  /* 0x0009800001087983 */ /* 0x000ea80000300a00 */
[----:B------:R-:W2:Y:S04]  /*b1c0*/  LDL.LU.64 R10, [R1+0x988] ;  /* 0x00098800010a7983 */ /* 0x000ea80000300a00 */
[----:B------:R-:W3:Y:S04]  /*b1d0*/  LDL.LU.64 R16, [R1+0x500] ;  /* 0x0005000001107983 */ /* 0x000ee80000300a00 */
[----:B------:R-:W3:Y:S04]  /*b1e0*/  LDL.LU.64 R18, [R1+0x508] ;  /* 0x0005080001127983 */ /* 0x000ee80000300a00 */
[----:B------:R-:W-:Y:S04]  /*b1f0*/  STL.64 [R1+0x1c10], R26 ;  /* 0x001c101a01007387 */ /* 0x000fe80000100a00 */
[----:B------:R1:W-:Y:S01]  /*b200*/  STL.64 [R1+0x1c08], R24 ;  /* 0x001c081801007387 */ /* 0x0003e20000100a00 */
[----:B------:R-:W-:-:S03]  /*b210*/  IMAD.MOV.U32 R21, RZ, RZ, R3 ;  /* 0x000000ffff157224 */ /* 0x000fc600078e0003 */
[----:B------:R-:W-:Y:S04]  /*b220*/  LDSM.16.M88.4 R12, [R29+0xa800] ;  /* 0x00a800001d0c783b */ /* 0x000fe80000000200 */
[----:B-1----:R-:W4:Y:S04]  /*b230*/  LDL.LU.64 R24, [R1+0x640] ;  /* 0x0006400001187983 */ /* 0x002f280000300a00 */
[----:B------:R-:W4:Y:S04]  /*b240*/  LDL.LU.64 R26, [R1+0x648] ;  /* 0x00064800011a7983 */ /* 0x000f280000300a00 */
[----:B------:R-:W-:Y:S04]  /*b250*/  STL [R1+0xfb0], R28 ;  /* 0x000fb01c01007387 */ /* 0x000fe80000100800 */
[----:B0-----:R-:W-:Y:S04]  /*b260*/  STL.64 [R1+0xb0], R4 ;  /* 0x0000b00401007387 */ /* 0x001fe80000100a00 */
[----:B------:R-:W-:Y:S04]  /*b270*/  STL.64 [R1+0xb8], R6 ;  /* 0x0000b80601007387 */ /* 0x000fe80000100a00 */
[----:B------:R-:W0:Y:S01]  /*b280*/  LDSM.16.M88.4 R4, [R29+0xb800] ;  /* 0x00b800001d04783b */ /* 0x000e220000000200 */
[----:B------:R-:W-:-:S03]  /*b290*/  IMAD.MOV.U32 R22, RZ, RZ, R2 ;  /* 0x000000ffff167224 */ /* 0x000fc600078e0002 */
[----:B0-----:R-:W-:Y:S01]  /*b2a0*/  STL.64 [R1+0xa0], R4 ;  /* 0x0000a00401007387 */ /* 0x001fe20000100a00 */
[----:B------:R-:W-:Y:S02]  /*b2b0*/  IMAD.MOV.U32 R2, RZ, RZ, R6 ;  /* 0x000000ffff027224 */ /* 0x000fe400078e0006 */
[----:B------:R-:W-:Y:S01]  /*b2c0*/  IMAD.MOV.U32 R3, RZ, RZ, R7 ;  /* 0x000000ffff037224 */ /* 0x000fe200078e0007 */
[----:B------:R-:W-:Y:S04]  /*b2d0*/  STL.64 [R1+0xa8], R6 ;  /* 0x0000a80601007387 */ /* 0x000fe80000100a00 */
[----:B------:R-:W0:Y:S04]  /*b2e0*/  LDSM.16.M88.4 R4, [R29+0xc000] ;  /* 0x00c000001d04783b */ /* 0x000e280000000200 */
[----:B------:R-:W-:Y:S04]  /*b2f0*/  STL.64 [R1+0xc0], R12 ;  /* 0x0000c00c01007387 */ /* 0x000fe80000100a00 */
[----:B------:R-:W-:Y:S04]  /*b300*/  STL.64 [R1+0xc8], R14 ;  /* 0x0000c80e01007387 */ /* 0x000fe80000100a00 */
[----:B------:R-:W-:Y:S04]  /*b310*/  STL [R1+0x1a78], R3 ;  /* 0x001a780301007387 */ /* 0x000fe80000100800 */
[----:B------:R-:W-:Y:S04]  /*b320*/  STL [R1+0x176c], R2 ;  /* 0x00176c0201007387 */ /* 0x000fe80000100800 */
[----:B0-----:R-:W-:Y:S04]  /*b330*/  STL.64 [R1+0x90], R4 ;  /* 0x0000900401007387 */ /* 0x001fe80000100a00 */
[----:B------:R0:W-:Y:S04]  /*b340*/  STL.64 [R1+0x98], R6 ;  /* 0x0000980601007387 */ /* 0x0001e80000100a00 */
[----:B0-----:R-:W2:Y:S04]  /*b350*/  LDL.LU.64 R6, [R1+0x1c70] ;  /* 0x001c700001067983 */ /* 0x001ea80000300a00 */
[----:B------:R-:W2:Y:S04]  /*b360*/  LDL.LU.64 R4, [R1+0x1c68] ;  /* 0x001c680001047983 */ /* 0x000ea80000300a00 */
[----:B------:R-:W-:Y:S01]  /*b370*/  STL [R1+0x1aa0], R29 ;  /* 0x001aa01d01007387 */ /* 0x000fe20000100800 */
[----:B--2---:R-:W-:Y:S03]  /*b380*/  HMMA.16816.F32.BF16 R4, R4, R12, R8 ;  /* 0x0000000c0404723c */ /* 0x004fe60000041808 */
[----:B------:R-:W2:Y:S04]  /*b390*/  LDL.LU.64 R10, [R1+0x1c60] ;  /* 0x001c6000010a7983 */ /* 0x000ea80000300a00 */
[----:B------:R-:W2:-:S12]  /*b3a0*/  LDL.LU.64 R8, [R1+0x1c58] ;  /* 0x001c580001087983 */ /* 0x000e980000300a00 */
[----:B------:R-:W-:Y:S04]  /*b3b0*/  STL.64 [R1+0x3c0], R4 ;  /* 0x0003c00401007387 */ /* 0x000fe80000100a00 */
[----:B------:R0:W-:Y:S04]  /*b3c0*/  STL.64 [R1+0x3c8], R6 ;  /* 0x0003c80601007387 */ /* 0x0001e80000100a00 */
[----:B0-----:R-:W3:Y:S04]  /*b3d0*/  LDL.LU.64 R6, [R1+0x1c50] ;  /* 0x001c500001067983 */ /* 0x001ee80000300a00 */
[----:B------:R-:W3:Y:S01]  /*b3e0*/  LDL.LU.64 R4, [R1+0x1c48] ;  /* 0x001c480001047983 */ /* 0x000ee20000300a00 */
[----:B------:R-:W-:-:S07]  /*b3f0*/  IMAD.MOV.U32 R23, RZ, RZ, R0 ;  /* 0x000000ffff177224 */ /* 0x000fce00078e0000 */
[----:B----4-:R-:W-:Y:S01]  /*b400*/  HMMA.16816.F32.BF16 R20, R20, R12, R24 ;  /* 0x0000000c1414723c */ /* 0x010fe20000041818 */
[----:B------:R-:W-:Y:S02]  /*b410*/  IMAD.MOV.U32 R2, RZ, RZ, R12 ;  /* 0x000000ffff027224 */ /* 0x000fe400078e000c */
[----:B------:R-:W-:-:S15]  /*b420*/  IMAD.MOV.U32 R0, RZ, RZ, R13 ;  /* 0x000000ffff007224 */ /* 0x000fde00078e000d */
[----:B------:R-:W-:Y:S01]  /*b430*/  NOP ;  /* 0x0000000000007918 */ /* 0x000fe20000000000 */
[----:B------:R-:W-:Y:S04]  /*b440*/  STL.64 [R1+0x3b0], R20 ;  /* 0x0003b01401007387 */ /* 0x000fe80000100a00 */
[----:B------:R-:W-:Y:S01]  /*b450*/  STL.64 [R1+0x3b8], R22 ;  /* 0x0003b81601007387 */ /* 0x000fe20000100a00 */
[----:B---3--:R-:W-:-:S15]  /*b460*/  HMMA.16816.F32.BF16 R16, R4, R12, R16 ;  /* 0x0000000c0410723c */ /* 0x008fde0000041810 */
[----:B------:R-:W-:-:S04]  /*b470*/  NOP ;  /* 0x0000000000007918 */ /* 0x000fc80000000000 */
[----:B------:R0:W-:Y:S04]  /*b480*/  STL.64 [R1+0x3d0], R16 ;  /* 0x0003d01001007387 */ /* 0x0001e80000100a00 */
[----:B------:R1:W-:Y:S04]  /*b490*/  STL.64 [R1+0x3d8], R18 ;  /* 0x0003d81201007387 */ /* 0x0003e80000100a00 */
[----:B------:R-:W2:Y:S04]  /*b4a0*/  LDL.LU.64 R12, [R1+0x390] ;  /* 0x00039000010c7983 */ /* 0x000ea80000300a00 */
[----:B------:R-:W2:Y:S04]  /*b4b0*/  LDL.LU.64 R14, [R1+0x398] ;  /* 0x00039800010e7983 */ /* 0x000ea80000300a00 */
[----:B0-----:R-:W3:Y:S04]  /*b4c0*/  LDL.LU.64 R16, [R1+0x2e0] ;  /* 0x0002e00001107983 */ /* 0x001ee80000300a00 */
[----:B-1----:R-:W3:Y:S04]  /*b4d0*/  LDL.LU.64 R18, [R1+0x2e8] ;  /* 0x0002e80001127983 */ /* 0x002ee80000300a00 */
[----:B------:R-:W4:Y:S04]  /*b4e0*/  LDL.LU.64 R20, [R1+0x260] ;  /* 0x0002600001147983 */ /* 0x000f280000300a00 */
[----:B------:R-:W4:Y:S04]  /*b4f0*/  LDL.LU.64 R22, [R1+0x268] ;  /* 0x0002680001167983 */ /* 0x000f280000300a00 */
[----:B------:R-:W2:Y:S04]  /*b500*/  LDL.LU.64 R24, [R1+0x1e0] ;  /* 0x0001e00001187983 */ /* 0x000ea80000300a00 */
[----:B------:R-:W2:Y:S04]  /*b510*/  LDL.LU.64 R26, [R1+0x1e8] ;  /* 0x0001e800011a7983 */ /* 0x000ea80000300a00 */
[----:B------:R0:W-:Y:S04]  /*b520*/  STL.64 [R1+0x1bd0], R6 ;  /* 0x001bd00601007387 */ /* 0x0001e80000100a00 */
[----:B------:R1:W-:Y:S04]  /*b530*/  STL.64 [R1+0x1bc8], R4 ;  /* 0x001bc80401007387 */ /* 0x0003e80000100a00 */
[----:B0-----:R-:W2:Y:S04]  /*b540*/  LDL.64 R6, [R1+0x8] ;  /* 0x0000080001067983 */ /* 0x001ea80000100a00 */
[----:B-1----:R-:W3:Y:S04]  /*b550*/  LDL.64 R4, [R1] ;  /* 0x0000000001047983 */ /* 0x002ee80000100a00 */
[----:B--2---:R0:W-:Y:S04]  /*b560*/  STL.64 [R1+0x1be0], R6 ;  /* 0x001be00601007387 */ /* 0x0041e80000100a00 */
[----:B---3--:R1:W-:Y:S04]  /*b570*/  STL.64 [R1+0x1bd8], R4 ;  /* 0x001bd80401007387 */ /* 0x0083e80000100a00 */
[----:B0-----:R-:W2:Y:S04]  /*b580*/  LDL.64 R6, [R1+0x18] ;  /* 0x0000180001067983 */ /* 0x001ea80000100a00 */
[----:B-1----:R-:W3:Y:S04]  /*b590*/  LDL.64 R4, [R1+0x10] ;  /* 0x0000100001047983 */ /* 0x002ee80000100a00 */
[----:B--2---:R-:W-:Y:S04]  /*b5a0*/  STL.64 [R1+0x1c00], R6 ;  /* 0x001c000601007387 */ /* 0x004fe80000100a00 */
[----:B---3--:R0:W-:Y:S02]  /*b5b0*/  STL.64 [R1+0x1bf8], R4 ;  /* 0x001bf80401007387 */ /* 0x0081e40000100a00 */
[----:B0-----:R-:W-:-:S02]  /*b5c0*/  IMAD.MOV.U32 R4, RZ, RZ, R2 ;  /* 0x000000ffff047224 */ /* 0x001fc400078e0002 */
[----:B------:R-:W-:-:S07]  /*b5d0*/  IMAD.MOV.U32 R5, RZ, RZ, R0 ;  /* 0x000000ffff057224 */ /* 0x000fce00078e0000 */
[----:B------:R-:W-:Y:S01]  /*b5e0*/  HMMA.16816.F32.BF16 R4, R8, R4, R12 ;  /* 0x000000040804723c */ /* 0x000fe2000004180c */
[----:B------:R-:W2:Y:S04]  /*b5f0*/  LDL.LU.64 R14, [R1+0x1c40] ;  /* 0x001c4000010e7983 */ /* 0x000ea80000300a00 */
[----:B------:R-:W2:-:S14]  /*b600*/  LDL.LU.64 R12, [R1+0x1c38] ;  /* 0x001c3800010c7983 */ /* 0x000e9c0000300a00 */
[----:B------:R0:W-:Y:S04]  /*b610*/  STL.64 [R1+0x5a0], R4 ;  /* 0x0005a00401007387 */ /* 0x0001e80000100a00 */
[----:B------:R1:W-:Y:S04]  /*b620*/  STL.64 [R1+0x5a8], R6 ;  /* 0x0005a80601007387 */ /* 0x0003e80000100a00 */
[----:B0-----:R-:W3:Y:S04]  /*b630*/  LDL.LU.64 R4, [R1+0x150] ;  /* 0x0001500001047983 */ /* 0x001ee80000300a00 */
[----:B-1----:R-:W3:Y:S04]  /*b640*/  LDL.LU.64 R6, [R1+0x158] ;  /* 0x0001580001067983 */ /* 0x002ee80000300a00 */
[----:B------:R-:W-:Y:S04]  /*b650*/  STL.64 [R1+0x1bc0], R10 ;  /* 0x001bc00a01007387 */ /* 0x000fe80000100a00 */
[----:B------:R0:W-:Y:S04]  /*b660*/  STL.64 [R1+0x1bb8], R8 ;  /* 0x001bb80801007387 */ /* 0x0001e80000100a00 */
[----:B0-----:R-:W2:Y:S02]  /*b670*/  LDL.LU.64 R8, [R1+0xc0] ;  /* 0x0000c00001087983 */ /* 0x001ea40000300a00 */
        /* <DEDUP_REMOVED lines=18> */
[----:B0-----:R-:W2:Y:S01]  /*b7a0*/  LDL.LU.64 R16, [R1+0xb0] ;  /* 0x0000b00001107983 */ /* 0x001ea20000300a00 */
[----:B----4-:R-:W-:-:S15]  /*b7b0*/  HMMA.16816.F32.BF16 R24, R20, R8, R24 ;  /* 0x000000081418723c */ /* 0x010fde0000041818 */
[----:B------:R-:W-:-:S04]  /*b7c0*/  NOP ;  /* 0x0000000000007918 */ /* 0x000fc80000000000 */
[----:B------:R-:W-:Y:S04]  /*b7d0*/  STL.64 [R1+0xae0], R24 ;  /* 0x000ae01801007387 */ /* 0x000fe80000100a00 */
[----:B------:R0:W-:Y:S04]  /*b7e0*/  STL.64 [R1+0xae8], R26 ;  /* 0x000ae81a01007387 */ /* 0x0001e80000100a00 */
[----:B0-----:R-:W3:Y:S04]  /*b7f0*/  LDL.LU.64 R26, [R1+0x1c10] ;  /* 0x001c1000011a7983 */ /* 0x001ee80000300a00 */
[----:B------:R-:W3:Y:S01]  /*b800*/  LDL.LU.64 R24, [R1+0x1c08] ;  /* 0x001c080001187983 */ /* 0x000ee20000300a00 */
[----:B------:R-:W-:-:S02]  /*b810*/  IMAD.MOV.U32 R2, RZ, RZ, R8 ;  /* 0x000000ffff027224 */ /* 0x000fc400078e0008 */
[----:B------:R-:W-:Y:S02]  /*b820*/  IMAD.MOV.U32 R0, RZ, RZ, R9 ;  /* 0x000000ffff007224 */ /* 0x000fe400078e0009 */
[----:B------:R-:W4:Y:S04]  /*b830*/  LDL.LU.64 R8, [R1+0x540] ;  /* 0x0005400001087983 */ /* 0x000f280000300a00 */
[----:B------:R-:W4:Y:S04]  /*b840*/  LDL.LU.64 R10, [R1+0x548] ;  /* 0x00054800010a7983 */ /* 0x000f280000300a00 */
[----:B------:R-:W-:Y:S04]  /*b850*/  STL.64 [R1+0x1ba0], R22 ;  /* 0x001ba01601007387 */ /* 0x000fe80000100a00 */
[----:B------:R0:W-:Y:S02]  /*b860*/  STL.64 [R1+0x1b98], R20 ;  /* 0x001b981401007387 */ /* 0x0001e40000100a00 */
[----:B0-----:R-:W-:-:S02]  /*b870*/  IMAD.MOV.U32 R20, RZ, RZ, R2 ;  /* 0x000000ffff147224 */ /* 0x001fc400078e0002 */
[----:B------:R-:W-:-:S07]  /*b880*/  IMAD.MOV.U32 R21, RZ, RZ, R0 ;  /* 0x000000ffff157224 */ /* 0x000fce00078e0000 */
[----:B---3--:R-:W-:Y:S01]  /*b890*/  HMMA.16816.F32.BF16 R20, R24, R20, R4 ;  /* 0x000000141814723c */ /* 0x008fe20000041804 */
        /* <DEDUP_REMOVED lines=8> */
[----:B0-----:R-:W3:Y:S04]  /*b920*/  LDL.LU.64 R24, [R1+0x660] ;  /* 0x0006600001187983 */ /* 0x001ee80000300a00 */
[----:B------:R-:W3:Y:S01]  /*b930*/  LDL.LU.64 R26, [R1+0x668] ;  /* 0x00066800011a7983 */ /* 0x000ee20000300a00 */
        /* <DEDUP_REMOVED lines=9> */
[----:B------:R-:W3:Y:S04]  /*b9d0*/  LDL.LU.64 R6, [R1+0x1be0] ;  /* 0x001be00001067983 */ /* 0x000ee80000300a00 */
[----:B------:R-:W3:Y:S02]  /*b9e0*/  LDL.LU.64 R4, [R1+0x1bd8] ;  /* 0x001bd80001047983 */ /* 0x000ee40000300a00 */
[----:B---3--:R-:W-:Y:S01]  /*b9f0*/  HMMA.16816.F32.BF16 R24, R4, R16, R24 ;  /* 0x000000100418723c */ /* 0x008fe20000041818 */
[----:B------:R-:W-:-:S02]  /*ba00*/  IMAD.MOV.U32 R19, RZ, RZ, R6 ;  /* 0x000000ffff137224 */ /* 0x000fc400078e0006 */
[----:B------:R-:W-:-:S15]  /*ba10*/  IMAD.MOV.U32 R18, RZ, RZ, R7 ;  /* 0x000000ffff127224 */ /* 0x000fde00078e0007 */
[----:B------:R-:W-:Y:S01]  /*ba20*/  NOP ;  /* 0x0000000000007918 */ /* 0x000fe20000000000 */
[----:B------:R0:W-:Y:S04]  /*ba30*/  STL.64 [R1+0x330], R24 ;  /* 0x0003301801007387 */ /* 0x0001e80000100a00 */
[----:B------:R-:W-:Y:S04]  /*ba40*/  STL.64 [R1+0x338], R26 ;  /* 0x0003381a01007387 */ /* 0x000fe80000100a00 */
[----:B------:R-:W4:Y:S01]  /*ba50*/  LDL.LU.64 R6, [R1+0x1bd0] ;  /* 0x001bd00001067983 */ /* 0x000f220000300a00 */
[----:B0-----:R-:W-:Y:S02]  /*ba60*/  IMAD.MOV.U32 R25, RZ, RZ, R4 ;  /* 0x000000ffff197224 */ /* 0x001fe400078e0004 */
[----:B------:R-:W-:-:S02]  /*ba70*/  IMAD.MOV.U32 R24, RZ, RZ, R5 ;  /* 0x000000ffff187224 */ /* 0x000fc400078e0005 */
[----:B------:R-:W4:Y:S02]  /*ba80*/  LDL.LU.64 R4, [R1+0x1bc8] ;  /* 0x001bc80001047983 */ /* 0x000f240000300a00 */
[----:B----4-:R-:W-:-:S15]  /*ba90*/  HMMA.16816.F32.BF16 R8, R4, R16, R8 ;  /* 0x000000100408723c */ /* 0x010fde0000041808 */
[----:B------:R-:W-:-:S04]  /*baa0*/  NOP ;  /* 0x0000000000007918 */ /* 0x000fc80000000000 */
[----:B------:R-:W-:Y:S04]  /*bab0*/  STL.64 [R1+0x3a0], R8 ;  /* 0x0003a00801007387 */ /* 0x000fe80000100a00 */
[----:B------:R0:W-:Y:S04]  /*bac0*/  STL.64 [R1+0x3a8], R10 ;  /* 0x0003a80a01007387 */ /* 0x0001e80000100a00 */
[----:B0-----:R-:W3:Y:S04]  /*bad0*/  LDL.LU.64 R10, [R1+0x1bc0] ;  /* 0x001bc000010a7983 */ /* 0x001ee80000300a00 */
[----:B------:R-:W3:Y:S04]  /*bae0*/  LDL.LU.64 R8, [R1+0x1bb8] ;  /* 0x001bb80001087983 */ /* 0x000ee80000300a00 */
[----:B------:R0:W-:Y:S04]  /*baf0*/  STL.64 [R1+0x1b40], R6 ;  /* 0x001b400601007387 */ /* 0x0001e80000100a00 */
[----:B------:R1:W-:Y:S01]  /*bb00*/  STL.64 [R1+0x1b38], R4 ;  /* 0x001b380401007387 */ /* 0x0003e20000100a00 */
[----:B0-----:R-:W-:-:S02]  /*bb10*/  IMAD.MOV.U32 R6, RZ, RZ, R19 ;  /* 0x000000ffff067224 */ /* 0x001fc400078e0013 */
[----:B------:R-:W-:Y:S02]  /*bb20*/  IMAD.MOV.U32 R7, RZ, RZ, R18 ;  /* 0x000000ffff077224 */ /* 0x000fe400078e0012 */
[----:B-1----:R-:W-:Y:S02]  /*bb30*/  IMAD.MOV.U32 R4, RZ, RZ, R25 ;  /* 0x000000ffff047224 */ /* 0x002fe400078e0019 */
[----:B------:R-:W-:Y:S01]  /*bb40*/  IMAD.MOV.U32 R5, RZ, RZ, R24 ;  /* 0x000000ffff057224 */ /* 0x000fe200078e0018 */
[----:B------:R-:W-:Y:S04]  /*bb50*/  STL.64 [R1+0x1b60], R6 ;  /* 0x001b600601007387 */ /* 0x000fe80000100a00 */
[----:B------:R3:W-:Y:S02]  /*bb60*/  STL.64 [R1+0x1b58], R4 ;  /* 0x001b580401007387 */ /* 0x0007e40000100a00 */
[----:B---3--:R-:W-:Y:S01]  /*bb70*/  HMMA.16816.F32.BF16 R4, R8, R16, R20 ;  /* 0x000000100804723c */ /* 0x008fe20000041814 */
[----:B------:R-:W-:-:S02]  /*bb80*/  IMAD.MOV.U32 R21, RZ, RZ, R16 ;  /* 0x000000ffff157224 */ /* 0x000fc400078e0010 */
[----:B------:R-:W-:-:S15]  /*bb90*/  IMAD.MOV.U32 R20, RZ, RZ, R17 ;  /* 0x000000ffff147224 */ /* 0x000fde00078e0011 */
[----:B------:R-:W-:Y:S01]  /*bba0*/  NOP ;  /* 0x0000000000007918 */ /* 0x000fe20000000000 */
[----:B------:R0:W-:Y:S04]  /*bbb0*/  STL.64 [R1+0x420], R4 ;  /* 0x0004200401007387 */ /* 0x0001e80000100a00 */
[----:B------:R1:W-:Y:S04]  /*bbc0*/  STL.64 [R1+0x428], R6 ;  /* 0x0004280601007387 */ /* 0x0003e80000100a00 */
[----:B------:R-:W2:Y:S04]  /*bbd0*/  LDL.LU.64 R16, [R1+0x2d0] ;  /* 0x0002d00001107983 */ /* 0x000ea80000300a00 */
[----:B------:R-:W2:Y:S04]  /*bbe0*/  LDL.LU.64 R18, [R1+0x2d8] ;  /* 0x0002d80001127983 */ /* 0x000ea80000300a00 */
[----:B0-----:R-:W3:Y:S04]  /*bbf0*/  LDL.LU.64 R4, [R1+0x960] ;  /* 0x0009600001047983 */ /* 0x001ee80000300a00 */
[----:B-1----:R-:W4:Y:S04]  /*bc00*/  LDL.LU.64 R6, [R1+0x968] ;  /* 0x0009680001067983 */ /* 0x002f280000300a00 */
[----:B----4-:R-:W-:Y:S04]  /*bc10*/  STL.64 [R1+0x1b70], R6 ;  /* 0x001b700601007387 */ /* 0x010fe80000100a00 */
[----:B---3--:R0:W-:Y:S02]  /*bc20*/  STL.64 [R1+0x1b68], R4 ;  /* 0x001b680401007387 */ /* 0x0081e40000100a00 */
[----:B0-----:R-:W-:-:S02]  /*bc30*/  IMAD.MOV.U32 R4, RZ, RZ, R21 ;  /* 0x000000ffff047224 */ /* 0x001fc400078e0015 */
[----:B------:R-:W-:Y:S02]  /*bc40*/  IMAD.MOV.U32 R5, RZ, RZ, R20 ;  /* 0x000000ffff057224 */ /* 0x000fe400078e0014 */
[----:B------:R-:W3:Y:S04]  /*bc50*/  LDL.LU.64 R20, [R1+0x250] ;  /* 0x0002500001147983 */ /* 0x000ee80000300a00 */
[----:B------:R-:W3:Y:S04]  /*bc60*/  LDL.LU.64 R22, [R1+0x258] ;  /* 0x0002580001167983 */ /* 0x000ee80000300a00 */
[----:B------:R-:W4:Y:S04]  /*bc70*/  LDL.LU.64 R24, [R1+0x1d0] ;  /* 0x0001d00001187983 */ /* 0x000f280000300a00 */
[----:B------:R-:W4:Y:S04]  /*bc80*/  LDL.LU.64 R26, [R1+0x1d8] ;  /* 0x0001d800011a7983 */ /* 0x000f280000300a00 */
[----:B------:R-:W-:Y:S04]  /*bc90*/  STL.64 [R1+0x1b30], R10 ;  /* 0x001b300a01007387 */ /* 0x000fe80000100a00 */
[----:B------:R0:W-:Y:S04]  /*bca0*/  STL.64 [R1+0x1b28], R8 ;  /* 0x001b280801007387 */ /* 0x0001e80000100a00 */
[----:B0-----:R-:W3:Y:S04]  /*bcb0*/  LDL.LU.64 R8, [R1+0x570] ;  /* 0x0005700001087983 */ /* 0x001ee80000300a00 */
[----:B------:R-:W3:Y:S01]  /*bcc0*/  LDL.LU.64 R10, [R1+0x578] ;  /* 0x00057800010a7983 */ /* 0x000ee20000300a00 */
[-C--:B--2---:R-:W-:Y:S03]  /*bcd0*/  HMMA.16816.F32.BF16 R16, R12, R4.reuse, R16 ;  /* 0x000000040c10723c */ /* 0x084fe60000041810 */
[----:B---3--:R-:W-:Y:S04]  /*bce0*/  STL.64 [R1+0x1b50], R10 ;  /* 0x001b500a01007387 */ /* 0x008fe80000100a00 */
[----:B------:R0:W-:Y:S04]  /*bcf0*/  STL.64 [R1+0x1b48], R8 ;  /* 0x001b480801007387 */ /* 0x0001e80000100a00 */
[----:B0-----:R-:W2:Y:S04]  /*bd00*/  LDL.LU.64 R8, [R1+0x6a0] ;  /* 0x0006a00001087983 */ /* 0x001ea80000300a00 */
[----:B------:R-:W3:Y:S04]  /*bd10*/  LDL.LU.64 R10, [R1+0x6a8] ;  /* 0x0006a800010a7983 */ /* 0x000ee80000300a00 */
[----:B---3--:R-:W-:Y:S04]  /*bd20*/  STL.64 [R1+0x1b80], R10 ;  /* 0x001b800a01007387 */ /* 0x008fe80000100a00 */
[----:B--2---:R0:W-:Y:S04]  /*bd30*/  STL.64 [R1+0x1b78], R8 ;  /* 0x001b780801007387 */ /* 0x0041e80000100a00 */
[----:B0-----:R-:W2:Y:S04]  /*bd40*/  LDL.LU.64 R8, [R1+0x140] ;  /* 0x0001400001087983 */ /* 0x001ea80000300a00 */
[----:B------:R-:W2:Y:S04]  /*bd50*/  LDL.LU.64 R10, [R1+0x148] ;  /* 0x00014800010a7983 */ /* 0x000ea80000300a00 */
[----:B------:R-:W-:Y:S04]  /*bd60*/  STL.64 [R1+0x680], R16 ;  /* 0x0006801001007387 */ /* 0x000fe80000100a00 */
[----:B------:R0:W-:Y:S04]  /*bd70*/  STL.64 [R1+0x688], R18 ;  /* 0x0006881201007387 */ /* 0x0001e80000100a00 */
[----:B0-----:R-:W3:Y:S04]  /*bd80*/  LDL.LU.64 R18, [R1+0x1bb0] ;  /* 0x001bb00001127983 */ /* 0x001ee80000300a00 */
[----:B------:R-:W3:Y:S04]  /*bd90*/  LDL.LU.64 R16, [R1+0x1ba8] ;  /* 0x001ba80001107983 */ /* 0x000ee80000300a00 */
[----:B------:R-:W-:Y:S04]  /*bda0*/  STL.64 [R1+0x1b20], R14 ;  /* 0x001b200e01007387 */ /* 0x000fe80000100a00 */
[----:B------:R-:W-:Y:S01]  /*bdb0*/  STL.64 [R1+0x1b18], R12 ;  /* 0x001b180c01007387 */ /* 0x000fe20000100a00 */
[----:B---3--:R-:W-:-:S15]  /*bdc0*/  HMMA.16816.F32.BF16 R20, R16, R4, R20 ;  /* 0x000000041014723c */ /* 0x008fde0000041814 */
[----:B------:R-:W-:-:S04]  /*bdd0*/  NOP ;  /* 0x0000000000007918 */ /* 0x000fc80000000000 */
[----:B------:R-:W-:Y:S04]  /*bde0*/  STL.64 [R1+0x8c0], R20 ;  /* 0x0008c01401007387 */ /* 0x000fe80000100a00 */
[----:B------:R0:W-:Y:S04]  /*bdf0*/  STL.64 [R1+0x8c8], R22 ;  /* 0x0008c81601007387 */ /* 0x0001e80000100a00 */
[----:B0-----:R-:W4:Y:S04]  /*be00*/  LDL.LU.64 R22, [R1+0x1ba0] ;  /* 0x001ba00001167983 */ /* 0x001f280000300a00 */
[----:B------:R-:W4:Y:S01]  /*be10*/  LDL.LU.64 R20, [R1+0x1b98] ;  /* 0x001b980001147983 */ /* 0x000f220000300a00 */
[----:B------:R-:W-:-:S03]  /*be20*/  IMAD.MOV.U32 R12, RZ, RZ, R28 ;  /* 0x000000ffff0c7224 */ /* 0x000fc600078e001c */
[----:B------:R-:W-:Y:S04]  /*be30*/  STL.64 [R1+0x1b10], R18 ;  /* 0x001b101201007387 */ /* 0x000fe80000100a00 */
[----:B------:R0:W-:Y:S04]  /*be40*/  STL.64 [R1+0x1b08], R16 ;  /* 0x001b081001007387 */ /* 0x0001e80000100a00 */
[----:B0-----:R-:W3:Y:S01]  /*be50*/  LDL.LU.64 R16, [R1+0xa0] ;  /* 0x0000a00001107983 */ /* 0x001ee20000300a00 */
[----:B----4-:R-:W-:-:S15]  /*be60*/  HMMA.16816.F32.BF16 R24, R20, R4, R24 ;  /* 0x000000041418723c */ /* 0x010fde0000041818 */
[----:B------:R-:W-:-:S04]  /*be70*/  NOP ;  /* 0x0000000000007918 */ /* 0x000fc80000000000 */
[----:B------:R-:W-:Y:S01]  /*be80*/  STL.64 [R1+0xaa0], R24 ;  /* 0x000aa01801007387 */ /* 0x000fe20000100a00 */
[----:B------:R-:W-:-:S03]  /*be90*/  IMAD.MOV.U32 R28, RZ, RZ, R27 ;  /* 0x000000ffff1c7224 */ /* 0x000fc600078e001b */
[----:B------:R0:W-:Y:S04]  /*bea0*/  STL [R1+0xaa8], R26 ;  /* 0x000aa81a01007387 */ /* 0x0001e80000100800 */
        /* <DEDUP_REMOVED lines=10> */
[----:B------:R-:W-:-:S02]  /*bf50*/  IMAD.MOV.U32 R13, RZ, RZ, R3 ;  /* 0x000000ffff0d7224 */ /* 0x000fc400078e0003 */
[----:B------:R-:W-:Y:S02]  /*bf60*/  IMAD.MOV.U32 R14, RZ, RZ, R2 ;  /* 0x000000ffff0e7224 */ /* 0x000fe400078e0002 */
[----:B------:R-:W-:-:S07]  /*bf70*/  IMAD.MOV.U32 R15, RZ, RZ, R0 ;  /* 0x000000ffff0f7224 */ /* 0x000fce00078e0000 */
        /* <DEDUP_REMOVED lines=8> */
[----:B------:R-:W2:Y:S04]  /*c000*/  LDL.LU.64 R10, [R1+0x1b50] ;  /* 0x001b5000010a7983 */ /* 0x000ea80000300a00 */
[----:B------:R-:W2:-:S12]  /*c010*/  LDL.LU.64 R8, [R1+0x1b48] ;  /* 0x001b480001087983 */ /* 0x000e980000300a00 */
[----:B------:R-:W-:Y:S04]  /*c020*/  STL.64 [R1+0x300], R4 ;  /* 0x0003000401007387 */ /* 0x000fe80000100a00 */
[----:B------:R0:W-:Y:S04]  /*c030*/  STL.64 [R1+0x308], R6 ;  /* 0x0003080601007387 */ /* 0x0001e80000100a00 */
[----:B0-----:R-:W2:Y:S04]  /*c040*/  LDL.LU.64 R6, [R1+0x1b40] ;  /* 0x001b400001067983 */ /* 0x001ea80000300a00 */
[----:B------:R-:W2:Y:S01]  /*c050*/  LDL.LU.64 R4, [R1+0x1b38] ;  /* 0x001b380001047983 */ /* 0x000ea20000300a00 */
[----:B------:R-:W-:-:S02]  /*c060*/  IMAD.MOV.U32 R2, RZ, RZ, R16 ;  /* 0x000000ffff027224 */ /* 0x000fc400078e0010 */
[----:B------:R-:W-:Y:S01]  /*c070*/  IMAD.MOV.U32 R0, RZ, RZ, R17 ;  /* 0x000000ffff007224 */ /* 0x000fe200078e0011 */
[----:B--2---:R-:W-:-:S15]  /*c080*/  HMMA.16816.F32.BF16 R8, R4, R16, R8 ;  /* 0x000000100408723c */ /* 0x004fde0000041808 */
[----:B------:R-:W-:-:S04]  /*c090*/  NOP ;  /* 0x0000000000007918 */ /* 0x000fc80000000000 */
[----:B------:R-:W-:Y:S04]  /*c0a0*/  STL.64 [R1+0x320], R8 ;  /* 0x0003200801007387 */ /* 0x000fe80000100a00 */
[----:B------:R0:W-:Y:S04]  /*c0b0*/  STL.64 [R1+0x328], R10 ;  /* 0x0003280a01007387 */ /* 0x0001e80000100a00 */
[----:B0-----:R-:W3:Y:S04]  /*c0c0*/  LDL.LU.64 R10, [R1+0x1b30] ;  /* 0x001b3000010a7983 */ /* 0x001ee80000300a00 */
[----:B------:R-:W3:Y:S04]  /*c0d0*/  LDL.LU.64 R8, [R1+0x1b28] ;  /* 0x001b280001087983 */ /* 0x000ee80000300a00 */
[----:B------:R-:W2:Y:S04]  /*c0e0*/  LDL.LU.64 R16, [R1+0x2c0] ;  /* 0x0002c00001107983 */ /* 0x000ea80000300a00 */
[----:B------:R-:W2:Y:S04]  /*c0f0*/  LDL.LU.64 R18, [R1+0x2c8] ;  /* 0x0002c80001127983 */ /* 0x000ea80000300a00 */
[----:B------:R0:W-:Y:S04]  /*c100*/  STL.64 [R1+0x1ac0], R6 ;  /* 0x001ac00601007387 */ /* 0x0001e80000100a00 */
[----:B------:R1:W-:Y:S04]  /*c110*/  STL.64 [R1+0x1ab8], R4 ;  /* 0x001ab80401007387 */ /* 0x0003e80000100a00 */
[----:B0-----:R-:W4:Y:S04]  /*c120*/  LDL.64 R6, [R1+0x8] ;  /* 0x0000080001067983 */ /* 0x001f280000100a00 */
[----:B-1----:R-:W2:Y:S04]  /*c130*/  LDL.64 R4, [R1] ;  /* 0x0000000001047983 */ /* 0x002ea80000100a00 */
[----:B----4-:R0:W-:Y:S04]  /*c140*/  STL.64 [R1+0x1ae0], R6 ;  /* 0x001ae00601007387 */ /* 0x0101e80000100a00 */
[----:B--2---:R1:W-:Y:S04]  /*c150*/  STL.64 [R1+0x1ad8], R4 ;  /* 0x001ad80401007387 */ /* 0x0043e80000100a00 */
[----:B0-----:R-:W2:Y:S04]  /*c160*/  LDL.64 R6, [R1+0x18] ;  /* 0x0000180001067983 */ /* 0x001ea80000100a00 */
[----:B-1----:R-:W4:Y:S04]  /*c170*/  LDL.64 R4, [R1+0x10] ;  /* 0x0000100001047983 */ /* 0x002f280000100a00 */
[----:B--2---:R-:W-:Y:S04]  /*c180*/  STL.64 [R1+0x1af0], R6 ;  /* 0x001af00601007387 */ /* 0x004fe80000100a00 */
[----:B----4-:R0:W-:Y:S02]  /*c190*/  STL.64 [R1+0x1ae8], R4 ;  /* 0x001ae80401007387 */ /* 0x0101e40000100a00 */
[----:B0-----:R-:W-:-:S02]  /*c1a0*/  IMAD.MOV.U32 R4, RZ, RZ, R2 ;  /* 0x000000ffff047224 */ /* 0x001fc400078e0002 */
[----:B------:R-:W-:-:S07]  /*c1b0*/  IMAD.MOV.U32 R5, RZ, RZ, R0 ;  /* 0x000000ffff057224 */ /* 0x000fce00078e0000 */
[----:B---3--:R-:W-:-:S15]  /*c1c0*/  HMMA.16816.F32.BF16 R12, R8, R4, R12 ;  /* 0x00000004080c723c */ /* 0x008fde000004180c */
        /* <DEDUP_REMOVED lines=13> */
[----:B0-----:R-:W3:Y:S04]  /*c2a0*/  LDL.LU.64 R18, [R1+0x1b10] ;  /* 0x001b100001127983 */ /* 0x001ee80000300a00 */
[----:B------:R-:W3:Y:S04]  /*c2b0*/  LDL.LU.64 R16, [R1+0x1b08] ;  /* 0x001b080001107983 */ /* 0x000ee80000300a00 */
[----:B------:R-:W-:Y:S04]  /*c2c0*/  STL [R1+0x1aa4], R15 ;  /* 0x001aa40f01007387 */ /* 0x000fe80000100800 */
[----:B------:R-:W-:Y:S04]  /*c2d0*/  STL [R1+0x1b00], R14 ;  /* 0x001b000e01007387 */ /* 0x000fe80000100800 */
[----:B------:R0:W-:Y:S04]  /*c2e0*/  STL.64 [R1+0x1af8], R12 ;  /* 0x001af80c01007387 */ /* 0x0001e80000100a00 */
[----:B0-----:R-:W2:Y:S04]  /*c2f0*/  LDL.LU.64 R12, [R1+0x130] ;  /* 0x00013000010c7983 */ /* 0x001ea80000300a00 */
[----:B------:R-:W2:Y:S01]  /*c300*/  LDL.LU.64 R14, [R1+0x138] ;  /* 0x00013800010e7983 */ /* 0x000ea20000300a00 */
[----:B---3--:R-:W-:-:S15]  /*c310*/  HMMA.16816.F32.BF16 R8, R16, R4, R8 ;  /* 0x000000041008723c */ /* 0x008fde0000041808 */
[----:B------:R-:W-:-:S04]  /*c320*/  NOP ;  /* 0x0000000000007918 */ /* 0x000fc80000000000 */
[----:B------:R0:W-:Y:S04]  /*c330*/  STL.64 [R1+0x840], R8 ;  /* 0x0008400801007387 */ /* 0x0001e80000100a00 */
[----:B------:R1:W-:Y:S04]  /*c340*/  STL.64 [R1+0x848], R10 ;  /* 0x0008480a01007387 */ /* 0x0003e80000100a00 */
[----:B0-----:R-:W3:Y:S04]  /*c350*/  LDL.LU.64 R8, [R1+0x6c0] ;  /* 0x0006c00001087983 */ /* 0x001ee80000300a00 */
[----:B-1----:R-:W3:Y:S04]  /*c360*/  LDL.LU.64 R10, [R1+0x6c8] ;  /* 0x0006c800010a7983 */ /* 0x002ee80000300a00 */
[----:B------:R-:W-:Y:S04]  /*c370*/  STL.64 [R1+0x1a98], R18 ;  /* 0x001a981201007387 */ /* 0x000fe80000100a00 */
[----:B------:R0:W-:Y:S04]  /*c380*/  STL.64 [R1+0x1a90], R16 ;  /* 0x001a901001007387 */ /* 0x0001e80000100a00 */
[----:B0-----:R-:W4:Y:S04]  /*c390*/  LDL.LU.64 R16, [R1+0x1c0] ;  /* 0x0001c00001107983 */ /* 0x001f280000300a00 */
[----:B------:R-:W4:Y:S02]  /*c3a0*/  LDL.LU.64 R18, [R1+0x1c8] ;  /* 0x0001c80001127983 */ /* 0x000f240000300a00 */
[-C--:B----4-:R-:W-:Y:S08]  /*c3b0*/  HMMA.16816.F32.BF16 R16, R20, R4.reuse, R16 ;  /* 0x000000041410723c */ /* 0x090ff00000041810 */
[----:B--2---:R-:W-:Y:S11]  /*c3c0*/  HMMA.16816.F32.BF16 R4, R24, R4, R12 ;  /* 0x000000041804723c */ /* 0x004ff6000004180c */
[----:B------:R0:W-:Y:S01]  /*c3d0*/  STL.64 [R1+0xa90], R16 ;  /* 0x000a901001007387 */ /* 0x0001e20000100a00 */
[----:B------:R-:W-:-:S03]  /*c3e0*/  IMAD.MOV.U32 R28, RZ, RZ, R19 ;  /* 0x000000ffff1c7224 */ /* 0x000fc600078e0013 */
[----:B------:R1:W-:Y:S04]  /*c3f0*/  STL [R1+0xa98], R18 ;  /* 0x000a981201007387 */ /* 0x0003e80000100800 */
[----:B0-----:R-:W2:Y:S04]  /*c400*/  LDL.LU.64 R16, [R1+0x590] ;  /* 0x0005900001107983 */ /* 0x001ea80000300a00 */
[----:B-1----:R-:W2:Y:S04]  /*c410*/  LDL.LU.64 R18, [R1+0x598] ;  /* 0x0005980001127983 */ /* 0x002ea80000300a00 */
[----:B------:R-:W-:Y:S04]  /*c420*/  STL.64 [R1+0x1ab0], R22 ;  /* 0x001ab01601007387 */ /* 0x000fe80000100a00 */
[----:B------:R0:W-:Y:S04]  /*c430*/  STL.64 [R1+0x1aa8], R20 ;  /* 0x001aa81401007387 */ /* 0x0001e80000100a00 */
[----:B0-----:R-:W4:Y:S04]  /*c440*/  LDL.LU.64 R20, [R1+0x90] ;  /* 0x0000900001147983 */ /* 0x001f280000300a00 */
[----:B------:R-:W-:Y:S04]  /*c450*/  STL [R1+0x1140], R28 ;  /* 0x0011401c01007387 */ /* 0x000fe80000100800 */
[----:B------:R-:W2:Y:S04]  /*c460*/  LDL.LU R14, [R1+0x1b00] ;  /* 0x001b0000010e7983 */ /* 0x000ea80000300800 */
[----:B------:R-:W2:Y:S04]  /*c470*/  LDL.LU.64 R12, [R1+0x1af8] ;  /* 0x001af800010c7983 */ /* 0x000ea80000300a00 */
[----:B------:R-:W-:Y:S04]  /*c480*/  STL.64 [R1+0xbf0], R4 ;  /* 0x000bf00401007387 */ /* 0x000fe80000100a00 */
[----:B------:R0:W-:Y:S04]  /*c490*/  STL.64 [R1+0xbf8], R6 ;  /* 0x000bf80601007387 */ /* 0x0001e80000100a00 */
[----:B0-----:R-:W4:Y:S04]  /*c4a0*/  LDL.LU.64 R6, [R1+0x1af0] ;  /* 0x001af00001067983 */ /* 0x001f280000300a00 */
[----:B------:R-:W2:Y:S04]  /*c4b0*/  LDL.LU.64 R4, [R1+0x1ae8] ;  /* 0x001ae80001047983 */ /* 0x000ea80000300a00 */
[----:B------:R-:W-:Y:S04]  /*c4c0*/  STL.64 [R1+0x1a88], R26 ;  /* 0x001a881a01007387 */ /* 0x000fe80000100a00 */
[----:B------:R0:W-:Y:S04]  /*c4d0*/  STL.64 [R1+0x1a80], R24 ;  /* 0x001a801801007387 */ /* 0x0001e80000100a00 */
[----:B0-----:R-:W4:Y:S04]  /*c4e0*/  LDL.LU.64 R24, [R1+0x950] ;  /* 0x0009500001187983 */ /* 0x001f280000300a00 */
[----:B------:R-:W4:Y:S01]  /*c4f0*/  LDL.LU.64 R26, [R1+0x958] ;  /* 0x00095800011a7983 */ /* 0x000f220000300a00 */
[----:B--2---:R-:W-:-:S02]  /*c500*/  IMAD.MOV.U32 R15, RZ, RZ, R4 ;  /* 0x000000ffff0f7224 */ /* 0x004fc400078e0004 */
[----:B------:R-:W-:Y:S01]  /*c510*/  IMAD.MOV.U32 R29, RZ, RZ, R5 ;  /* 0x000000ffff1d7224 */ /* 0x000fe200078e0005 */
[----:B----4-:R-:W-:-:S15]  /*c520*/  HMMA.16816.F32.BF16 R24, R4, R20, R24 ;  /* 0x000000140418723c */ /* 0x010fde0000041818 */
[----:B------:R-:W-:-:S04]  /*c530*/  NOP ;  /* 0x0000000000007918 */ /* 0x000fc80000000000 */
[----:B------:R-:W-:Y:S04]  /*c540*/  STL.64 [R1+0x2d0], R24 ;  /* 0x0002d01801007387 */ /* 0x000fe80000100a00 */
[----:B------:R0:W-:Y:S02]  /*c550*/  STL.64 [R1+0x2d8], R26 ;  /* 0x0002d81a01007387 */ /* 0x0001e40000100a00 */
[----:B0-----:R-:W-:Y:S02]  /*c560*/  IMAD.MOV.U32 R27, RZ, RZ, R6 ;  /* 0x000000ffff1b7224 */ /* 0x001fe400078e0006 */
[----:B------:R-:W-:Y:S02]  /*c570*/  IMAD.MOV.U32 R26, RZ, RZ, R7 ;  /* 0x000000ffff1a7224 */ /* 0x000fe400078e0007 */
[----:B------:R-:W3:Y:S04]  /*c580*/  LDL.LU.64 R6, [R1+0x1ae0] ;  /* 0x001ae00001067983 */ /* 0x000ee80000300a00 */
[----:B------:R-:W3:Y:S02]  /*c590*/  LDL.LU.64 R4, [R1+0x1ad8] ;  /* 0x001ad80001047983 */ /* 0x000ee40000300a00 */
[----:B---3--:R-:W-:Y:S01]  /*c5a0*/  HMMA.16816.F32.BF16 R8, R4, R20, R8 ;  /* 0x000000140408723c */ /* 0x008fe20000041808 */
        /* <DEDUP_REMOVED lines=24> */
[----:B------:R0:W-:Y:S04]  /*c730*/  STL.64 [R1+0x2e0], R4 ;  /* 0x0002e00401007387 */ /* 0x0001e80000100a00 */
[----:B------:R1:W-:Y:S04]  /*c740*/  STL.64 [R1+0x2e8], R6 ;  /* 0x0002e80601007387 */ /* 0x0003e80000100a00 */
[----:B------:R-:W2:Y:S04]  /*c750*/  LDL.LU.64 R22, [R1+0x1ab0] ;  /* 0x001ab00001167983 */ /* 0x000ea80000300a00 */
[----:B------:R-:W2:Y:S04]  /*c760*/  LDL.LU.64 R20, [R1+0x1aa8] ;  /* 0x001aa80001147983 */ /* 0x000ea80000300a00 */
[----:B0-----:R-:W4:Y:S04]  /*c770*/  LDL.LU.64 R4, [R1+0x340] ;  /* 0x0003400001047983 */ /* 0x001f280000300a00 */
[----:B-1----:R-:W4:Y:S04]  /*c780*/  LDL.LU.64 R6, [R1+0x348] ;  /* 0x0003480001067983 */ /* 0x002f280000300a00 */
[----:B------:R-:W-:Y:S04]  /*c790*/  STL.64 [R1+0x1a50], R10 ;  /* 0x001a500a01007387 */ /* 0x000fe80000100a00 */
[----:B------:R0:W-:Y:S02]  /*c7a0*/  STL.64 [R1+0x1a48], R8 ;  /* 0x001a480801007387 */ /* 0x0001e40000100a00 */
[----:B0-----:R-:W-:-:S02]  /*c7b0*/  IMAD.MOV.U32 R8, RZ, RZ, R15 ;  /* 0x000000ffff087224 */ /* 0x001fc400078e000f */
[----:B------:R-:W3:Y:S01]  /*c7c0*/  LDL.LU R15, [R1+0x1aa4] ;  /* 0x001aa400010f7983 */ /* 0x000ee20000300800 */
[----:B------:R-:W-:Y:S02]  /*c7d0*/  IMAD.MOV.U32 R10, RZ, RZ, R27 ;  /* 0x000000ffff0a7224 */ /* 0x000fe400078e001b */
[----:B------:R-:W-:Y:S02]  /*c7e0*/  IMAD.MOV.U32 R11, RZ, RZ, R26 ;  /* 0x000000ffff0b7224 */ /* 0x000fe400078e001a */
[----:B------:R-:W-:Y:S02]  /*c7f0*/  IMAD.MOV.U32 R9, RZ, RZ, R29 ;  /* 0x000000ffff097224 */ /* 0x000fe400078e001d */
[----:B------:R-:W2:Y:S04]  /*c800*/  LDL.LU R29, [R1+0x1aa0] ;  /* 0x001aa000011d7983 */ /* 0x000ea80000300800 */
[----:B------:R-:W-:Y:S04]  /*c810*/  STL.64 [R1+0x1a70], R10 ;  /* 0x001a700a01007387 */ /* 0x000fe80000100a00 */
[----:B------:R0:W-:Y:S02]  /*c820*/  STL.64 [R1+0x1a68], R8 ;  /* 0x001a680801007387 */ /* 0x0001e40000100a00 */
[----:B0-----:R-:W-:-:S02]  /*c830*/  IMAD.MOV.U32 R8, RZ, RZ, R25 ;  /* 0x000000ffff087224 */ /* 0x001fc400078e0019 */
[----:B------:R-:W-:Y:S02]  /*c840*/  IMAD.MOV.U32 R9, RZ, RZ, R24 ;  /* 0x000000ffff097224 */ /* 0x000fe400078e0018 */
[----:B------:R-:W2:Y:S04]  /*c850*/  LDL.LU.64 R24, [R1+0x1b0] ;  /* 0x0001b00001187983 */ /* 0x000ea80000300a00 */
[----:B------:R-:W2:Y:S01]  /*c860*/  LDL.LU.64 R26, [R1+0x1b8] ;  /* 0x0001b800011a7983 */ /* 0x000ea20000300a00 */
[----:B---3--:R-:W-:-:S15]  /*c870*/  HMMA.16816.F32.BF16 R16, R12, R8, R16 ;  /* 0x000000080c10723c */ /* 0x008fde0000041810 */
[----:B------:R-:W-:-:S04]  /*c880*/  NOP ;  /* 0x0000000000007918 */ /* 0x000fc80000000000 */
[----:B------:R-:W-:Y:S04]  /*c890*/  STL.64 [R1+0x350], R16 ;  /* 0x0003501001007387 */ /* 0x000fe80000100a00 */
[----:B------:R0:W-:Y:S04]  /*c8a0*/  STL.64 [R1+0x358], R18 ;  /* 0x0003581201007387 */ /* 0x0001e80000100a00 */
[----:B0-----:R-:W4:Y:S04]  /*c8b0*/  LDL.LU.64 R18, [R1+0x1a98] ;  /* 0x001a980001127983 */ /* 0x001f280000300a00 */
[----:B------:R-:W4:Y:S04]  /*c8c0*/  LDL.LU.64 R16, [R1+0x1a90] ;  /* 0x001a900001107983 */ /* 0x000f280000300a00 */
[----:B------:R-:W-:Y:S04]  /*c8d0*/  STL.64 [R1+0x1a30], R14 ;  /* 0x001a300e01007387 */ /* 0x000fe80000100a00 */
[----:B------:R0:W-:Y:S04]  /*c8e0*/  STL.64 [R1+0x1a28], R12 ;  /* 0x001a280c01007387 */ /* 0x0001e80000100a00 */
[----:B0-----:R-:W3:Y:S04]  /*c8f0*/  LDL.LU.64 R12, [R1+0x120] ;  /* 0x00012000010c7983 */ /* 0x001ee80000300a00 */
[----:B------:R-:W3:Y:S01]  /*c900*/  LDL.LU.64 R14, [R1+0x128] ;  /* 0x00012800010e7983 */ /* 0x000ee20000300a00 */
[----:B----4-:R-:W-:-:S15]  /*c910*/  HMMA.16816.F32.BF16 R4, R16, R8, R4 ;  /* 0x000000081004723c */ /* 0x010fde0000041804 */
[----:B------:R-:W-:-:S04]  /*c920*/  NOP ;  /* 0x0000000000007918 */ /* 0x000fc80000000000 */
[----:B------:R0:W-:Y:S04]  /*c930*/  STL.64 [R1+0x720], R4 ;  /* 0x0007200401007387 */ /* 0x0001e80000100a00 */
[----:B------:R1:W-:Y:S04]  /*c940*/  STL.64 [R1+0x728], R6 ;  /* 0x0007280601007387 */ /* 0x0003e80000100a00 */
[----:B0-----:R-:W4:Y:S04]  /*c950*/  LDL.LU.64 R4, [R1+0x730] ;  /* 0x0007300001047983 */ /* 0x001f280000300a00 */
[----:B-1----:R-:W3:Y:S01]  /*c960*/  LDL.LU.64 R6, [R1+0x738] ;  /* 0x0007380001067983 */ /* 0x002ee20000300a00 */
[-C--:B--2---:R-:W-:Y:S03]  /*c970*/  HMMA.16816.F32.BF16 R24, R20, R8.reuse, R24 ;  /* 0x000000081418723c */ /* 0x084fe60000041818 */
        /* <DEDUP_REMOVED lines=8> */
[----:B------:R-:W-:Y:S04]  /*ca00*/  STL.64 [R1+0xa50], R24 ;  /* 0x000a501801007387 */ /* 0x000fe80000100a00 */
[----:B------:R0:W-:Y:S04]  /*ca10*/  STL.64 [R1+0xa58], R26 ;  /* 0x000a581a01007387 */ /* 0x0001e80000100a00 */
[----:B0-----:R-:W4:Y:S04]  /*ca20*/  LDL.LU.64 R26, [R1+0x1a88] ;  /* 0x001a8800011a7983 */ /* 0x001f280000300a00 */
[----:B------:R-:W4:Y:S02]  /*ca30*/  LDL.LU.64 R24, [R1+0x1a80] ;  /* 0x001a800001187983 */ /* 0x000f240000300a00 */
[----:B----4-:R-:W-:Y:S02]  /*ca40*/  HMMA.16816.F32.BF16 R8, R24, R8, R12 ;  /* 0x000000081808723c */ /* 0x010fe4000004180c */
[----:B------:R-:W-:Y:S04]  /*ca50*/  STL.64 [R1+0x1a10], R26 ;  /* 0x001a101a01007387 */ /* 0x000fe80000100a00 */
[----:B------:R0:W-:Y:S04]  /*ca60*/  STL.64 [R1+0x1a08], R24 ;  /* 0x001a081801007387 */ /* 0x0001e80000100a00 */
[----:B------:R-:W-:Y:S09]  /*ca70*/  LDSM.16.M88.4 R12, [R29+0xc800] ;  /* 0x00c800001d0c783b */ /* 0x000ff20000000200 */
[----:B------:R-:W-:Y:S04]  /*ca80*/  STL.64 [R1+0xbe0], R8 ;  /* 0x000be00801007387 */ /* 0x000fe80000100a00 */
[----:B------:R-:W-:Y:S04]  /*ca90*/  STL.64 [R1+0xbe8], R10 ;  /* 0x000be80a01007387 */ /* 0x000fe80000100a00 */
[----:B------:R-:W1:Y:S01]  /*caa0*/  LDSM.16.M88.4 R8, [R29+0xd000] ;  /* 0x00d000001d08783b */ /* 0x000e620000000200 */
[----:B0-----:R-:W-:-:S03]  /*cab0*/  IMAD.MOV.U32 R24, RZ, RZ, R3 ;  /* 0x000000ffff187224 */ /* 0x001fc600078e0003 */
[----:B------:R-:W4:Y:S04]  /*cac0*/  LDL.LU R3, [R1+0x1a78] ;  /* 0x001a780001037983 */ /* 0x000f280000300800 */
[----:B-1----:R-:W-:Y:S04]  /*cad0*/  STL.64 [R1+0x70], R8 ;  /* 0x0000700801007387 */ /* 0x002fe80000100a00 */
        /* <DEDUP_REMOVED lines=9> */
[----:B------:R-:W-:Y:S01]  /*cb70*/  STL.64 [R1+0x88], R14 ;  /* 0x0000880e01007387 */ /* 0x000fe20000100a00 */
[----:B------:R-:W-:Y:S01]  /*cb80*/  IMAD.MOV.U32 R25, RZ, RZ, R28 ;  /* 0x000000ffff197224 */ /* 0x000fe200078e001c */
[----:B--2---:R-:W-:Y:S02]  /*cb90*/  HMMA.16816.F32.BF16 R8, R8, R12, R4 ;  /* 0x0000000c0808723c */ /* 0x004fe40000041804 */
[----:B------:R-:W2:Y:S04]  /*cba0*/  LDL.LU.64 R6, [R1+0x1a60] ;  /* 0x001a600001067983 */ /* 0x000ea80000300a00 */
[----:B------:R-:W2:Y:S01]  /*cbb0*/  LDL.LU.64 R4, [R1+0x1a58] ;  /* 0x001a580001047983 */ /* 0x000ea20000300a00 */
[----:B------:R-:W-:-:S02]  /*cbc0*/  IMAD.MOV.U32 R26, RZ, RZ, R2 ;  /* 0x000000ffff1a7224 */ /* 0x000fc400078e0002 */
[----:B------:R-:W-:-:S10]  /*cbd0*/  IMAD.MOV.U32 R27, RZ, RZ, R0 ;  /* 0x000000ffff1b7224 */ /* 0x000fd400078e0000 */
[----:B------:R-:W-:Y:S04]  /*cbe0*/  STL.64 [R1+0x230], R8 ;  /* 0x0002300801007387 */ /* 0x000fe80000100a00 */
[----:B------:R0:W-:Y:S04]  /*cbf0*/  STL.64 [R1+0x238], R10 ;  /* 0x0002380a01007387 */ /* 0x0001e80000100a00 */
[----:B0-----:R-:W3:Y:S04]  /*cc00*/  LDL.LU.64 R10, [R1+0x1a50] ;  /* 0x001a5000010a7983 */ /* 0x001ee80000300a00 */
[----:B------:R-:W3:Y:S01]  /*cc10*/  LDL.LU.64 R8, [R1+0x1a48] ;  /* 0x001a480001087983 */ /* 0x000ee20000300a00 */
[----:B--2---:R-:W-:Y:S03]  /*cc20*/  HMMA.16816.F32.BF16 R24, R24, R12, R4 ;  /* 0x0000000c1818723c */ /* 0x004fe60000041804 */
[----:B------:R-:W3:Y:S04]  /*cc30*/  LDL.LU.64 R6, [R1+0x1a40] ;  /* 0x001a400001067983 */ /* 0x000ee80000300a00 */
[----:B------:R-:W3:Y:S01]  /*cc40*/  LDL.LU.64 R4, [R1+0x1a38] ;  /* 0x001a380001047983 */ /* 0x000ee20000300a00 */
[----:B------:R-:W-:-:S02]  /*cc50*/  IMAD.MOV.U32 R2, RZ, RZ, R12 ;  /* 0x000000ffff027224 */ /* 0x000fc400078e000c */
[----:B------:R-:W-:-:S09]  /*cc60*/  IMAD.MOV.U32 R0, RZ, RZ, R13 ;  /* 0x000000ffff007224 */ /* 0x000fd200078e000d */
        /* <DEDUP_REMOVED lines=39> */
[----:B------:R-:W3:Y:S01]  /*cee0*/  LDL.LU.64 R16, [R1+0x1a18] ;  /* 0x001a180001107983 */ /* 0x000ee20000300a00 */
[-C--:B------:R-:W-:Y:S03]  /*cef0*/  HMMA.16816.F32.BF16 R24, R20, R4.reuse, R24 ;  /* 0x000000041418723c */ /* 0x080fe60000041818 */
[----:B------:R-:W-:Y:S04]  /*cf00*/  STL.64 [R1+0x1a00], R14 ;  /* 0x001a000e01007387 */ /* 0x000fe80000100a00 */
        /* <DEDUP_REMOVED lines=20> */
[----:B--2---:R-:W-:Y:S03]  /*d050*/  HMMA.16816.F32.BF16 R4, R24, R4, R12 ;  /* 0x000000041804723c */ /* 0x004fe6000004180c */
[----:B------:R-:W2:Y:S04]  /*d060*/  LDL.LU.64 R14, [R1+0x1a00] ;  /* 0x001a0000010e7983 */ /* 0x000ea80000300a00 */
[----:B------:R-:W2:-:S12]  /*d070*/  LDL.LU.64 R12, [R1+0x19f8] ;  /* 0x0019f800010c7983 */ /* 0x000e980000300a00 */
[----:B------:R-:W-:Y:S04]  /*d080*/  STL.64 [R1+0xbd0], R4 ;  /* 0x000bd00401007387 */ /* 0x000fe80000100a00 */
[----:B------:R0:W-:Y:S04]  /*d090*/  STL.64 [R1+0xbd8], R6 ;  /* 0x000bd80601007387 */ /* 0x0001e80000100a00 */
[----:B0-----:R-:W3:Y:S04]  /*d0a0*/  LDL.LU.64 R6, [R1+0x19f0] ;  /* 0x0019f00001067983 */ /* 0x001ee80000300a00 */
[----:B------:R-:W3:Y:S04]  /*d0b0*/  LDL.LU.64 R4, [R1+0x19e8] ;  /* 0x0019e80001047983 */ /* 0x000ee80000300a00 */
[----:B------:R-:W-:Y:S04]  /*d0c0*/  STL.64 [R1+0x1990], R26 ;  /* 0x0019901a01007387 */ /* 0x000fe80000100a00 */
[----:B------:R0:W-:Y:S04]  /*d0d0*/  STL.64 [R1+0x1988], R24 ;  /* 0x0019881801007387 */ /* 0x0001e80000100a00 */
[----:B0-----:R-:W2:Y:S04]  /*d0e0*/  LDL.LU.64 R24, [R1+0x780] ;  /* 0x0007800001187983 */ /* 0x001ea80000300a00 */
[----:B------:R-:W2:Y:S01]  /*d0f0*/  LDL.LU.64 R26, [R1+0x788] ;  /* 0x00078800011a7983 */ /* 0x000ea20000300a00 */
[----:B---3--:R-:W-:-:S15]  /*d100*/  HMMA.16816.F32.BF16 R20, R4, R16, R20 ;  /* 0x000000100414723c */ /* 0x008fde0000041814 */
[----:B------:R-:W-:-:S04]  /*d110*/  NOP ;  /* 0x0000000000007918 */ /* 0x000fc80000000000 */
[----:B------:R0:W-:Y:S04]  /*d120*/  STL.64 [R1+0x220], R20 ;  /* 0x0002201401007387 */ /* 0x0001e80000100a00 */
[----:B------:R1:W-:Y:S01]  /*d130*/  STL.64 [R1+0x228], R22 ;  /* 0x0002281601007387 */ /* 0x0003e20000100a00 */
[----:B0-----:R-:W-:Y:S02]  /*d140*/  IMAD.MOV.U32 R21, RZ, RZ, R6 ;  /* 0x000000ffff157224 */ /* 0x001fe400078e0006 */
[----:B------:R-:W-:Y:S02]  /*d150*/  IMAD.MOV.U32 R20, RZ, RZ, R7 ;  /* 0x000000ffff147224 */ /* 0x000fe400078e0007 */
[----:B-1----:R-:W-:Y:S01]  /*d160*/  IMAD.MOV.U32 R23, RZ, RZ, R4 ;  /* 0x000000ffff177224 */ /* 0x002fe200078e0004 */
[----:B------:R-:W2:Y:S01]  /*d170*/  LDL.LU.64 R6, [R1+0x19e0] ;  /* 0x0019e00001067983 */ /* 0x000ea20000300a00 */
[----:B------:R-:W-:-:S03]  /*d180*/  IMAD.MOV.U32 R22, RZ, RZ, R5 ;  /* 0x000000ffff167224 */ /* 0x000fc600078e0005 */
[----:B------:R-:W2:Y:S02]  /*d190*/  LDL.LU.64 R4, [R1+0x19d8] ;  /* 0x0019d80001047983 */ /* 0x000ea40000300a00 */
[----:B--2---:R-:W-:-:S15]  /*d1a0*/  HMMA.16816.F32.BF16 R24, R4, R16, R24 ;  /* 0x000000100418723c */ /* 0x004fde0000041818 */
        /* <DEDUP_REMOVED lines=8> */
[----:B------:R-:W2:Y:S01]  /*d230*/  LDL.LU.64 R4, [R1+0x19c8] ;  /* 0x0019c80001047983 */ /* 0x000ea20000300a00 */
[----:B------:R-:W-:Y:S02]  /*d240*/  IMAD.MOV.U32 R2, RZ, RZ, R16 ;  /* 0x000000ffff027224 */ /* 0x000fe400078e0010 */
[----:B------:R-:W-:Y:S01]  /*d250*/  IMAD.MOV.U32 R0, RZ, RZ, R17 ;  /* 0x000000ffff007224 */ /* 0x000fe200078e0011 */
[----:B--2---:R-:W-:-:S15]  /*d260*/  HMMA.16816.F32.BF16 R8, R4, R16, R8 ;  /* 0x000000100408723c */ /* 0x004fde0000041808 */
[----:B------:R-:W-:-:S04]  /*d270*/  NOP ;  /* 0x0000000000007918 */ /* 0x000fc80000000000 */
[----:B------:R-:W-:Y:S04]  /*d280*/  STL.64 [R1+0x2a0], R8 ;  /* 0x0002a00801007387 */ /* 0x000fe80000100a00 */
[----:B------:R0:W-:Y:S04]  /*d290*/  STL.64 [R1+0x2a8], R10 ;  /* 0x0002a80a01007387 */ /* 0x0001e80000100a00 */
[----:B0-----:R-:W2:Y:S04]  /*d2a0*/  LDL.LU.64 R10, [R1+0x19c0] ;  /* 0x0019c000010a7983 */ /* 0x001ea80000300a00 */
[----:B------:R-:W2:Y:S04]  /*d2b0*/  LDL.LU.64 R8, [R1+0x19b8] ;  /* 0x0019b80001087983 */ /* 0x000ea80000300a00 */
[----:B------:R-:W2:Y:S04]  /*d2c0*/  LDL.LU.64 R16, [R1+0x560] ;  /* 0x0005600001107983 */ /* 0x000ea80000300a00 */
[----:B------:R-:W2:Y:S04]  /*d2d0*/  LDL.LU.64 R18, [R1+0x568] ;  /* 0x0005680001127983 */ /* 0x000ea80000300a00 */
[----:B------:R0:W-:Y:S04]  /*d2e0*/  STL.64 [R1+0x1930], R6 ;  /* 0x0019300601007387 */ /* 0x0001e80000100a00 */
[----:B------:R1:W-:Y:S01]  /*d2f0*/  STL.64 [R1+0x1928], R4 ;  /* 0x0019280401007387 */ /* 0x0003e20000100a00 */
[----:B0-----:R-:W-:-:S02]  /*d300*/  IMAD.MOV.U32 R6, RZ, RZ, R25 ;  /* 0x000000ffff067224 */ /* 0x001fc400078e0019 */
[----:B------:R-:W-:Y:S02]  /*d310*/  IMAD.MOV.U32 R7, RZ, RZ, R24 ;  /* 0x000000ffff077224 */ /* 0x000fe400078e0018 */
[----:B-1----:R-:W-:Y:S02]  /*d320*/  IMAD.MOV.U32 R4, RZ, RZ, R27 ;  /* 0x000000ffff047224 */ /* 0x002fe400078e001b */
[----:B------:R-:W-:Y:S01]  /*d330*/  IMAD.MOV.U32 R5, RZ, RZ, R26 ;  /* 0x000000ffff057224 */ /* 0x000fe200078e001a */
        /* <DEDUP_REMOVED lines=8> */
[----:B0-----:R-:W-:-:S02]  /*d3c0*/  IMAD.MOV.U32 R4, RZ, RZ, R2 ;  /* 0x000000ffff047224 */ /* 0x001fc400078e0002 */
[----:B------:R-:W-:-:S07]  /*d3d0*/  IMAD.MOV.U32 R5, RZ, RZ, R0 ;  /* 0x000000ffff057224 */ /* 0x000fce00078e0000 */
[----:B--2---:R-:W-:Y:S01]  /*d3e0*/  HMMA.16816.F32.BF16 R20, R8, R4, R16 ;  /* 0x000000040814723c */ /* 0x004fe20000041810 */
[----:B------:R-:W2:Y:S04]  /*d3f0*/  LDL.LU.64 R16, [R1+0x480] ;  /* 0x0004800001107983 */ /* 0x000ea80000300a00 */
[----:B------:R-:W2:-:S14]  /*d400*/  LDL.LU.64 R18, [R1+0x488] ;  /* 0x0004880001127983 */ /* 0x000e9c0000300a00 */
[----:B------:R0:W-:Y:S04]  /*d410*/  STL.64 [R1+0x260], R20 ;  /* 0x0002601401007387 */ /* 0x0001e80000100a00 */
[----:B------:R1:W-:Y:S04]  /*d420*/  STL.64 [R1+0x268], R22 ;  /* 0x0002681601007387 */ /* 0x0003e80000100a00 */
[----:B0-----:R-:W3:Y:S04]  /*d430*/  LDL.LU.64 R20, [R1+0x410] ;  /* 0x0004100001147983 */ /* 0x001ee80000300a00 */
[----:B-1----:R-:W3:Y:S04]  /*d440*/  LDL.LU.64 R22, [R1+0x418] ;  /* 0x0004180001167983 */ /* 0x002ee80000300a00 */
[----:B------:R-:W2:Y:S04]  /*d450*/  LDL.LU.64 R24, [R1+0x400] ;  /* 0x0004000001187983 */ /* 0x000ea80000300a00 */
[----:B------:R-:W2:Y:S04]  /*d460*/  LDL.LU.64 R26, [R1+0x408] ;  /* 0x00040800011a7983 */ /* 0x000ea80000300a00 */
[----:B------:R-:W-:Y:S04]  /*d470*/  STL.64 [R1+0x1920], R10 ;  /* 0x0019200a01007387 */ /* 0x000fe80000100a00 */
[----:B------:R0:W-:Y:S04]  /*d480*/  STL.64 [R1+0x1918], R8 ;  /* 0x0019180801007387 */ /* 0x0001e80000100a00 */
[----:B0-----:R-:W2:Y:S04]  /*d490*/  LDL.LU.64 R8, [R1+0x650] ;  /* 0x0006500001087983 */ /* 0x001ea80000300a00 */
[----:B------:R-:W2:Y:S04]  /*d4a0*/  LDL.LU.64 R10, [R1+0x658] ;  /* 0x00065800010a7983 */ /* 0x000ea80000300a00 */
[----:B--2---:R-:W-:Y:S04]  /*d4b0*/  STL.64 [R1+0x1940], R10 ;  /* 0x0019400a01007387 */ /* 0x004fe80000100a00 */
[----:B------:R0:W-:Y:S04]  /*d4c0*/  STL.64 [R1+0x1938], R8 ;  /* 0x0019380801007387 */ /* 0x0001e80000100a00 */
[----:B0-----:R-:W2:Y:S04]  /*d4d0*/  LDL.LU.64 R8, [R1+0x7d0] ;  /* 0x0007d00001087983 */ /* 0x001ea80000300a00 */
[----:B------:R-:W2:Y:S01]  /*d4e0*/  LDL.LU.64 R10, [R1+0x7d8] ;  /* 0x0007d800010a7983 */ /* 0x000ea20000300a00 */
[-C--:B------:R-:W-:Y:S03]  /*d4f0*/  HMMA.16816.F32.BF16 R16, R12, R4.reuse, R16 ;  /* 0x000000040c10723c */ /* 0x080fe60000041810 */
[----:B--2---:R-:W-:Y:S04]  /*d500*/  STL.64 [R1+0x1960], R10 ;  /* 0x0019600a01007387 */ /* 0x004fe80000100a00 */
[----:B------:R0:W-:Y:S04]  /*d510*/  STL.64 [R1+0x1958], R8 ;  /* 0x0019580801007387 */ /* 0x0001e80000100a00 */
[----:B0-----:R-:W2:Y:S04]  /*d520*/  LDL.LU.64 R8, [R1+0x920] ;  /* 0x0009200001087983 */ /* 0x001ea80000300a00 */
[----:B------:R-:W2:Y:S04]  /*d530*/  LDL.LU.64 R10, [R1+0x928] ;  /* 0x00092800010a7983 */ /* 0x000ea80000300a00 */
[----:B--2---:R-:W-:Y:S04]  /*d540*/  STL.64 [R1+0x1980], R10 ;  /* 0x0019800a01007387 */ /* 0x004fe80000100a00 */
[----:B------:R0:W-:Y:S04]  /*d550*/  STL.64 [R1+0x1978], R8 ;  /* 0x0019780801007387 */ /* 0x0001e80000100a00 */
[----:B0-----:R-:W2:Y:S04]  /*d560*/  LDL.LU.64 R8, [R1+0x3f0] ;  /* 0x0003f00001087983 */ /* 0x001ea80000300a00 */
[----:B------:R-:W2:Y:S04]  /*d570*/  LDL.LU.64 R10, [R1+0x3f8] ;  /* 0x0003f800010a7983 */ /* 0x000ea80000300a00 */
        /* <DEDUP_REMOVED lines=19> */
[----:B--2---:R-:W-:Y:S03]  /*d6b0*/  HMMA.16816.F32.BF16 R4, R24, R4, R8 ;  /* 0x000000041804723c */ /* 0x004fe60000041808 */
[----:B------:R-:W3:Y:S04]  /*d6c0*/  LDL.LU.64 R10, [R1+0x1980] ;  /* 0x00198000010a7983 */ /* 0x000ee80000300a00 */
[----:B------:R-:W3:-:S12]  /*d6d0*/  LDL.LU.64 R8, [R1+0x1978] ;  /* 0x0019780001087983 */ /* 0x000ed80000300a00 */
        /* <DEDUP_REMOVED lines=8> */
[----:B---3--:R-:W-:Y:S03]  /*d760*/  HMMA.16816.F32.BF16 R4, R4, R20, R8 ;  /* 0x000000140404723c */ /* 0x008fe60000041808 */
[----:B------:R-:W3:Y:S04]  /*d770*/  LDL.LU.64 R10, [R1+0x1960] ;  /* 0x00196000010a7983 */ /* 0x000ee80000300a00 */
[----:B------:R-:W3:-:S12]  /*d780*/  LDL.LU.64 R8, [R1+0x1958] ;  /* 0x0019580001087983 */ /* 0x000ed80000300a00 */
[----:B------:R-:W-:Y:S04]  /*d790*/  STL.64 [R1+0x210], R4 ;  /* 0x0002100401007387 */ /* 0x000fe80000100a00 */
[----:B------:R0:W-:Y:S04]  /*d7a0*/  STL.64 [R1+0x218], R6 ;  /* 0x0002180601007387 */ /* 0x0001e80000100a00 */
[----:B0-----:R-:W3:Y:S04]  /*d7b0*/  LDL.LU.64 R6, [R1+0x1950] ;  /* 0x0019500001067983 */ /* 0x001ee80000300a00 */
[----:B------:R-:W3:Y:S02]  /*d7c0*/  LDL.LU.64 R4, [R1+0x1948] ;  /* 0x0019480001047983 */ /* 0x000ee40000300a00 */
[----:B---3--:R-:W-:Y:S02]  /*d7d0*/  HMMA.16816.F32.BF16 R4, R4, R20, R8 ;  /* 0x000000140404723c */ /* 0x008fe40000041808 */
[----:B------:R-:W3:Y:S04]  /*d7e0*/  LDL.LU.64 R10, [R1+0x1940] ;  /* 0x00194000010a7983 */ /* 0x000ee80000300a00 */
[----:B------:R-:W3:-:S13]  /*d7f0*/  LDL.LU.64 R8, [R1+0x1938] ;  /* 0x0019380001087983 */ /* 0x000eda0000300a00 */
[----:B------:R-:W-:Y:S04]  /*d800*/  STL.64 [R1+0x1b0], R4 ;  /* 0x0001b00401007387 */ /* 0x000fe80000100a00 */
[----:B------:R0:W-:Y:S04]  /*d810*/  STL.64 [R1+0x1b8], R6 ;  /* 0x0001b80601007387 */ /* 0x0001e80000100a00 */
[----:B0-----:R-:W3:Y:S04]  /*d820*/  LDL.LU.64 R6, [R1+0x1930] ;  /* 0x0019300001067983 */ /* 0x001ee80000300a00 */
[----:B------:R-:W3:Y:S01]  /*d830*/  LDL.LU.64 R4, [R1+0x1928] ;  /* 0x0019280001047983 */ /* 0x000ee20000300a00 */
[----:B------:R-:W-:-:S02]  /*d840*/  IMAD.MOV.U32 R2, RZ, RZ, R20 ;  /* 0x000000ffff027224 */ /* 0x000fc400078e0014 */
[----:B------:R-:W-:Y:S01]  /*d850*/  IMAD.MOV.U32 R0, RZ, RZ, R21 ;  /* 0x000000ffff007224 */ /* 0x000fe200078e0015 */
[----:B---3--:R-:W-:-:S15]  /*d860*/  HMMA.16816.F32.BF16 R8, R4, R20, R8 ;  /* 0x000000140408723c */ /* 0x008fde0000041808 */
[----:B------:R-:W-:-:S04]  /*d870*/  NOP ;  /* 0x0000000000007918 */ /* 0x000fc80000000000 */
[----:B------:R-:W-:Y:S04]  /*d880*/  STL.64 [R1+0x290], R8 ;  /* 0x0002900801007387 */ /* 0x000fe80000100a00 */
[----:B------:R0:W-:Y:S04]  /*d890*/  STL.64 [R1+0x298], R10 ;  /* 0x0002980a01007387 */ /* 0x0001e80000100a00 */
[----:B0-----:R-:W2:Y:S04]  /*d8a0*/  LDL.LU.64 R10, [R1+0x1920] ;  /* 0x00192000010a7983 */ /* 0x001ea80000300a00 */
[----:B------:R-:W2:Y:S04]  /*d8b0*/  LDL.LU.64 R8, [R1+0x1918] ;  /* 0x0019180001087983 */ /* 0x000ea80000300a00 */
[----:B------:R-:W3:Y:S04]  /*d8c0*/  LDL.LU.64 R20, [R1+0x470] ;  /* 0x0004700001147983 */ /* 0x000ee80000300a00 */
[----:B------:R-:W3:Y:S04]  /*d8d0*/  LDL.LU.64 R22, [R1+0x478] ;  /* 0x0004780001167983 */ /* 0x000ee80000300a00 */
[----:B------:R-:W-:Y:S04]  /*d8e0*/  STL.64 [R1+0x18c0], R6 ;  /* 0x0018c00601007387 */ /* 0x000fe80000100a00 */
[----:B------:R0:W-:Y:S04]  /*d8f0*/  STL.64 [R1+0x18b8], R4 ;  /* 0x0018b80401007387 */ /* 0x0001e80000100a00 */
[----:B0-----:R-:W2:Y:S04]  /*d900*/  LDL.LU.64 R4, [R1+0x10] ;  /* 0x0000100001047983 */ /* 0x001ea80000300a00 */
[----:B------:R-:W2:Y:S04]  /*d910*/  LDL.LU.64 R6, [R1+0x18] ;  /* 0x0000180001067983 */ /* 0x000ea80000300a00 */
[----:B--2---:R-:W-:Y:S04]  /*d920*/  STL.64 [R1+0x18e0], R6 ;  /* 0x0018e00601007387 */ /* 0x004fe80000100a00 */
[----:B------:R0:W-:Y:S02]  /*d930*/  STL.64 [R1+0x18d8], R4 ;  /* 0x0018d80401007387 */ /* 0x0001e40000100a00 */
[----:B0-----:R-:W-:-:S02]  /*d940*/  IMAD.MOV.U32 R4, RZ, RZ, R2 ;  /* 0x000000ffff047224 */ /* 0x001fc400078e0002 */
[----:B------:R-:W-:-:S07]  /*d950*/  IMAD.MOV.U32 R5, RZ, RZ, R0 ;  /* 0x000000ffff057224 */ /* 0x000fce00078e0000 */
[----:B------:R-:W-:-:S15]  /*d960*/  HMMA.16816.F32.BF16 R24, R8, R4, R24 ;  /* 0x000000040818723c */ /* 0x000fde0000041818 */
[----:B------:R-:W-:-:S04]  /*d970*/  NOP ;  /* 0x0000000000007918 */ /* 0x000fc80000000000 */
[----:B------:R0:W-:Y:S04]  /*d980*/  STL.64 [R1+0x250], R24 ;  /* 0x0002501801007387 */ /* 0x0001e80000100a00 */
[----:B------:R1:W-:Y:S04]  /*d990*/  STL.64 [R1+0x258], R26 ;  /* 0x0002581a01007387 */ /* 0x0003e80000100a00 */
[----:B0-----:R-:W2:Y:S04]  /*d9a0*/  LDL.LU.64 R24, [R1+0x460] ;  /* 0x0004600001187983 */ /* 0x001ea80000300a00 */
[----:B-1----:R-:W2:Y:S04]  /*d9b0*/  LDL.LU.64 R26, [R1+0x468] ;  /* 0x00046800011a7983 */ /* 0x002ea80000300a00 */
[----:B------:R-:W-:Y:S04]  /*d9c0*/  STL.64 [R1+0x18d0], R10 ;  /* 0x0018d00a01007387 */ /* 0x000fe80000100a00 */
[----:B------:R0:W-:Y:S04]  /*d9d0*/  STL.64 [R1+0x18c8], R8 ;  /* 0x0018c80801007387 */ /* 0x0001e80000100a00 */
[----:B0-----:R-:W2:Y:S04]  /*d9e0*/  LDL.LU.64 R8, [R1+0x530] ;  /* 0x0005300001087983 */ /* 0x001ea80000300a00 */
[----:B------:R-:W2:Y:S02]  /*d9f0*/  LDL.LU.64 R10, [R1+0x538] ;  /* 0x00053800010a7983 */ /* 0x000ea40000300a00 */
[----:B--2---:R-:W-:-:S15]  /*da00*/  HMMA.16816.F32.BF16 R8, R12, R4, R8 ;  /* 0x000000040c08723c */ /* 0x004fde0000041808 */
[----:B------:R-:W-:-:S04]  /*da10*/  NOP ;  /* 0x0000000000007918 */ /* 0x000fc80000000000 */
[----:B------:R0:W-:Y:S04]  /*da20*/  STL.64 [R1+0x380], R8 ;  /* 0x0003800801007387 */ /* 0x0001e80000100a00 */
[----:B------:R1:W-:Y:S04]  /*da30*/  STL.64 [R1+0x388], R10 ;  /* 0x0003880a01007387 */ /* 0x0003e80000100a00 */
[----:B0-----:R-:W2:Y:S04]  /*da40*/  LDL.LU.64 R8, [R1+0x910] ;  /* 0x0009100001087983 */ /* 0x001ea80000300a00 */
[----:B-1----:R-:W2:Y:S01]  /*da50*/  LDL.LU.64 R10, [R1+0x918] ;  /* 0x00091800010a7983 */ /* 0x002ea20000300a00 */
[-C--:B---3--:R-:W-:Y:S03]  /*da60*/  HMMA.16816.F32.BF16 R20, R16, R4.reuse, R20 ;  /* 0x000000041014723c */ /* 0x088fe60000041814 */
[----:B--2---:R-:W-:Y:S04]  /*da70*/  STL.64 [R1+0x18f0], R10 ;  /* 0x0018f00a01007387 */ /* 0x004fe80000100a00 */
[----:B------:R0:W-:Y:S04]  /*da80*/  STL.64 [R1+0x18e8], R8 ;  /* 0x0018e80801007387 */ /* 0x0001e80000100a00 */
[----:B0-----:R-:W2:Y:S04]  /*da90*/  LDL.LU.64 R8, [R1+0x440] ;  /* 0x0004400001087983 */ /* 0x001ea80000300a00 */
[----:B------:R-:W2:Y:S04]  /*daa0*/  LDL.LU.64 R10, [R1+0x448] ;  /* 0x00044800010a7983 */ /* 0x000ea80000300a00 */
[----:B------:R-:W-:Y:S04]  /*dab0*/  STL.64 [R1+0x18a0], R14 ;  /* 0x0018a00e01007387 */ /* 0x000fe80000100a00 */
[----:B------:R0:W-:Y:S04]  /*dac0*/  STL.64 [R1+0x1898], R12 ;  /* 0x0018980c01007387 */ /* 0x0001e80000100a00 */
[----:B0-----:R-:W3:Y:S04]  /*dad0*/  LDL.LU.64 R12, [R1+0x50] ;  /* 0x00005000010c7983 */ /* 0x001ee80000300a00 */
        /* <DEDUP_REMOVED lines=27> */
[----:B0-----:R-:W2:Y:S04]  /*dc90*/  LDL.LU.64 R24, [R1] ;  /* 0x0000000001187983 */ /* 0x001ea80000300a00 */
[----:B------:R-:W2:Y:S01]  /*dca0*/  LDL.LU.64 R26, [R1+0x8] ;  /* 0x00000800011a7983 */ /* 0x000ea20000300a00 */
[----:B---3--:R-:W-:Y:S01]  /*dcb0*/  HMMA.16816.F32.BF16 R8, R4, R12, R8 ;  /* 0x0000000c0408723c */ /* 0x008fe20000041808 */
[----:B------:R-:W-:-:S02]  /*dcc0*/  IMAD.MOV.U32 R2, RZ, RZ, R6 ;  /* 0x000000ffff027224 */ /* 0x000fc400078e0006 */
[----:B------:R-:W-:Y:S02]  /*dcd0*/  IMAD.MOV.U32 R0, RZ, RZ, R7 ;  /* 0x000000ffff007224 */ /* 0x000fe400078e0007 */
[----:B------:R-:W-:Y:S02]  /*dce0*/  IMAD.MOV.U32 R15, RZ, RZ, R4 ;  /* 0x000000ffff0f7224 */ /* 0x000fe400078e0004 */
[----:B------:R-:W-:Y:S01]  /*dcf0*/  IMAD.MOV.U32 R14, RZ, RZ, R5 ;  /* 0x000000ffff0e7224 */ /* 0x000fe200078e0005 */
[----:B--2---:R-:W-:Y:S11]  /*dd00*/  HMMA.16816.F32.BF16 R20, R24, R12, R20 ;  /* 0x0000000c1814723c */ /* 0x004ff60000041814 */
[----:B------:R-:W-:Y:S04]  /*dd10*/  STL.64 [R1+0x200], R8 ;  /* 0x0002000801007387 */ /* 0x000fe80000100a00 */
[----:B------:R0:W-:Y:S04]  /*dd20*/  STL.64 [R1+0x208], R10 ;  /* 0x0002080a01007387 */ /* 0x0001e80000100a00 */
[----:B0-----:R-:W2:Y:S04]  /*dd30*/  LDL.LU.64 R10, [R1+0x18d0] ;  /* 0x0018d000010a7983 */ /* 0x001ea80000300a00 */
[----:B------:R-:W2:Y:S04]  /*dd40*/  LDL.LU.64 R8, [R1+0x18c8] ;  /* 0x0018c80001087983 */ /* 0x000ea80000300a00 */
[----:B------:R-:W3:Y:S04]  /*dd50*/  LDL.LU.64 R6, [R1+0x18c0] ;  /* 0x0018c00001067983 */ /* 0x000ee80000300a00 */
[----:B------:R-:W3:Y:S04]  /*dd60*/  LDL.LU.64 R4, [R1+0x18b8] ;  /* 0x0018b80001047983 */ /* 0x000ee80000300a00 */
[----:B------:R0:W-:Y:S04]  /*dd70*/  STL.64 [R1+0x1a0], R20 ;  /* 0x0001a01401007387 */ /* 0x0001e80000100a00 */
[----:B------:R1:W-:Y:S01]  /*dd80*/  STL.64 [R1+0x1a8], R22 ;  /* 0x0001a81601007387 */ /* 0x0003e20000100a00 */
[----:B0-----:R-:W-:-:S02]  /*dd90*/  IMAD.MOV.U32 R21, RZ, RZ, R26 ;  /* 0x000000ffff157224 */ /* 0x001fc400078e001a */
[----:B------:R-:W-:Y:S02]  /*dda0*/  IMAD.MOV.U32 R20, RZ, RZ, R27 ;  /* 0x000000ffff147224 */ /* 0x000fe400078e001b */
[----:B-1----:R-:W-:Y:S02]  /*ddb0*/  IMAD.MOV.U32 R23, RZ, RZ, R24 ;  /* 0x000000ffff177224 */ /* 0x002fe400078e0018 */
[----:B------:R-:W-:Y:S02]  /*ddc0*/  IMAD.MOV.U32 R22, RZ, RZ, R25 ;  /* 0x000000ffff167224 */ /* 0x000fe400078e0019 */
[----:B------:R-:W2:Y:S04]  /*ddd0*/  LDL.LU.64 R24, [R1+0x600] ;  /* 0x0006000001187983 */ /* 0x000ea80000300a00 */
[----:B------:R-:W2:Y:S01]  /*dde0*/  LDL.LU.64 R26, [R1+0x608] ;  /* 0x00060800011a7983 */ /* 0x000ea20000300a00 */
[----:B---3--:R-:W-:-:S15]  /*ddf0*/  HMMA.16816.F32.BF16 R16, R4, R12, R16 ;  /* 0x0000000c0410723c */ /* 0x008fde0000041810 */
[----:B------:R-:W-:-:S04]  /*de00*/  NOP ;  /* 0x0000000000007918 */ /* 0x000fc80000000000 */
[----:B------:R0:W-:Y:S01]  /*de10*/  STL.64 [R1+0x280], R16 ;  /* 0x0002801001007387 */ /* 0x0001e20000100a00 */
[----:B--2---:R-:W-:Y:S03]  /*de20*/  HMMA.16816.F32.BF16 R24, R8, R12, R24 ;  /* 0x0000000c0818723c */ /* 0x004fe60000041818 */
[----:B------:R1:W-:Y:S04]  /*de30*/  STL.64 [R1+0x288], R18 ;  /* 0x0002881201007387 */ /* 0x0003e80000100a00 */
[----:B0-----:R-:W2:Y:S04]  /*de40*/  LDL.LU.64 R16, [R1+0x580] ;  /* 0x0005800001107983 */ /* 0x001ea80000300a00 */
[----:B-1----:R-:W2:Y:S04]  /*de50*/  LDL.LU.64 R18, [R1+0x588] ;  /* 0x0005880001127983 */ /* 0x002ea80000300a00 */
[----:B------:R0:W-:Y:S04]  /*de60*/  STL.64 [R1+0x1828], R6 ;  /* 0x0018280601007387 */ /* 0x0001e80000100a00 */
[----:B------:R1:W-:Y:S01]  /*de70*/  STL.64 [R1+0x1820], R4 ;  /* 0x0018200401007387 */ /* 0x0003e20000100a00 */
[----:B0-----:R-:W-:-:S02]  /*de80*/  IMAD.MOV.U32 R6, RZ, RZ, R21 ;  /* 0x000000ffff067224 */ /* 0x001fc400078e0015 */
[----:B------:R-:W-:Y:S02]  /*de90*/  IMAD.MOV.U32 R7, RZ, RZ, R20 ;  /* 0x000000ffff077224 */ /* 0x000fe400078e0014 */
[----:B-1----:R-:W-:Y:S01]  /*dea0*/  IMAD.MOV.U32 R4, RZ, RZ, R23 ;  /* 0x000000ffff047224 */ /* 0x002fe200078e0017 */
[----:B------:R-:W3:Y:S01]  /*deb0*/  LDL.LU.64 R20, [R1+0x550] ;  /* 0x0005500001147983 */ /* 0x000ee20000300a00 */
[----:B------:R-:W-:-:S03]  /*dec0*/  IMAD.MOV.U32 R5, RZ, RZ, R22 ;  /* 0x000000ffff057224 */ /* 0x000fc600078e0016 */
[----:B------:R-:W3:Y:S04]  /*ded0*/  LDL.LU.64 R22, [R1+0x558] ;  /* 0x0005580001167983 */ /* 0x000ee80000300a00 */
[----:B------:R0:W-:Y:S04]  /*dee0*/  STL.64 [R1+0x1840], R6 ;  /* 0x0018400601007387 */ /* 0x0001e80000100a00 */
[----:B------:R1:W-:Y:S04]  /*def0*/  STL.64 [R1+0x1838], R4 ;  /* 0x0018380401007387 */ /* 0x0003e80000100a00 */
[----:B------:R-:W-:Y:S04]  /*df00*/  STL.64 [R1+0x240], R24 ;  /* 0x0002401801007387 */ /* 0x000fe80000100a00 */
[----:B------:R4:W-:Y:S01]  /*df10*/  STL.64 [R1+0x248], R26 ;  /* 0x0002481a01007387 */ /* 0x0009e20000100a00 */
[----:B0-----:R-:W-:-:S02]  /*df20*/  IMAD.MOV.U32 R6, RZ, RZ, R2 ;  /* 0x000000ffff067224 */ /* 0x001fc400078e0002 */
[----:B------:R-:W-:Y:S02]  /*df30*/  IMAD.MOV.U32 R7, RZ, RZ, R0 ;  /* 0x000000ffff077224 */ /* 0x000fe400078e0000 */
[----:B-1----:R-:W-:Y:S02]  /*df40*/  IMAD.MOV.U32 R4, RZ, RZ, R15 ;  /* 0x000000ffff047224 */ /* 0x002fe400078e000f */
[----:B------:R-:W-:Y:S02]  /*df50*/  IMAD.MOV.U32 R5, RZ, RZ, R14 ;  /* 0x000000ffff057224 */ /* 0x000fe400078e000e */
[----:B------:R-:W-:Y:S01]  /*df60*/  IMAD.MOV.U32 R2, RZ, RZ, R12 ;  /* 0x000000ffff027224 */ /* 0x000fe200078e000c */
[----:B----4-:R-:W4:Y:S01]  /*df70*/  LDL.LU.64 R26, [R1+0x18b0] ;  /* 0x0018b000011a7983 */ /* 0x010f220000300a00 */
[----:B------:R-:W-:-:S03]  /*df80*/  IMAD.MOV.U32 R0, RZ, RZ, R13 ;  /* 0x000000ffff007224 */ /* 0x000fc600078e000d */
[----:B------:R-:W4:Y:S04]  /*df90*/  LDL.LU.64 R24, [R1+0x18a8] ;  /* 0x0018a80001187983 */ /* 0x000f280000300a00 */
[----:B------:R-:W2:Y:S04]  /*dfa0*/  LDL.LU.64 R14, [R1+0x18a0] ;  /* 0x0018a000010e7983 */ /* 0x000ea80000300a00 */
[----:B------:R-:W2:Y:S04]  /*dfb0*/  LDL.LU.64 R12, [R1+0x1898] ;  /* 0x00189800010c7983 */ /* 0x000ea80000300a00 */
[----:B------:R-:W-:Y:S04]  /*dfc0*/  STL.64 [R1+0x17f8], R10 ;  /* 0x0017f80a01007387 */ /* 0x000fe80000100a00 */
[----:B------:R0:W-:Y:S02]  /*dfd0*/  STL.64 [R1+0x17f0], R8 ;  /* 0x0017f00801007387 */ /* 0x0001e40000100a00 */
[----:B0-----:R-:W-:-:S02]  /*dfe0*/  IMAD.MOV.U32 R8, RZ, RZ, R2 ;  /* 0x000000ffff087224 */ /* 0x001fc400078e0002 */
[----:B------:R-:W-:-:S07]  /*dff0*/  IMAD.MOV.U32 R9, RZ, RZ, R0 ;  /* 0x000000ffff097224 */ /* 0x000fce00078e0000 */
[----:B--2---:R-:W-:-:S15]  /*e000*/  HMMA.16816.F32.BF16 R16, R12, R8, R16 ;  /* 0x000000080c10723c */ /* 0x004fde0000041810 */
        /* <DEDUP_REMOVED lines=9> */
[----:B---3--:R-:W-:-:S15]  /*e0a0*/  HMMA.16816.F32.BF16 R20, R16, R8, R20 ;  /* 0x000000081014723c */ /* 0x008fde0000041814 */
[----:B------:R-:W-:-:S04]  /*e0b0*/  NOP ;  /* 0x0000000000007918 */ /* 0x000fc80000000000 */
[----:B------:R-:W-:Y:S04]  /*e0c0*/  STL.64 [R1+0x440], R20 ;  /* 0x0004401401007387 */ /* 0x000fe80000100a00 */
[----:B------:R0:W-:Y:S04]  /*e0d0*/  STL.64 [R1+0x448], R22 ;  /* 0x0004481601007387 */ /* 0x0001e80000100a00 */
[----:B0-----:R-:W2:Y:S04]  /*e0e0*/  LDL.LU.64 R22, [R1+0x1880] ;  /* 0x0018800001167983 */ /* 0x001ea80000300a00 */
[----:B------:R-:W3:Y:S04]  /*e0f0*/  LDL.LU.64 R20, [R1+0x1878] ;  /* 0x0018780001147983 */ /* 0x000ee80000300a00 */
[----:B------:R-:W-:Y:S04]  /*e100*/  STL.64 [R1+0x1798], R18 ;  /* 0x0017981201007387 */ /* 0x000fe80000100a00 */
[----:B------:R0:W-:Y:S04]  /*e110*/  STL.64 [R1+0x1790], R16 ;  /* 0x0017901001007387 */ /* 0x0001e80000100a00 */
[----:B0-----:R-:W4:Y:S04]  /*e120*/  LDL.LU.64 R16, [R1+0x4b0] ;  /* 0x0004b00001107983 */ /* 0x001f280000300a00 */
[----:B------:R-:W4:Y:S04]  /*e130*/  LDL.LU.64 R18, [R1+0x4b8] ;  /* 0x0004b80001127983 */ /* 0x000f280000300a00 */
[----:B--2---:R-:W-:Y:S04]  /*e140*/  STL.64 [R1+0x1778], R22 ;  /* 0x0017781601007387 */ /* 0x004fe80000100a00 */
[----:B---3--:R0:W-:Y:S01]  /*e150*/  STL.64 [R1+0x1770], R20 ;  /* 0x0017701401007387 */ /* 0x0081e20000100a00 */
[----:B----4-:R-:W-:-:S15]  /*e160*/  HMMA.16816.F32.BF16 R16, R20, R8, R16 ;  /* 0x000000081410723c */ /* 0x010fde0000041810 */
[----:B------:R-:W-:-:S04]  /*e170*/  NOP ;  /* 0x0000000000007918 */ /* 0x000fc80000000000 */
[----:B------:R-:W-:Y:S04]  /*e180*/  STL.64 [R1+0x4b0], R16 ;  /* 0x0004b01001007387 */ /* 0x000fe80000100a00 */
[----:B------:R-:W-:Y:S04]  /*e190*/  STL.64 [R1+0x4b8], R18 ;  /* 0x0004b81201007387 */ /* 0x000fe80000100a00 */
[----:B0-----:R-:W2:Y:S04]  /*e1a0*/  LDL.LU.64 R20, [R1+0x8b0] ;  /* 0x0008b00001147983 */ /* 0x001ea80000300a00 */
[----:B------:R-:W3:Y:S01]  /*e1b0*/  LDL.LU.64 R22, [R1+0x8b8] ;  /* 0x0008b80001167983 */ /* 0x000ee20000300a00 */
[----:B------:R-:W-:Y:S03]  /*e1c0*/  HMMA.16816.F32.BF16 R8, R24, R8, R12 ;  /* 0x000000081808723c */ /* 0x000fe6000004180c */
[----:B------:R-:W0:-:S15]  /*e1d0*/  LDSM.16.M88.4 R16, [R29+0xe800] ;  /* 0x00e800001d10783b */ /* 0x000e1e0000000200 */
[----:B------:R-:W-:Y:S01]  /*e1e0*/  NOP ;  /* 0x0000000000007918 */ /* 0x000fe20000000000 */
[----:B------:R-:W-:Y:S04]  /*e1f0*/  STL.64 [R1+0xba0], R8 ;  /* 0x000ba00801007387 */ /* 0x000fe80000100a00 */
[----:B------:R-:W-:Y:S04]  /*e200*/  STL.64 [R1+0xba8], R10 ;  /* 0x000ba80a01007387 */ /* 0x000fe80000100a00 */
[----:B------:R-:W-:Y:S04]  /*e210*/  LDSM.16.M88.4 R8, [R29+0xf800] ;  /* 0x00f800001d08783b */ /* 0x000fe80000000200 */
[----:B---3--:R-:W-:Y:S04]  /*e220*/  STL.64 [R1+0x1850], R22 ;  /* 0x0018501601007387 */ /* 0x008fe80000100a00 */
[----:B--2---:R1:W-:Y:S04]  /*e230*/  STL.64 [R1+0x1848], R20 ;  /* 0x0018481401007387 */ /* 0x0043e80000100a00 */
[----:B-1----:R-:W2:Y:S04]  /*e240*/  LDL.LU.64 R20, [R1+0x8d0] ;  /* 0x0008d00001147983 */ /* 0x002ea80000300a00 */
[----:B------:R-:W3:Y:S04]  /*e250*/  LDL.LU.64 R22, [R1+0x8d8] ;  /* 0x0008d80001167983 */ /* 0x000ee80000300a00 */
[----:B---3--:R-:W-:Y:S04]  /*e260*/  STL.64 [R1+0x1860], R22 ;  /* 0x0018601601007387 */ /* 0x008fe80000100a00 */
[----:B--2---:R1:W-:Y:S04]  /*e270*/  STL.64 [R1+0x1858], R20 ;  /* 0x0018581401007387 */ /* 0x0043e80000100a00 */
[----:B-1----:R-:W2:Y:S04]  /*e280*/  LDL.LU.64 R20, [R1+0x8f0] ;  /* 0x0008f00001147983 */ /* 0x002ea80000300a00 */
[----:B------:R-:W3:Y:S04]  /*e290*/  LDL.LU.64 R22, [R1+0x8f8] ;  /* 0x0008f80001167983 */ /* 0x000ee80000300a00 */
[----:B---3--:R-:W-:Y:S04]  /*e2a0*/  STL.64 [R1+0x1870], R22 ;  /* 0x0018701601007387 */ /* 0x008fe80000100a00 */
[----:B--2---:R1:W-:Y:S04]  /*e2b0*/  STL.64 [R1+0x1868], R20 ;  /* 0x0018681401007387 */ /* 0x0043e80000100a00 */
[----:B-1----:R-:W2:Y:S04]  /*e2c0*/  LDL.LU.64 R20, [R1+0x900] ;  /* 0x0009000001147983 */ /* 0x002ea80000300a00 */
[----:B------:R-:W2:Y:S04]  /*e2d0*/  LDL.LU.64 R22, [R1+0x908] ;  /* 0x0009080001167983 */ /* 0x000ea80000300a00 */
[----:B------:R-:W3:Y:S04]  /*e2e0*/  LDL.LU.64 R12, [R1+0x8a0] ;  /* 0x0008a000010c7983 */ /* 0x000ee80000300a00 */
[----:B------:R-:W3:Y:S04]  /*e2f0*/  LDL.LU.64 R14, [R1+0x8a8] ;  /* 0x0008a800010e7983 */ /* 0x000ee80000300a00 */
[----:B------:R-:W-:Y:S04]  /*e300*/  STL.64 [R1+0x1750], R26 ;  /* 0x0017501a01007387 */ /* 0x000fe80000100a00 */
[----:B------:R-:W-:Y:S04]  /*e310*/  STL.64 [R1+0x1748], R24 ;  /* 0x0017481801007387 */ /* 0x000fe80000100a00 */
[----:B0-----:R-:W-:Y:S04]  /*e320*/  STL.64 [R1+0x40], R16 ;  /* 0x0000401001007387 */ /* 0x001fe80000100a00 */
[----:B------:R-:W-:Y:S04]  /*e330*/  STL.64 [R1+0x48], R18 ;  /* 0x0000481201007387 */ /* 0x000fe80000100a00 */
[----:B------:R-:W-:Y:S04]  /*e340*/  STL [R1+0xe3c], R29 ;  /* 0x000e3c1d01007387 */ /* 0x000fe80000100800 */
[----:B------:R-:W0:Y:S01]  /*e350*/  LDSM.16.M88.4 R24, [R29+0xf000] ;  /* 0x00f000001d18783b */ /* 0x000e220000000200 */
[----:B--2---:R-:W-:-:S15]  /*e360*/  HMMA.16816.F32.BF16 R20, R4, R16, R20 ;  /* 0x000000100414723c */ /* 0x004fde0000041814 */
[----:B------:R-:W-:-:S04]  /*e370*/  NOP ;  /* 0x0000000000007918 */ /* 0x000fc80000000000 */
[----:B------:R-:W-:Y:S04]  /*e380*/  STL.64 [R1+0x1f0], R20 ;  /* 0x0001f01401007387 */ /* 0x000fe80000100a00 */
[----:B------:R1:W-:Y:S04]  /*e390*/  STL.64 [R1+0x1f8], R22 ;  /* 0x0001f81601007387 */ /* 0x0003e80000100a00 */
[----:B-1----:R-:W2:Y:S04]  /*e3a0*/  LDL.LU.64 R22, [R1+0x1870] ;  /* 0x0018700001167983 */ /* 0x002ea80000300a00 */
[----:B------:R-:W2:Y:S04]  /*e3b0*/  LDL.LU.64 R20, [R1+0x1868] ;  /* 0x0018680001147983 */ /* 0x000ea80000300a00 */
[----:B0-----:R-:W-:Y:S04]  /*e3c0*/  STL.64 [R1+0x38], R26 ;  /* 0x0000381a01007387 */ /* 0x001fe80000100a00 */
[----:B------:R-:W-:Y:S01]  /*e3d0*/  STL.64 [R1+0x28], R10 ;  /* 0x0000280a01007387 */ /* 0x000fe20000100a00 */
[----:B--2---:R-:W-:-:S15]  /*e3e0*/  HMMA.16816.F32.BF16 R20, R4, R24, R20 ;  /* 0x000000180414723c */ /* 0x004fde0000041814 */
[----:B------:R-:W-:-:S04]  /*e3f0*/  NOP ;  /* 0x0000000000007918 */ /* 0x000fc80000000000 */
[----:B------:R-:W-:Y:S04]  /*e400*/  STL.64 [R1+0x1e0], R20 ;  /* 0x0001e01401007387 */ /* 0x000fe80000100a00 */
[----:B------:R0:W-:Y:S04]  /*e410*/  STL.64 [R1+0x1e8], R22 ;  /* 0x0001e81601007387 */ /* 0x0001e80000100a00 */
[----:B0-----:R-:W2:Y:S04]  /*e420*/  LDL.LU.64 R22, [R1+0x1860] ;  /* 0x0018600001167983 */ /* 0x001ea80000300a00 */
[----:B------:R-:W2:Y:S02]  /*e430*/  LDL.LU.64 R20, [R1+0x1858] ;  /* 0x0018580001147983 */ /* 0x000ea40000300a00 */
[----:B--2---:R-:W-:Y:S02]  /*e440*/  HMMA.16816.F32.BF16 R4, R4, R8, R20 ;  /* 0x000000080404723c */ /* 0x004fe40000041814 */
[----:B------:R-:W2:Y:S04]  /*e450*/  LDL.LU.64 R22, [R1+0x1850] ;  /* 0x0018500001167983 */ /* 0x000ea80000300a00 */
[----:B------:R-:W2:-:S13]  /*e460*/  LDL.LU.64 R20, [R1+0x1848] ;  /* 0x0018480001147983 */ /* 0x000e9a0000300a00 */
[----:B------:R-:W-:Y:S04]  /*e470*/  STL.64 [R1+0x170], R4 ;  /* 0x0001700401007387 */ /* 0x000fe80000100a00 */
[----:B------:R0:W-:Y:S04]  /*e480*/  STL.64 [R1+0x178], R6 ;  /* 0x0001780601007387 */ /* 0x0001e80000100a00 */
[----:B0-----:R-:W2:Y:S04]  /*e490*/  LDL.LU.64 R6, [R1+0x1840] ;  /* 0x0018400001067983 */ /* 0x001ea80000300a00 */
[----:B------:R-:W2:Y:S01]  /*e4a0*/  LDL.LU.64 R4, [R1+0x1838] ;  /* 0x0018380001047983 */ /* 0x000ea20000300a00 */
[----:B------:R-:W-:-:S02]  /*e4b0*/  IMAD.MOV.U32 R11, RZ, RZ, R16 ;  /* 0x000000ffff0b7224 */ /* 0x000fc400078e0010 */
[----:B------:R-:W-:Y:S02]  /*e4c0*/  IMAD.MOV.U32 R10, RZ, RZ, R17 ;  /* 0x000000ffff0a7224 */ /* 0x000fe400078e0011 */
[----:B------:R-:W-:Y:S02]  /*e4d0*/  IMAD.MOV.U32 R2, RZ, RZ, R18 ;  /* 0x000000ffff027224 */ /* 0x000fe400078e0012 */
[----:B------:R-:W-:Y:S01]  /*e4e0*/  IMAD.MOV.U32 R0, RZ, RZ, R19 ;  /* 0x000000ffff007224 */ /* 0x000fe200078e0013 */
[C---:B--2---:R-:W-:Y:S08]  /*e4f0*/  HMMA.16816.F32.BF16 R20, R4.reuse, R16, R20 ;  /* 0x000000100414723c */ /* 0x044ff00000041814 */
[C---:B---3--:R-:W-:Y:S11]  /*e500*/  HMMA.16816.F32.BF16 R12, R4.reuse, R24, R12 ;  /* 0x00000018040c723c */ /* 0x048ff6000004180c */
[----:B------:R-:W-:Y:S04]  /*e510*/  STL.64 [R1+0x160], R20 ;  /* 0x0001601401007387 */ /* 0x000fe80000100a00 */
[----:B------:R-:W-:Y:S04]  /*e520*/  STL.64 [R1+0x168], R22 ;  /* 0x0001681601007387 */ /* 0x000fe80000100a00 */
[----:B------:R0:W-:Y:S04]  /*e530*/  STL.64 [R1+0x1830], R24 ;  /* 0x0018301801007387 */ /* 0x0001e80000100a00 */
[----:B0-----:R-:W2:Y:S04]  /*e540*/  LDL.LU.64 R24, [R1+0x890] ;  /* 0x0008900001187983 */ /* 0x001ea80000300a00 */
[----:B------:R0:W-:Y:S04]  /*e550*/  STL.64 [R1+0x150], R12 ;  /* 0x0001500c01007387 */ /* 0x0001e80000100a00 */
[----:B------:R1:W-:Y:S04]  /*e560*/  STL.64 [R1+0x158], R14 ;  /* 0x0001580e01007387 */ /* 0x0003e80000100a00 */
[----:B------:R-:W2:Y:S04]  /*e570*/  LDL.LU.64 R26, [R1+0x898] ;  /* 0x00089800011a7983 */ /* 0x000ea80000300a00 */
[----:B------:R-:W3:Y:S04]  /*e580*/  LDL.LU.64 R16, [R1+0x880] ;  /* 0x0008800001107983 */ /* 0x000ee80000300a00 */
[----:B------:R-:W3:Y:S04]  /*e590*/  LDL.LU.64 R18, [R1+0x888] ;  /* 0x0008880001127983 */ /* 0x000ee80000300a00 */
[----:B0-----:R-:W4:Y:S04]  /*e5a0*/  LDL.LU.64 R12, [R1+0x800] ;  /* 0x00080000010c7983 */ /* 0x001f280000300a00 */
[----:B-1----:R-:W2:Y:S04]  /*e5b0*/  LDL.LU.64 R14, [R1+0x808] ;  /* 0x00080800010e7983 */ /* 0x002ea80000300a00 */
[----:B--2---:R-:W-:Y:S04]  /*e5c0*/  STL.64 [R1+0x17c8], R14 ;  /* 0x0017c80e01007387 */ /* 0x004fe80000100a00 */
[----:B----4-:R0:W-:Y:S04]  /*e5d0*/  STL.64 [R1+0x17c0], R12 ;  /* 0x0017c00c01007387 */ /* 0x0101e80000100a00 */
[----:B0-----:R-:W2:Y:S04]  /*e5e0*/  LDL.LU.64 R12, [R1+0x820] ;  /* 0x00082000010c7983 */ /* 0x001ea80000300a00 */
[----:B------:R-:W4:Y:S04]  /*e5f0*/  LDL.LU.64 R14, [R1+0x828] ;  /* 0x00082800010e7983 */ /* 0x000f280000300a00 */
[----:B----4-:R-:W-:Y:S04]  /*e600*/  STL.64 [R1+0x17d8], R14 ;  /* 0x0017d80e01007387 */ /* 0x010fe80000100a00 */
[----:B--2---:R-:W-:Y:S04]  /*e610*/  STL.64 [R1+0x17d0], R12 ;  /* 0x0017d00c01007387 */ /* 0x004fe80000100a00 */
[----:B------:R-:W2:Y:S04]  /*e620*/  LDL.LU.64 R20, [R1+0x7f0] ;  /* 0x0007f00001147983 */ /* 0x000ea80000300a00 */
[----:B------:R-:W4:Y:S04]  /*e630*/  LDL.LU.64 R22, [R1+0x7f8] ;  /* 0x0007f80001167983 */ /* 0x000f280000300a00 */
[----:B----4-:R-:W-:Y:S04]  /*e640*/  STL.64 [R1+0x17e8], R22 ;  /* 0x0017e81601007387 */ /* 0x010fe80000100a00 */
[----:B--2---:R0:W-:Y:S04]  /*e650*/  STL.64 [R1+0x17e0], R20 ;  /* 0x0017e01401007387 */ /* 0x0041e80000100a00 */
[----:B0-----:R-:W2:Y:S04]  /*e660*/  LDL.LU.64 R20, [R1+0x830] ;  /* 0x0008300001147983 */ /* 0x001ea80000300a00 */
[----:B------:R-:W4:Y:S01]  /*e670*/  LDL.LU.64 R22, [R1+0x838] ;  /* 0x0008380001167983 */ /* 0x000f220000300a00 */
[----:B------:R-:W-:Y:S03]  /*e680*/  HMMA.16816.F32.BF16 R4, R4, R8, R24 ;  /* 0x000000080404723c */ /* 0x000fe60000041818 */
[----:B----4-:R-:W-:Y:S04]  /*e690*/  STL.64 [R1+0x1808], R22 ;  /* 0x0018081601007387 */ /* 0x010fe80000100a00 */
[----:B--2---:R0:W-:Y:S04]  /*e6a0*/  STL.64 [R1+0x1800], R20 ;  /* 0x0018001401007387 */ /* 0x0041e80000100a00 */
[----:B0-----:R-:W2:Y:S04]  /*e6b0*/  LDL.LU.64 R20, [R1+0x850] ;  /* 0x0008500001147983 */ /* 0x001ea80000300a00 */
[----:B------:R-:W4:Y:S04]  /*e6c0*/  LDL.LU.64 R22, [R1+0x858] ;  /* 0x0008580001167983 */ /* 0x000f280000300a00 */
[----:B----4-:R-:W-:Y:S04]  /*e6d0*/  STL.64 [R1+0x1818], R22 ;  /* 0x0018181601007387 */ /* 0x010fe80000100a00 */
[----:B--2---:R0:W-:Y:S04]  /*e6e0*/  STL.64 [R1+0x1810], R20 ;  /* 0x0018101401007387 */ /* 0x0041e80000100a00 */
[----:B0-----:R-:W2:Y:S04]  /*e6f0*/  LDL.LU.64 R20, [R1+0x870] ;  /* 0x0008700001147983 */ /* 0x001ea80000300a00 */
[----:B------:R-:W2:Y:S04]  /*e700*/  LDL.LU.64 R22, [R1+0x878] ;  /* 0x0008780001167983 */ /* 0x000ea80000300a00 */
[----:B------:R-:W2:Y:S04]  /*e710*/  LDL.LU.64 R24, [R1+0x1830] ;  /* 0x0018300001187983 */ /* 0x000ea80000300a00 */
[----:B------:R-:W-:Y:S04]  /*e720*/  STL.64 [R1+0x10], R4 ;  /* 0x0000100401007387 */ /* 0x000fe80000100a00 */
[----:B------:R0:W-:Y:S04]  /*e730*/  STL.64 [R1+0x18], R6 ;  /* 0x0000180601007387 */ /* 0x0001e80000100a00 */
[----:B0-----:R-:W3:Y:S04]  /*e740*/  LDL.LU.64 R6, [R1+0x1828] ;  /* 0x0018280001067983 */ /* 0x001ee80000300a00 */
[----:B------:R-:W3:Y:S01]  /*e750*/  LDL.LU.64 R4, [R1+0x1820] ;  /* 0x0018200001047983 */ /* 0x000ee20000300a00 */
[----:B------:R-:W-:-:S02]  /*e760*/  IMAD.MOV.U32 R12, RZ, RZ, R11 ;  /* 0x000000ffff0c7224 */ /* 0x000fc400078e000b */
[----:B------:R-:W-:-:S07]  /*e770*/  IMAD.MOV.U32 R13, RZ, RZ, R10 ;  /* 0x000000ffff0d7224 */ /* 0x000fce00078e000a */
[----:B---3--:R-:W-:-:S15]  /*e780*/  HMMA.16816.F32.BF16 R16, R4, R12, R16 ;  /* 0x0000000c0410723c */ /* 0x008fde0000041810 */
[----:B------:R-:W-:-:S04]  /*e790*/  NOP ;  /* 0x0000000000007918 */ /* 0x000fc80000000000 */
[----:B------:R0:W-:Y:S04]  /*e7a0*/  STL.64 [R1+0x190], R16 ;  /* 0x0001901001007387 */ /* 0x0001e80000100a00 */
[----:B------:R1:W-:Y:S04]  /*e7b0*/  STL.64 [R1+0x198], R18 ;  /* 0x0001981201007387 */ /* 0x0003e80000100a00 */
[----:B0-----:R-:W3:Y:S04]  /*e7c0*/  LDL.LU.64 R16, [R1+0x7c0] ;  /* 0x0007c00001107983 */ /* 0x001ee80000300a00 */
[----:B-1----:R-:W4:Y:S01]  /*e7d0*/  LDL.LU.64 R18, [R1+0x7c8] ;  /* 0x0007c80001127983 */ /* 0x002f220000300a00 */
[----:B--2---:R-:W-:Y:S03]  /*e7e0*/  HMMA.16816.F32.BF16 R20, R4, R24, R20 ;  /* 0x000000180414723c */ /* 0x004fe60000041814 */
[----:B----4-:R-:W-:Y:S04]  /*e7f0*/  STL.64 [R1+0x17a8], R18 ;  /* 0x0017a81201007387 */ /* 0x010fe80000100a00 */
[----:B---3--:R0:W-:Y:S04]  /*e800*/  STL.64 [R1+0x17a0], R16 ;  /* 0x0017a01001007387 */ /* 0x0081e80000100a00 */
[----:B0-----:R-:W2:Y:S04]  /*e810*/  LDL.LU.64 R16, [R1+0x7e0] ;  /* 0x0007e00001107983 */ /* 0x001ea80000300a00 */
[----:B------:R-:W2:Y:S04]  /*e820*/  LDL.LU.64 R18, [R1+0x7e8] ;  /* 0x0007e80001127983 */ /* 0x000ea80000300a00 */
[----:B------:R-:W-:Y:S04]  /*e830*/  STL.64 [R1+0x180], R20 ;  /* 0x0001801401007387 */ /* 0x000fe80000100a00 */
[----:B------:R0:W-:Y:S04]  /*e840*/  STL.64 [R1+0x188], R22 ;  /* 0x0001881601007387 */ /* 0x0001e80000100a00 */
[----:B0-----:R-:W3:Y:S04]  /*e850*/  LDL.LU.64 R22, [R1+0x1818] ;  /* 0x0018180001167983 */ /* 0x001ee80000300a00 */
[----:B------:R-:W3:Y:S01]  /*e860*/  LDL.LU.64 R20, [R1+0x1810] ;  /* 0x0018100001147983 */ /* 0x000ee20000300a00 */
[----:B------:R-:W-:-:S02]  /*e870*/  IMAD.MOV.U32 R15, RZ, RZ, R8 ;  /* 0x000000ffff0f7224 */ /* 0x000fc400078e0008 */
[----:B------:R-:W-:Y:S01]  /*e880*/  IMAD.MOV.U32 R14, RZ, RZ, R9 ;  /* 0x000000ffff0e7224 */ /* 0x000fe200078e0009 */
[----:B---3--:R-:W-:Y:S01]  /*e890*/  HMMA.16816.F32.BF16 R4, R4, R8, R20 ;  /* 0x000000080404723c */ /* 0x008fe20000041814 */
[----:B------:R-:W3:Y:S04]  /*e8a0*/  LDL.LU.64 R22, [R1+0x1808] ;  /* 0x0018080001167983 */ /* 0x000ee80000300a00 */
[----:B------:R-:W3:-:S14]  /*e8b0*/  LDL.LU.64 R20, [R1+0x1800] ;  /* 0x0018000001147983 */ /* 0x000edc0000300a00 */
[----:B------:R0:W-:Y:S04]  /*e8c0*/  STL.64 [R1+0x140], R4 ;  /* 0x0001400401007387 */ /* 0x0001e80000100a00 */
[----:B------:R-:W-:Y:S04]  /*e8d0*/  STL.64 [R1+0x148], R6 ;  /* 0x0001480601007387 */ /* 0x000fe80000100a00 */
[----:B------:R-:W3:Y:S04]  /*e8e0*/  LDL.LU.64 R10, [R1+0x17f8] ;  /* 0x0017f800010a7983 */ /* 0x000ee80000300a00 */
[----:B------:R-:W3:Y:S01]  /*e8f0*/  LDL.LU.64 R8, [R1+0x17f0] ;  /* 0x0017f00001087983 */ /* 0x000ee20000300a00 */
[----:B0-----:R-:W-:-:S02]  /*e900*/  IMAD.MOV.U32 R4, RZ, RZ, R15 ;  /* 0x000000ffff047224 */ /* 0x001fc400078e000f */
[----:B------:R-:W-:Y:S02]  /*e910*/  IMAD.MOV.U32 R5, RZ, RZ, R14 ;  /* 0x000000ffff057224 */ /* 0x000fe400078e000e */
[----:B---3--:R-:W-:Y:S01]  /*e920*/  HMMA.16816.F32.BF16 R12, R8, R12, R20 ;  /* 0x0000000c080c723c */ /* 0x008fe20000041814 */
[----:B------:R-:W3:Y:S04]  /*e930*/  LDL.LU.64 R22, [R1+0x17e8] ;  /* 0x0017e80001167983 */ /* 0x000ee80000300a00 */
[----:B------:R-:W3:-:S14]  /*e940*/  LDL.LU.64 R20, [R1+0x17e0] ;  /* 0x0017e00001147983 */ /* 0x000edc0000300a00 */
        /* <DEDUP_REMOVED lines=8> */
[----:B0-----:R-:W4:Y:S04]  /*e9d0*/  LDL.LU.64 R14, [R1+0x17c8] ;  /* 0x0017c800010e7983 */ /* 0x001f280000300a00 */
[----:B------:R-:W4:Y:S02]  /*e9e0*/  LDL.LU.64 R12, [R1+0x17c0] ;  /* 0x0017c000010c7983 */ /* 0x000f240000300a00 */
[----:B----4-:R-:W-:Y:S02]  /*e9f0*/  HMMA.16816.F32.BF16 R8, R8, R4, R12 ;  /* 0x000000040808723c */ /* 0x010fe4000004180c */
[----:B------:R-:W3:Y:S04]  /*ea00*/  LDL.LU.64 R14, [R1+0x17b8] ;  /* 0x0017b800010e7983 */ /* 0x000ee80000300a00 */
[----:B------:R-:W3:-:S13]  /*ea10*/  LDL.LU.64 R12, [R1+0x17b0] ;  /* 0x0017b000010c7983 */ /* 0x000eda0000300a00 */
[----:B------:R0:W-:Y:S04]  /*ea20*/  STL.64 [R1], R8 ;  /* 0x0000000801007387 */ /* 0x0001e80000100a00 */
[----:B------:R-:W-:Y:S04]  /*ea30*/  STL.64 [R1+0x8], R10 ;  /* 0x0000080a01007387 */ /* 0x000fe80000100a00 */
[----:B0-----:R-:W3:Y:S02]  /*ea40*/  LDL.LU.64 R8, [R1+0x40] ;  /* 0x0000400001087983 */ /* 0x001ee40000300a00 */
[----:B---3--:R-:W-:-:S15]  /*ea50*/  HMMA.16816.F32.BF16 R20, R12, R8, R20 ;  /* 0x000000080c14723c */ /* 0x008fde0000041814 */
[----:B------:R-:W-:-:S04]  /*ea60*/  NOP ;  /* 0x0000000000007918 */ /* 0x000fc80000000000 */
[----:B------:R0:W-:Y:S04]  /*ea70*/  STL.64 [R1+0x360], R20 ;  /* 0x0003601401007387 */ /* 0x0001e80000100a00 */
[----:B------:R1:W-:Y:S04]  /*ea80*/  STL.64 [R1+0x368], R22 ;  /* 0x0003681601007387 */ /* 0x0003e80000100a00 */
[----:B0-----:R-:W3:Y:S04]  /*ea90*/  LDL.LU.64 R20, [R1+0x7a0] ;  /* 0x0007a00001147983 */ /* 0x001ee80000300a00 */
[----:B-1----:R-:W4:Y:S01]  /*eaa0*/  LDL.LU.64 R22, [R1+0x7a8] ;  /* 0x0007a80001167983 */ /* 0x002f220000300a00 */
[C---:B--2---:R-:W-:Y:S03]  /*eab0*/  HMMA.16816.F32.BF16 R16, R12.reuse, R24, R16 ;  /* 0x000000180c10723c */ /* 0x044fe60000041810 */
[----:B----4-:R-:W-:Y:S04]  /*eac0*/  STL.64 [R1+0x1788], R22 ;  /* 0x0017881601007387 */ /* 0x010fe80000100a00 */
[----:B---3--:R0:W-:Y:S04]  /*ead0*/  STL.64 [R1+0x1780], R20 ;  /* 0x0017801401007387 */ /* 0x0081e80000100a00 */
[----:B0-----:R-:W2:Y:S04]  /*eae0*/  LDL.LU.64 R20, [R1+0x7b0] ;  /* 0x0007b00001147983 */ /* 0x001ea80000300a00 */
[----:B------:R-:W2:Y:S04]  /*eaf0*/  LDL.LU.64 R22, [R1+0x7b8] ;  /* 0x0007b80001167983 */ /* 0x000ea80000300a00 */
[----:B------:R-:W-:Y:S04]  /*eb00*/  STL.64 [R1+0x340], R16 ;  /* 0x0003401001007387 */ /* 0x000fe80000100a00 */
[----:B------:R0:W-:Y:S04]  /*eb10*/  STL.64 [R1+0x348], R18 ;  /* 0x0003481201007387 */ /* 0x0001e80000100a00 */
[----:B0-----:R-:W3:Y:S04]  /*eb20*/  LDL.LU.64 R18, [R1+0x17a8] ;  /* 0x0017a80001127983 */ /* 0x001ee80000300a00 */
[----:B------:R-:W3:Y:S02]  /*eb30*/  LDL.LU.64 R16, [R1+0x17a0] ;  /* 0x0017a00001107983 */ /* 0x000ee40000300a00 */
[----:B---3--:R-:W-:Y:S02]  /*eb40*/  HMMA.16816.F32.BF16 R12, R12, R4, R16 ;  /* 0x000000040c0c723c */ /* 0x008fe40000041810 */
[----:B------:R-:W2:Y:S04]  /*eb50*/  LDL.LU.64 R18, [R1+0x1798] ;  /* 0x0017980001127983 */ /* 0x000ea80000300a00 */
[----:B------:R-:W2:-:S13]  /*eb60*/  LDL.LU.64 R16, [R1+0x1790] ;  /* 0x0017900001107983 */ /* 0x000e9a0000300a00 */
[----:B------:R-:W-:Y:S04]  /*eb70*/  STL [R1+0x11b0], R15 ;  /* 0x0011b00f01007387 */ /* 0x000fe80000100800 */
[----:B------:R-:W-:Y:S04]  /*eb80*/  STL [R1+0x1208], R14 ;  /* 0x0012080e01007387 */ /* 0x000fe80000100800 */
[----:B------:R0:W-:Y:S04]  /*eb90*/  STL.64 [R1+0x1200], R12 ;  /* 0x0012000c01007387 */ /* 0x0001e80000100a00 */
[----:B0-----:R-:W3:Y:S04]  /*eba0*/  LDL.LU.64 R12, [R1+0x770] ;  /* 0x00077000010c7983 */ /* 0x001ee80000300a00 */
[----:B------:R-:W3:Y:S01]  /*ebb0*/  LDL.LU.64 R14, [R1+0x778] ;  /* 0x00077800010e7983 */ /* 0x000ee20000300a00 */
[----:B------:R-:W-:-:S02]  /*ebc0*/  IMAD.MOV.U32 R7, RZ, RZ, R8 ;  /* 0x000000ffff077224 */ /* 0x000fc400078e0008 */
[----:B------:R-:W-:Y:S01]  /*ebd0*/  IMAD.MOV.U32 R6, RZ, RZ, R9 ;  /* 0x000000ffff067224 */ /* 0x000fe200078e0009 */
[----:B--2---:R-:W-:-:S15]  /*ebe0*/  HMMA.16816.F32.BF16 R20, R16, R8, R20 ;  /* 0x000000081014723c */ /* 0x004fde0000041814 */
[----:B------:R-:W-:-:S04]  /*ebf0*/  NOP ;  /* 0x0000000000007918 */ /* 0x000fc80000000000 */
[----:B------:R-:W-:Y:S04]  /*ec00*/  STL.64 [R1+0x400], R20 ;  /* 0x0004001401007387 */ /* 0x000fe80000100a00 */
[----:B------:R0:W-:Y:S04]  /*ec10*/  STL.64 [R1+0x408], R22 ;  /* 0x0004081601007387 */ /* 0x0001e80000100a00 */
[----:B0-----:R-:W2:Y:S04]  /*ec20*/  LDL.LU.64 R22, [R1+0x1788] ;  /* 0x0017880001167983 */ /* 0x001ea80000300a00 */
[----:B------:R-:W2:Y:S04]  /*ec30*/  LDL.LU.64 R20, [R1+0x1780] ;  /* 0x0017800001147983 */ /* 0x000ea80000300a00 */
[----:B------:R-:W4:Y:S04]  /*ec40*/  LDL.LU.64 R8, [R1+0x710] ;  /* 0x0007100001087983 */ /* 0x000f280000300a00 */
[----:B------:R-:W3:Y:S01]  /*ec50*/  LDL.LU.64 R10, [R1+0x718] ;  /* 0x00071800010a7983 */ /* 0x000ee20000300a00 */
[C---:B--2---:R-:W-:Y:S03]  /*ec60*/  HMMA.16816.F32.BF16 R20, R16.reuse, R24, R20 ;  /* 0x000000181014723c */ /* 0x044fe60000041814 */
[----:B---3--:R-:W-:Y:S04]  /*ec70*/  STL.64 [R1+0x1760], R10 ;  /* 0x0017600a01007387 */ /* 0x008fe80000100a00 */
[----:B----4-:R0:W-:Y:S01]  /*ec80*/  STL.64 [R1+0x1758], R8 ;  /* 0x0017580801007387 */ /* 0x0101e20000100a00 */
[----:B------:R-:W-:Y:S11]  /*ec90*/  HMMA.16816.F32.BF16 R16, R16, R4, R12 ;  /* 0x000000041010723c */ /* 0x000ff6000004180c */
[----:B------:R-:W-:Y:S01]  /*eca0*/  IMAD.MOV.U32 R28, RZ, RZ, R23 ;  /* 0x000000ffff1c7224 */ /* 0x000fe200078e0017 */
[----:B0-----:R-:W2:Y:S04]  /*ecb0*/  LDL.LU.64 R8, [R1+0x700] ;  /* 0x0007000001087983 */ /* 0x001ea80000300a00 */
[----:B------:R-:W2:Y:S04]  /*ecc0*/  LDL.LU.64 R10, [R1+0x708] ;  /* 0x00070800010a7983 */ /* 0x000ea80000300a00 */
[----:B------:R-:W-:Y:S04]  /*ecd0*/  STL.64 [R1+0x3f0], R20 ;  /* 0x0003f01401007387 */ /* 0x000fe80000100a00 */
[----:B------:R0:W-:Y:S04]  /*ece0*/  STL [R1+0x3f8], R22 ;  /* 0x0003f81601007387 */ /* 0x0001e80000100800 */
[----:B0-----:R-:W2:Y:S04]  /*ecf0*/  LDL.LU.64 R22, [R1+0x1778] ;  /* 0x0017780001167983 */ /* 0x001ea80000300a00 */
[----:B------:R-:W2:Y:S04]  /*ed00*/  LDL.LU.64 R20, [R1+0x1770] ;  /* 0x0017700001147983 */ /* 0x000ea80000300a00 */
[----:B------:R-:W-:Y:S04]  /*ed10*/  STL [R1+0x12a8], R28 ;  /* 0x0012a81c01007387 */ /* 0x000fe80000100800 */
[----:B------:R-:W3:Y:S04]  /*ed20*/  LDL.64 R14, [R1+0xf8] ;  /* 0x0000f800010e7983 */ /* 0x000ee80000100a00 */
[----:B---3--:R0:W-:Y:S04]  /*ed30*/  STL.64 [R1+0x1718], R14 ;  /* 0x0017180e01007387 */ /* 0x0081e80000100a00 */
[----:B------:R-:W3:Y:S04]  /*ed40*/  LDL.LU.64 R12, [R1+0x760] ;  /* 0x00076000010c7983 */ /* 0x000ee80000300a00 */
[----:B0-----:R-:W3:Y:S04]  /*ed50*/  LDL.LU.64 R14, [R1+0x768] ;  /* 0x00076800010e7983 */ /* 0x001ee80000300a00 */
[----:B------:R-:W-:Y:S04]  /*ed60*/  STL.64 [R1+0x1070], R18 ;  /* 0x0010701201007387 */ /* 0x000fe80000100a00 */
[----:B------:R0:W-:Y:S02]  /*ed70*/  STL.64 [R1+0x1068], R16 ;  /* 0x0010681001007387 */ /* 0x0001e40000100a00 */
[----:B0-----:R-:W-:-:S02]  /*ed80*/  IMAD.MOV.U32 R16, RZ, RZ, R7 ;  /* 0x000000ffff107224 */ /* 0x001fc400078e0007 */
[----:B------:R-:W-:-:S07]  /*ed90*/  IMAD.MOV.U32 R17, RZ, RZ, R6 ;  /* 0x000000ffff117224 */ /* 0x000fce00078e0006 */
[----:B--2---:R-:W-:Y:S01]  /*eda0*/  HMMA.16816.F32.BF16 R8, R20, R16, R8 ;  /* 0x000000101408723c */ /* 0x004fe20000041808 */
[----:B------:R-:W-:Y:S02]  /*edb0*/  IMAD.MOV.U32 R18, RZ, RZ, R2 ;  /* 0x000000ffff127224 */ /* 0x000fe400078e0002 */
[----:B------:R-:W2:Y:S01]  /*edc0*/  LDL.LU R2, [R1+0x176c] ;  /* 0x00176c0001027983 */ /* 0x000ea20000300800 */
[----:B------:R-:W-:-:S03]  /*edd0*/  IMAD.MOV.U32 R19, RZ, RZ, R0 ;  /* 0x000000ffff137224 */ /* 0x000fc600078e0000 */
[----:B------:R-:W4:-:S12]  /*ede0*/  LDL.LU R0, [R1+0x1768] ;  /* 0x0017680001007983 */ /* 0x000f180000300800 */
[----:B------:R-:W-:Y:S04]  /*edf0*/  STL.64 [R1+0x700], R8 ;  /* 0x0007000801007387 */ /* 0x000fe80000100a00 */
[----:B------:R0:W-:Y:S04]  /*ee00*/  STL.64 [R1+0x708], R10 ;  /* 0x0007080a01007387 */ /* 0x0001e80000100a00 */
[----:B0-----:R-:W2:Y:S04]  /*ee10*/  LDL.LU.64 R10, [R1+0x1760] ;  /* 0x00176000010a7983 */ /* 0x001ea80000300a00 */
[----:B------:R-:W2:Y:S01]  /*ee20*/  LDL.LU.64 R8, [R1+0x1758] ;  /* 0x0017580001087983 */ /* 0x000ea20000300a00 */
[----:B------:R-:W-:-:S02]  /*ee30*/  IMAD.MOV.U32 R7, RZ, RZ, R24 ;  /* 0x000000ffff077224 */ /* 0x000fc400078e0018 */
[----:B------:R-:W-:Y:S01]  /*ee40*/  IMAD.MOV.U32 R6, RZ, RZ, R25 ;  /* 0x000000ffff067224 */ /* 0x000fe200078e0019 */
[----:B---3--:R-:W-:-:S15]  /*ee50*/  HMMA.16816.F32.BF16 R12, R20, R24, R12 ;  /* 0x00000018140c723c */ /* 0x008fde000004180c */
[----:B------:R-:W-:-:S04]  /*ee60*/  NOP ;  /* 0x0000000000007918 */ /* 0x000fc80000000000 */
[----:B------:R-:W-:Y:S04]  /*ee70*/  STL.64 [R1+0x4a0], R12 ;  /* 0x0004a00c01007387 */ /* 0x000fe80000100a00 */
[----:B------:R-:W-:Y:S04]  /*ee80*/  STL.64 [R1+0x4a8], R14 ;  /* 0x0004a80e01007387 */ /* 0x000fe80000100a00 */
[----:B------:R-:W3:Y:S04]  /*ee90*/  LDL.LU.64 R26, [R1+0x1750] ;  /* 0x00175000011a7983 */ /* 0x000ee80000300a00 */
[----:B------:R-:W3:Y:S04]  /*eea0*/  LDL.LU.64 R24, [R1+0x1748] ;  /* 0x0017480001187983 */ /* 0x000ee80000300a00 */
[----:B------:R0:W-:Y:S01]  /*eeb0*/  STL.64 [R1+0x1720], R4 ;  /* 0x0017200401007387 */ /* 0x0001e20000100a00 */
[----:B--2---:R-:W-:Y:S01]  /*eec0*/  HMMA.16816.F32.BF16 R20, R20, R4, R8 ;  /* 0x000000041414723c */ /* 0x004fe20000041808 */
[----:B0-----:R-:W-:-:S02]  /*eed0*/  IMAD.MOV.U32 R4, RZ, RZ, R7 ;  /* 0x000000ffff047224 */ /* 0x001fc400078e0007 */
[----:B------:R-:W-:-:S05]  /*eee0*/  IMAD.MOV.U32 R5, RZ, RZ, R6 ;  /* 0x000000ffff057224 */ /* 0x000fca00078e0006 */
[----:B------:R0:W-:Y:S04]  /*eef0*/  STL.64 [R1+0x1738], R4 ;  /* 0x0017380401007387 */ /* 0x0001e80000100a00 */
[----:B0-----:R-:W3:Y:S04]  /*ef00*/  LDL.LU.64 R4, [R1+0x750] ;  /* 0x0007500001047983 */ /* 0x001ee80000300a00 */
[----:B------:R-:W3:Y:S04]  /*ef10*/  LDL.LU.64 R6, [R1+0x758] ;  /* 0x0007580001067983 */ /* 0x000ee80000300a00 */
[----:B------:R0:W-:Y:S04]  /*ef20*/  STL.64 [R1+0xf80], R22 ;  /* 0x000f801601007387 */ /* 0x0001e80000100a00 */
[----:B------:R-:W-:Y:S01]  /*ef30*/  STL.64 [R1+0xf78], R20 ;  /* 0x000f781401007387 */ /* 0x000fe20000100a00 */
[----:B0-----:R-:W-:-:S03]  /*ef40*/  IMAD.MOV.U32 R22, RZ, RZ, R2 ;  /* 0x000000ffff167224 */ /* 0x001fc600078e0002 */
[----:B------:R-:W2:Y:S01]  /*ef50*/  LDL.LU R2, [R1+0x1744] ;  /* 0x0017440001027983 */ /* 0x000ea20000300800 */
[----:B------:R-:W-:-:S03]  /*ef60*/  IMAD.MOV.U32 R23, RZ, RZ, R3 ;  /* 0x000000ffff177224 */ /* 0x000fc600078e0003 */
[----:B------:R-:W2:Y:S04]  /*ef70*/  LDL.LU R3, [R1+0x1740] ;  /* 0x0017400001037983 */ /* 0x000ea80000300800 */
[----:B------:R-:W2:Y:S04]  /*ef80*/  LDL.LU R12, [R1+0xab0] ;  /* 0x000ab000010c7983 */ /* 0x000ea80000300800 */
[----:B------:R-:W2:Y:S04]  /*ef90*/  LDL.LU R13, [R1+0xab4] ;  /* 0x000ab400010d7983 */ /* 0x000ea80000300800 */
[----:B------:R-:W2:Y:S04]  /*efa0*/  LDL.LU R14, [R1+0xab8] ;  /* 0x000ab800010e7983 */ /* 0x000ea80000300800 */
[----:B------:R-:W2:Y:S01]  /*efb0*/  LDL.LU R15, [R1+0xabc] ;  /* 0x000abc00010f7983 */ /* 0x000ea20000300800 */
[----:B---3--:R-:W-:-:S15]  /*efc0*/  HMMA.16816.F32.BF16 R4, R24, R16, R4 ;  /* 0x000000101804723c */ /* 0x008fde0000041804 */
[----:B------:R-:W-:-:S04]  /*efd0*/  NOP ;  /* 0x0000000000007918 */ /* 0x000fc80000000000 */
[----:B------:R-:W-:Y:S01]  /*efe0*/  IMAD.MOV.U32 R29, RZ, RZ, R4 ;  /* 0x000000ffff1d7224 */ /* 0x000fe200078e0004 */
[----:B--2---:R-:W-:Y:S04]  /*eff0*/  STL.64 [R1+0x1730], R14 ;  /* 0x0017300e01007387 */ /* 0x004fe80000100a00 */
[----:B------:R0:W-:Y:S04]  /*f000*/  STL.64 [R1+0x1728], R12 ;  /* 0x0017280c01007387 */ /* 0x0001e80000100a00 */
[----:B0-----:R-:W2:Y:S04]  /*f010*/  LDL.LU.64 R12, [R1+0x740] ;  /* 0x00074000010c7983 */ /* 0x001ea80000300a00 */
[----:B------:R-:W2:Y:S04]  /*f020*/  LDL.LU.64 R14, [R1+0x748] ;  /* 0x00074800010e7983 */ /* 0x000ea80000300a00 */
[----:B------:R-:W3:Y:S04]  /*f030*/  LDL.LU.64 R8, [R1+0x6f0] ;  /* 0x0006f00001087983 */ /* 0x000ee80000300a00 */
[----:B------:R-:W3:Y:S04]  /*f040*/  LDL.LU.64 R10, [R1+0x6f8] ;  /* 0x0006f800010a7983 */ /* 0x000ee80000300a00 */
[----:B------:R0:W-:Y:S04]  /*f050*/  STL.64 [R1+0x16c0], R22 ;  /* 0x0016c01601007387 */ /* 0x0001e80000100a00 */
[----:B------:R-:W2:Y:S01]  /*f060*/  LDL.LU R20, [R1+0x520] ;  /* 0x0005200001147983 */ /* 0x000ea20000300800 */
[----:B0-----:R-:W-:-:S02]  /*f070*/  IMAD.MOV.U32 R22, RZ, RZ, R2 ;  /* 0x000000ffff167224 */ /* 0x001fc400078e0002 */
[----:B------:R-:W-:Y:S02]  /*f080*/  IMAD.MOV.U32 R2, RZ, RZ, R5 ;  /* 0x000000ffff027224 */ /* 0x000fe400078e0005 */
[----:B------:R-:W2:Y:S01]  /*f090*/  LDL.LU.64 R4, [R1+0x1738] ;  /* 0x0017380001047983 */ /* 0x000ea20000300a00 */
[----:B------:R-:W-:Y:S02]  /*f0a0*/  IMAD.MOV.U32 R21, RZ, RZ, R3 ;  /* 0x000000ffff157224 */ /* 0x000fe400078e0003 */
[----:B----4-:R-:W-:Y:S02]  /*f0b0*/  IMAD.MOV.U32 R23, RZ, RZ, R0 ;  /* 0x000000ffff177224 */ /* 0x010fe400078e0000 */
[----:B------:R-:W-:Y:S02]  /*f0c0*/  IMAD.MOV.U32 R3, RZ, RZ, R6 ;  /* 0x000000ffff037224 */ /* 0x000fe400078e0006 */
[----:B------:R-:W-:Y:S01]  /*f0d0*/  IMAD.MOV.U32 R0, RZ, RZ, R7 ;  /* 0x000000ffff007224 */ /* 0x000fe200078e0007 */
[----:B------:R0:W-:Y:S04]  /*f0e0*/  STL.64 [R1+0x1690], R18 ;  /* 0x0016901201007387 */ /* 0x0001e80000100a00 */
[----:B0-----:R-:W4:Y:S04]  /*f0f0*/  LDL.64 R18, [R1+0x108] ;  /* 0x0001080001127983 */ /* 0x001f280000100a00 */
[----:B------:R-:W-:Y:S04]  /*f100*/  STL [R1+0xe9c], R0 ;  /* 0x000e9c0001007387 */ /* 0x000fe80000100800 */
[----:B------:R-:W-:Y:S04]  /*f110*/  STL [R1+0xe98], R3 ;  /* 0x000e980301007387 */ /* 0x000fe80000100800 */
[----:B------:R0:W-:Y:S04]  /*f120*/  STL [R1+0xe44], R2 ;  /* 0x000e440201007387 */ /* 0x0001e80000100800 */
[----:B0-----:R-:W3:Y:S04]  /*f130*/  LDL R2, [R1+0xb50] ;  /* 0x000b500001027983 */ /* 0x001ee80000100800 */
[----:B------:R-:W-:Y:S01]  /*f140*/  STL [R1+0xe40], R29 ;  /* 0x000e401d01007387 */ /* 0x000fe20000100800 */
[----:B--2---:R-:W-:Y:S03]  /*f150*/  HMMA.16816.F32.BF16 R4, R24, R4, R12 ;  /* 0x000000041804723c */ /* 0x004fe6000004180c */
[----:B------:R-:W2:Y:S04]  /*f160*/  LDL.LU.64 R14, [R1+0x1730] ;  /* 0x00173000010e7983 */ /* 0x000ea80000300a00 */
[----:B------:R-:W2:-:S12]  /*f170*/  LDL.LU.64 R12, [R1+0x1728] ;  /* 0x00172800010c7983 */ /* 0x000e980000300a00 */
[----:B------:R0:W-:Y:S04]  /*f180*/  STL.64 [R1+0x740], R4 ;  /* 0x0007400401007387 */ /* 0x0001e80000100a00 */
[----:B------:R-:W-:Y:S04]  /*f190*/  STL.64 [R1+0x748], R6 ;  /* 0x0007480601007387 */ /* 0x000fe80000100a00 */
[----:B0-----:R-:W3:Y:S02]  /*f1a0*/  LDL.LU.64 R4, [R1+0x1720] ;  /* 0x0017200001047983 */ /* 0x001ee40000300a00 */
[----:B---3--:R-:W-:Y:S02]  /*f1b0*/  HMMA.16816.F32.BF16 R24, R24, R4, R8 ;  /* 0x000000041818723c */ /* 0x008fe40000041808 */
[----:B------:R-:W0:Y:S04]  /*f1c0*/  LDSM.16.MT88.4 R8, [R2+0x4080] ;  /* 0x004080000208783b */ /* 0x000e280000004200 */
[----:B------:R-:W2:-:S13]  /*f1d0*/  LDSM.16.MT88.4 R4, [R2+0x4000] ;  /* 0x004000000204783b */ /* 0x000e9a0000004200 */
[----:B------:R1:W-:Y:S04]  /*f1e0*/  STL.64 [R1+0xdc8], R26 ;  /* 0x000dc81a01007387 */ /* 0x0003e80000100a00 */
[----:B------:R3:W-:Y:S04]  /*f1f0*/  STL.64 [R1+0xdc0], R24 ;  /* 0x000dc01801007387 */ /* 0x0007e80000100a00 */
[----:B-1----:R-:W2:Y:S04]  /*f200*/  LDL.LU R26, [R1+0x38] ;  /* 0x00003800011a7983 */ /* 0x002ea80000300800 */
[----:B------:R-:W2:Y:S04]  /*f210*/  LDL.LU R27, [R1+0x3c] ;  /* 0x00003c00011b7983 */ /* 0x000ea80000300800 */
[----:B--2---:R1:W-:Y:S04]  /*f220*/  STL.64 [R1+0x1658], R26 ;  /* 0x0016581a01007387 */ /* 0x0043e80000100a00 */
[----:B---3--:R-:W4:Y:S04]  /*f230*/  LDL.LU R24, [R1+0x6e0] ;  /* 0x0006e00001187983 */ /* 0x008f280000300800 */
[----:B------:R-:W4:Y:S04]  /*f240*/  LDL.LU R25, [R1+0x6e4] ;  /* 0x0006e40001197983 */ /* 0x000f280000300800 */
[----:B-1----:R-:W4:Y:S04]  /*f250*/  LDL.LU R26, [R1+0x6e8] ;  /* 0x0006e800011a7983 */ /* 0x002f280000300800 */
[----:B------:R-:W4:Y:S04]  /*f260*/  LDL.LU R27, [R1+0x6ec] ;  /* 0x0006ec00011b7983 */ /* 0x000f280000300800 */
[----:B0-----:R0:W-:Y:S04]  /*f270*/  STL.64 [R1+0x1638], R10 ;  /* 0x0016380a01007387 */ /* 0x0011e80000100a00 */
[----:B------:R-:W-:Y:S04]  /*f280*/  STL.64 [R1+0x1630], R8 ;  /* 0x0016300801007387 */ /* 0x000fe80000100a00 */
[----:B0-----:R-:W2:Y:S02]  /*f290*/  LDL.64 R10, [R1+0x118] ;  /* 0x00011800010a7983 */ /* 0x001ea40000100a00 */
[----:B--2---:R-:W-:-:S15]  /*f2a0*/  HMMA.16816.F32.BF16 R12, R4, R10, R12 ;  /* 0x0000000a040c723c */ /* 0x004fde000004180c */
[----:B------:R-:W-:-:S04]  /*f2b0*/  NOP ;  /* 0x0000000000007918 */ /* 0x000fc80000000000 */
[----:B------:R-:W-:Y:S04]  /*f2c0*/  STL.64 [R1+0xab0], R12 ;  /* 0x000ab00c01007387 */ /* 0x000fe80000100a00 */
[----:B------:R0:W-:Y:S04]  /*f2d0*/  STL.64 [R1+0xab8], R14 ;  /* 0x000ab80e01007387 */ /* 0x0001e80000100a00 */
[----:B0-----:R-:W2:Y:S01]  /*f2e0*/  LDL.LU.64 R14, [R1+0x1718] ;  /* 0x00171800010e7983 */ /* 0x001ea20000300a00 */
[----:B----4-:R-:W-:Y:S01]  /*f2f0*/  HMMA.16816.F32.BF16 R24, R4, R18, R24 ;  /* 0x000000120418723c */ /* 0x010fe20000041818 */
[----:B------:R-:W-:-:S02]  /*f300*/  IMAD.MOV.U32 R9, RZ, RZ, R18 ;  /* 0x000000ffff097224 */ /* 0x000fc400078e0012 */
[----:B------:R-:W-:Y:S02]  /*f310*/  IMAD.MOV.U32 R8, RZ, RZ, R19 ;  /* 0x000000ffff087224 */ /* 0x000fe400078e0013 */
[----:B------:R-:W-:Y:S02]  /*f320*/  IMAD.MOV.U32 R3, RZ, RZ, R10 ;  /* 0x000000ffff037224 */ /* 0x000fe400078e000a */
[----:B------:R-:W-:-:S12]  /*f330*/  IMAD.MOV.U32 R0, RZ, RZ, R11 ;  /* 0x000000ffff007224 */ /* 0x000fd800078e000b */
[----:B------:R0:W-:Y:S04]  /*f340*/  STL.64 [R1+0xa10], R24 ;  /* 0x000a101801007387 */ /* 0x0001e80000100a00 */
[----:B------:R-:W-:Y:S04]  /*f350*/  STL.64 [R1+0xa18], R26 ;  /* 0x000a181a01007387 */ /* 0x000fe80000100a00 */
[----:B------:R2:W-:Y:S04]  /*f360*/  STL.64 [R1+0x16f8], R8 ;  /* 0x0016f80801007387 */ /* 0x0005e80000100a00 */
[----:B0-----:R-:W3:Y:S01]  /*f370*/  LDL.LU R24, [R1+0x1f0] ;  /* 0x0001f00001187983 */ /* 0x001ee20000300800 */
[----:B--2---:R-:W-:-:S15]  /*f380*/  HMMA.16816.F32.BF16 R8, R4, R14, R20 ;  /* 0x0000000e0408723c */ /* 0x004fde0000041814 */
[----:B------:R-:W-:-:S04]  /*f390*/  NOP ;  /* 0x0000000000007918 */ /* 0x000fc80000000000 */
[----:B------:R-:W-:Y:S04]  /*f3a0*/  STL.64 [R1+0x9c0], R8 ;  /* 0x0009c00801007387 */ /* 0x000fe80000100a00 */
[----:B------:R-:W-:Y:S04]  /*f3b0*/  STL.64 [R1+0x9c8], R10 ;  /* 0x0009c80a01007387 */ /* 0x000fe80000100a00 */
[----:B------:R-:W3:Y:S04]  /*f3c0*/  LDL.LU R25, [R1+0x1f4] ;  /* 0x0001f40001197983 */ /* 0x000ee80000300800 */
[----:B------:R-:W2:Y:S04]  /*f3d0*/  LDL.LU R26, [R1+0x1f8] ;  /* 0x0001f800011a7983 */ /* 0x000ea80000300800 */
[----:B------:R-:W2:Y:S04]  /*f3e0*/  LDL.LU R27, [R1+0x1fc] ;  /* 0x0001fc00011b7983 */ /* 0x000ea80000300800 */
[----:B------:R-:W4:Y:S04]  /*f3f0*/  LDL.LU R16, [R1+0x220] ;  /* 0x0002200001107983 */ /* 0x000f280000300800 */
[----:B------:R-:W4:Y:S04]  /*f400*/  LDL.LU R17, [R1+0x224] ;  /* 0x0002240001117983 */ /* 0x000f280000300800 */
[----:B------:R-:W2:Y:S04]  /*f410*/  LDL.LU R18, [R1+0x228] ;  /* 0x0002280001127983 */ /* 0x000ea80000300800 */
[----:B------:R-:W2:Y:S04]  /*f420*/  LDL.LU R19, [R1+0x22c] ;  /* 0x00022c0001137983 */ /* 0x000ea80000300800 */
[----:B--2---:R0:W-:Y:S04]  /*f430*/  STL.64 [R1+0x16a0], R18 ;  /* 0x0016a01201007387 */ /* 0x0041e80000100a00 */
[----:B----4-:R-:W-:Y:S04]  /*f440*/  STL.64 [R1+0x1698], R16 ;  /* 0x0016981001007387 */ /* 0x010fe80000100a00 */
[----:B0-----:R-:W2:Y:S04]  /*f450*/  LDL.64 R18, [R1+0x88] ;  /* 0x0000880001127983 */ /* 0x001ea80000100a00 */
[----:B--2---:R0:W-:Y:S04]  /*f460*/  STL.64 [R1+0x16b0], R18 ;  /* 0x0016b01201007387 */ /* 0x0041e80000100a00 */
[----:B0-----:R-:W2:Y:S04]  /*f470*/  LDL.64 R18, [R1+0x98] ;  /* 0x0000980001127983 */ /* 0x001ea80000100a00 */
[----:B--2---:R0:W-:Y:S04]  /*f480*/  STL.64 [R1+0x16b8], R18 ;  /* 0x0016b81201007387 */ /* 0x0041e80000100a00 */
[----:B------:R-:W2:Y:S04]  /*f490*/  LDL.LU R16, [R1+0x310] ;  /* 0x0003100001107983 */ /* 0x000ea80000300800 */
[----:B------:R-:W2:Y:S04]  /*f4a0*/  LDL.LU R17, [R1+0x314] ;  /* 0x0003140001117983 */ /* 0x000ea80000300800 */
[----:B0-----:R-:W4:Y:S04]  /*f4b0*/  LDL.LU R18, [R1+0x318] ;  /* 0x0003180001127983 */ /* 0x001f280000300800 */
[----:B------:R-:W4:Y:S04]  /*f4c0*/  LDL.LU R19, [R1+0x31c] ;  /* 0x00031c0001137983 */ /* 0x000f280000300800 */
[----:B----4-:R-:W-:Y:S04]  /*f4d0*/  STL.64 [R1+0x16d0], R18 ;  /* 0x0016d01201007387 */ /* 0x010fe80000100a00 */
[----:B--2---:R-:W-:Y:S04]  /*f4e0*/  STL.64 [R1+0x16c8], R16 ;  /* 0x0016c81001007387 */ /* 0x004fe80000100a00 */
[----:B------:R-:W2:Y:S04]  /*f4f0*/  LDL R22, [R1+0xb8] ;  /* 0x0000b80001167983 */ /* 0x000ea80000100800 */
[----:B------:R-:W2:Y:S04]  /*f500*/  LDL R23, [R1+0xbc] ;  /* 0x0000bc0001177983 */ /* 0x000ea80000100800 */
[----:B------:R-:W4:Y:S04]  /*f510*/  LDL.LU R8, [R1+0x4d0] ;  /* 0x0004d00001087983 */ /* 0x000f280000300800 */
[----:B------:R-:W4:Y:S04]  /*f520*/  LDL.LU R9, [R1+0x4d4] ;  /* 0x0004d40001097983 */ /* 0x000f280000300800 */
[----:B------:R-:W2:Y:S04]  /*f530*/  LDL.LU R10, [R1+0x4d8] ;  /* 0x0004d800010a7983 */ /* 0x000ea80000300800 */
[----:B------:R-:W2:Y:S04]  /*f540*/  LDL.LU R11, [R1+0x4dc] ;  /* 0x0004dc00010b7983 */ /* 0x000ea80000300800 */
[----:B--2---:R0:W-:Y:S04]  /*f550*/  STL.64 [R1+0x1708], R10 ;  /* 0x0017080a01007387 */ /* 0x0041e80000100a00 */
[----:B----4-:R-:W-:Y:S04]  /*f560*/  STL.64 [R1+0x1700], R8 ;  /* 0x0017000801007387 */ /* 0x010fe80000100a00 */
[----:B0-----:R-:W2:Y:S04]  /*f570*/  LDL R10, [R1+0xe8] ;  /* 0x0000e800010a7983 */ /* 0x001ea80000100800 */
[----:B------:R-:W2:Y:S04]  /*f580*/  LDL R11, [R1+0xec] ;  /* 0x0000ec00010b7983 */ /* 0x000ea80000100800 */
[----:B------:R0:W-:Y:S04]  /*f590*/  STL.64 [R1+0x16d8], R22 ;  /* 0x0016d81601007387 */ /* 0x0001e80000100a00 */
[----:B------:R-:W4:Y:S04]  /*f5a0*/  LDL.LU R16, [R1+0x390] ;  /* 0x0003900001107983 */ /* 0x000f280000300800 */
[----:B------:R-:W4:Y:S04]  /*f5b0*/  LDL.LU R17, [R1+0x394] ;  /* 0x0003940001117983 */ /* 0x000f280000300800 */
[----:B------:R-:W2:Y:S04]  /*f5c0*/  LDL.LU R18, [R1+0x398] ;  /* 0x0003980001127983 */ /* 0x000ea80000300800 */
[----:B------:R-:W2:Y:S04]  /*f5d0*/  LDL.LU R19, [R1+0x39c] ;  /* 0x00039c0001137983 */ /* 0x000ea80000300800 */
[----:B--2---:R-:W-:Y:S04]  /*f5e0*/  STL.64 [R1+0x16e8], R18 ;  /* 0x0016e81201007387 */ /* 0x004fe80000100a00 */
[----:B----4-:R-:W-:Y:S04]  /*f5f0*/  STL.64 [R1+0x16e0], R16 ;  /* 0x0016e01001007387 */ /* 0x010fe80000100a00 */
[----:B0-----:R-:W2:Y:S04]  /*f600*/  LDL R22, [R1+0xc8] ;  /* 0x0000c80001167983 */ /* 0x001ea80000100800 */
[----:B------:R-:W2:Y:S04]  /*f610*/  LDL R23, [R1+0xcc] ;  /* 0x0000cc0001177983 */ /* 0x000ea80000100800 */
[----:B--2---:R0:W-:Y:S04]  /*f620*/  STL.64 [R1+0x16f0], R22 ;  /* 0x0016f01601007387 */ /* 0x0041e80000100a00 */
[----:B0-----:R-:W2:Y:S04]  /*f630*/  LDL.64 R22, [R1+0xd8] ;  /* 0x0000d80001167983 */ /* 0x001ea80000100a00 */
[----:B--2---:R0:W-:Y:S04]  /*f640*/  STL.64 [R1+0x1710], R22 ;  /* 0x0017101601007387 */ /* 0x0041e80000100a00 */
[----:B------:R-:W2:Y:S04]  /*f650*/  LDL.LU R20, [R1+0x4f0] ;  /* 0x0004f00001147983 */ /* 0x000ea80000300800 */
[----:B------:R-:W2:Y:S04]  /*f660*/  LDL.LU R21, [R1+0x4f4] ;  /* 0x0004f40001157983 */ /* 0x000ea80000300800 */
[----:B0-----:R-:W2:Y:S04]  /*f670*/  LDL.LU R22, [R1+0x4f8] ;  /* 0x0004f80001167983 */ /* 0x001ea80000300800 */
[----:B------:R-:W2:Y:S04]  /*f680*/  LDL.LU R23, [R1+0x4fc] ;  /* 0x0004fc0001177983 */ /* 0x000ea80000300800 */
[----:B------:R-:W4:Y:S04]  /*f690*/  LDL.LU R16, [R1+0x3c0] ;  /* 0x0003c00001107983 */ /* 0x000f280000300800 */
[----:B------:R-:W4:Y:S04]  /*f6a0*/  LDL.LU R17, [R1+0x3c4] ;  /* 0x0003c40001117983 */ /* 0x000f280000300800 */
[----:B------:R-:W4:Y:S04]  /*f6b0*/  LDL.LU R18, [R1+0x3c8] ;  /* 0x0003c80001127983 */ /* 0x000f280000300800 */
[----:B------:R-:W4:Y:S04]  /*f6c0*/  LDL.LU R19, [R1+0x3cc] ;  /* 0x0003cc0001137983 */ /* 0x000f280000300800 */
[----:B------:R0:W-:Y:S04]  /*f6d0*/  STL.64 [R1+0x1668], R26 ;  /* 0x0016681a01007387 */ /* 0x0001e80000100a00 */
[----:B---3--:R-:W-:Y:S04]  /*f6e0*/  STL.64 [R1+0x1660], R24 ;  /* 0x0016601801007387 */ /* 0x008fe80000100a00 */
[----:B0-----:R-:W3:Y:S04]  /*f6f0*/  LDL.64 R26, [R1+0x58] ;  /* 0x00005800011a7983 */ /* 0x001ee80000100a00 */
[----:B---3--:R0:W-:Y:S04]  /*f700*/  STL.64 [R1+0x1680], R26 ;  /* 0x0016801a01007387 */ /* 0x0081e80000100a00 */
[----:B0-----:R-:W3:Y:S01]  /*f710*/  LDL.64 R26, [R1+0x68] ;  /* 0x00006800011a7983 */ /* 0x001ee20000100a00 */
[C---:B--2---:R-:W-:Y:S03]  /*f720*/  HMMA.16816.F32.BF16 R8, R4.reuse, R10, R20 ;  /* 0x0000000a0408723c */ /* 0x044fe60000041814 */
[----:B---3--:R0:W-:Y:S04]  /*f730*/  STL.64 [R1+0x1688], R26 ;  /* 0x0016881a01007387 */ /* 0x0081e80000100a00 */
[----:B0-----:R-:W2:Y:S04]  /*f740*/  LDL.64 R26, [R1+0x78] ;  /* 0x00007800011a7983 */ /* 0x001ea80000100a00 */
[----:B--2---:R0:W-:Y:S04]  /*f750*/  STL.64 [R1+0x16a8], R26 ;  /* 0x0016a81a01007387 */ /* 0x0041e80000100a00 */
[----:B------:R-:W2:Y:S04]  /*f760*/  LDL.LU R24, [R1+0x230] ;  /* 0x0002300001187983 */ /* 0x000ea80000300800 */
[----:B------:R-:W2:Y:S04]  /*f770*/  LDL.LU R25, [R1+0x234] ;  /* 0x0002340001197983 */ /* 0x000ea80000300800 */
[----:B0-----:R-:W2:Y:S04]  /*f780*/  LDL.LU R26, [R1+0x238] ;  /* 0x00023800011a7983 */ /* 0x001ea80000300800 */
[----:B------:R-:W2:Y:S04]  /*f790*/  LDL.LU R27, [R1+0x23c] ;  /* 0x00023c00011b7983 */ /* 0x000ea80000300800 */
[----:B------:R0:W-:Y:S04]  /*f7a0*/  STL.64 [R1+0x1600], R14 ;  /* 0x0016000e01007387 */ /* 0x0001e80000100a00 */
[----:B------:R-:W3:Y:S04]  /*f7b0*/  LDL.LU R12, [R1+0x2d0] ;  /* 0x0002d000010c7983 */ /* 0x000ee80000300800 */
[----:B------:R-:W3:Y:S04]  /*f7c0*/  LDL.LU R13, [R1+0x2d4] ;  /* 0x0002d400010d7983 */ /* 0x000ee80000300800 */
[----:B0-----:R-:W3:Y:S04]  /*f7d0*/  LDL.LU R14, [R1+0x2d8] ;  /* 0x0002d800010e7983 */ /* 0x001ee80000300800 */
[----:B------:R-:W3:Y:S04]  /*f7e0*/  LDL.LU R15, [R1+0x2dc] ;  /* 0x0002dc00010f7983 */ /* 0x000ee80000300800 */
[----:B------:R-:W2:Y:S04]  /*f7f0*/  LDL.LU.64 R22, [R1+0x1710] ;  /* 0x0017100001167983 */ /* 0x000ea80000300a00 */
        /* <DEDUP_REMOVED lines=8> */
[----:B0-----:R-:W2:Y:S01]  /*f880*/  LDL.LU.64 R8, [R1+0x16f8] ;  /* 0x0016f80001087983 */ /* 0x001ea20000300a00 */
[----:B-1----:R-:W-:Y:S02]  /*f890*/  IMAD.MOV.U32 R11, RZ, RZ, R22 ;  /* 0x000000ffff0b7224 */ /* 0x002fe400078e0016 */
[----:B------:R-:W-:-:S02]  /*f8a0*/  IMAD.MOV.U32 R10, RZ, RZ, R23 ;  /* 0x000000ffff0a7224 */ /* 0x000fc400078e0017 */
[----:B------:R-:W4:Y:S04]  /*f8b0*/  LDL.LU.64 R22, [R1+0x16f0] ;  /* 0x0016f00001167983 */ /* 0x000f280000300a00 */
[----:B------:R-:W-:Y:S04]  /*f8c0*/  STL.64 [R1+0x1650], R10 ;  /* 0x0016500a01007387 */ /* 0x000fe80000100a00 */
[----:B--2---:R0:W-:Y:S04]  /*f8d0*/  STL.64 [R1+0x1648], R8 ;  /* 0x0016480801007387 */ /* 0x0041e80000100a00 */
[----:B0-----:R-:W2:Y:S04]  /*f8e0*/  LDL.LU R8, [R1+0x1e0] ;  /* 0x0001e00001087983 */ /* 0x001ea80000300800 */
[----:B------:R-:W2:Y:S04]  /*f8f0*/  LDL.LU R9, [R1+0x1e4] ;  /* 0x0001e40001097983 */ /* 0x000ea80000300800 */
[----:B------:R-:W2:Y:S04]  /*f900*/  LDL.LU R10, [R1+0x1e8] ;  /* 0x0001e800010a7983 */ /* 0x000ea80000300800 */
[----:B------:R-:W2:Y:S01]  /*f910*/  LDL.LU R11, [R1+0x1ec] ;  /* 0x0001ec00010b7983 */ /* 0x000ea20000300800 */
[C---:B----4-:R-:W-:Y:S03]  /*f920*/  HMMA.16816.F32.BF16 R20, R4.reuse, R22, R16 ;  /* 0x000000160414723c */ /* 0x050fe60000041810 */
[----:B--2---:R-:W-:Y:S04]  /*f930*/  STL.64 [R1+0x1678], R10 ;  /* 0x0016780a01007387 */ /* 0x004fe80000100a00 */
[----:B------:R0:W-:Y:S04]  /*f940*/  STL.64 [R1+0x1670], R8 ;  /* 0x0016700801007387 */ /* 0x0001e80000100a00 */
[----:B0-----:R-:W2:Y:S04]  /*f950*/  LDL.LU R8, [R1+0x200] ;  /* 0x0002000001087983 */ /* 0x001ea80000300800 */
[----:B------:R-:W2:Y:S04]  /*f960*/  LDL.LU R9, [R1+0x204] ;  /* 0x0002040001097983 */ /* 0x000ea80000300800 */
[----:B------:R-:W2:Y:S04]  /*f970*/  LDL.LU R10, [R1+0x208] ;  /* 0x00020800010a7983 */ /* 0x000ea80000300800 */
[----:B------:R-:W2:Y:S04]  /*f980*/  LDL.LU R11, [R1+0x20c] ;  /* 0x00020c00010b7983 */ /* 0x000ea80000300800 */
[----:B------:R-:W4:Y:S04]  /*f990*/  LDL.LU.64 R18, [R1+0x16e8] ;  /* 0x0016e80001127983 */ /* 0x000f280000300a00 */
[----:B------:R-:W4:Y:S04]  /*f9a0*/  LDL.LU.64 R16, [R1+0x16e0] ;  /* 0x0016e00001107983 */ /* 0x000f280000300a00 */
[----:B------:R-:W-:Y:S04]  /*f9b0*/  STL.64 [R1+0x980], R20 ;  /* 0x0009801401007387 */ /* 0x000fe80000100a00 */
[----:B------:R0:W-:Y:S04]  /*f9c0*/  STL.64 [R1+0x988], R22 ;  /* 0x0009881601007387 */ /* 0x0001e80000100a00 */
[----:B0-----:R-:W4:Y:S02]  /*f9d0*/  LDL.LU.64 R22, [R1+0x16d8] ;  /* 0x0016d80001167983 */ /* 0x001f240000300a00 */
[----:B----4-:R-:W-:Y:S02]  /*f9e0*/  HMMA.16816.F32.BF16 R20, R4, R22, R16 ;  /* 0x000000160414723c */ /* 0x010fe40000041810 */
[----:B------:R-:W4:Y:S04]  /*f9f0*/  LDL.LU.64 R18, [R1+0x16d0] ;  /* 0x0016d00001127983 */ /* 0x000f280000300a00 */
[----:B------:R-:W4:-:S13]  /*fa00*/  LDL.LU.64 R16, [R1+0x16c8] ;  /* 0x0016c80001107983 */ /* 0x000f1a0000300a00 */
[----:B------:R-:W-:Y:S04]  /*fa10*/  STL.64 [R1+0x970], R20 ;  /* 0x0009701401007387 */ /* 0x000fe80000100a00 */
[----:B------:R0:W-:Y:S04]  /*fa20*/  STL.64 [R1+0x978], R22 ;  /* 0x0009781601007387 */ /* 0x0001e80000100a00 */
[----:B0-----:R-:W4:Y:S02]  /*fa30*/  LDL.LU.64 R22, [R1+0x16c0] ;  /* 0x0016c00001167983 */ /* 0x001f240000300a00 */
[----:B----4-:R-:W-:-:S15]  /*fa40*/  HMMA.16816.F32.BF16 R16, R4, R22, R16 ;  /* 0x000000160410723c */ /* 0x010fde0000041810 */
[----:B------:R-:W-:-:S04]  /*fa50*/  NOP ;  /* 0x0000000000007918 */ /* 0x000fc80000000000 */
[----:B------:R-:W-:Y:S04]  /*fa60*/  STL.64 [R1+0x960], R16 ;  /* 0x0009601001007387 */ /* 0x000fe80000100a00 */
[----:B------:R0:W-:Y:S04]  /*fa70*/  STL.64 [R1+0x968], R18 ;  /* 0x0009681201007387 */ /* 0x0001e80000100a00 */
[----:B0-----:R-:W3:Y:S04]  /*fa80*/  LDL.LU.64 R18, [R1+0x16b8] ;  /* 0x0016b80001127983 */ /* 0x001ee80000300a00 */
[----:B------:R0:W-:Y:S04]  /*fa90*/  STL.64 [R1+0x15b8], R22 ;  /* 0x0015b81601007387 */ /* 0x0001e80000100a00 */
[----:B------:R-:W4:Y:S04]  /*faa0*/  LDL.LU R20, [R1+0x210] ;  /* 0x0002100001147983 */ /* 0x000f280000300800 */
[----:B------:R-:W4:Y:S04]  /*fab0*/  LDL.LU R21, [R1+0x214] ;  /* 0x0002140001157983 */ /* 0x000f280000300800 */
[----:B0-----:R-:W4:Y:S04]  /*fac0*/  LDL.LU R22, [R1+0x218] ;  /* 0x0002180001167983 */ /* 0x001f280000300800 */
[----:B------:R-:W4:Y:S01]  /*fad0*/  LDL.LU R23, [R1+0x21c] ;  /* 0x00021c0001177983 */ /* 0x000f220000300800 */
[----:B---3--:R-:W-:-:S15]  /*fae0*/  HMMA.16816.F32.BF16 R12, R4, R18, R12 ;  /* 0x00000012040c723c */ /* 0x008fde000004180c */
[----:B------:R-:W-:-:S04]  /*faf0*/  NOP ;  /* 0x0000000000007918 */ /* 0x000fc80000000000 */
[----:B------:R0:W-:Y:S04]  /*fb00*/  STL.64 [R1+0x950], R12 ;  /* 0x0009500c01007387 */ /* 0x0001e80000100a00 */
[----:B------:R1:W-:Y:S01]  /*fb10*/  STL.64 [R1+0x958], R14 ;  /* 0x0009580e01007387 */ /* 0x0003e20000100a00 */
[----:B0-----:R-:W-:Y:S02]  /*fb20*/  IMAD.MOV.U32 R13, RZ, RZ, R18 ;  /* 0x000000ffff0d7224 */ /* 0x001fe400078e0012 */
[----:B------:R-:W-:Y:S02]  /*fb30*/  IMAD.MOV.U32 R12, RZ, RZ, R19 ;  /* 0x000000ffff0c7224 */ /* 0x000fe400078e0013 */
[----:B------:R-:W3:Y:S02]  /*fb40*/  LDL.LU.64 R18, [R1+0x16b0] ;  /* 0x0016b00001127983 */ /* 0x000ee40000300a00 */
[----:B---3--:R-:W-:Y:S01]  /*fb50*/  HMMA.16816.F32.BF16 R24, R4, R18, R24 ;  /* 0x000000120418723c */ /* 0x008fe20000041818 */
[----:B-1----:R-:W-:-:S02]  /*fb60*/  IMAD.MOV.U32 R15, RZ, RZ, R18 ;  /* 0x000000ffff0f7224 */ /* 0x002fc400078e0012 */
[----:B------:R-:W-:-:S15]  /*fb70*/  IMAD.MOV.U32 R14, RZ, RZ, R19 ;  /* 0x000000ffff0e7224 */ /* 0x000fde00078e0013 */
[----:B------:R-:W-:Y:S01]  /*fb80*/  NOP ;  /* 0x0000000000007918 */ /* 0x000fe20000000000 */
[----:B------:R-:W-:Y:S04]  /*fb90*/  STL.64 [R1+0x940], R24 ;  /* 0x0009401801007387 */ /* 0x000fe80000100a00 */
[----:B------:R0:W-:Y:S04]  /*fba0*/  STL.64 [R1+0x948], R26 ;  /* 0x0009481a01007387 */ /* 0x0001e80000100a00 */
[----:B0-----:R-:W3:Y:S04]  /*fbb0*/  LDL.LU.64 R26, [R1+0x16a8] ;  /* 0x0016a800011a7983 */ /* 0x001ee80000300a00 */
[----:B------:R-:W3:Y:S04]  /*fbc0*/  LDL.LU.64 R18, [R1+0x16a0] ;  /* 0x0016a00001127983 */ /* 0x000ee80000300a00 */
[----:B------:R-:W3:Y:S02]  /*fbd0*/  LDL.LU.64 R16, [R1+0x1698] ;  /* 0x0016980001107983 */ /* 0x000ee40000300a00 */
[----:B---3--:R-:W-:-:S15]  /*fbe0*/  HMMA.16816.F32.BF16 R16, R4, R26, R16 ;  /* 0x0000001a0410723c */ /* 0x008fde0000041810 */
[----:B------:R-:W-:-:S04]  /*fbf0*/  NOP ;  /* 0x0000000000007918 */ /* 0x000fc80000000000 */
[----:B------:R0:W-:Y:S04]  /*fc00*/  STL.64 [R1+0x930], R16 ;  /* 0x0009301001007387 */ /* 0x0001e80000100a00 */
[----:B------:R1:W-:Y:S01]  /*fc10*/  STL.64 [R1+0x938], R18 ;  /* 0x0009381201007387 */ /* 0x0003e20000100a00 */
[----:B0-----:R-:W-:Y:S02]  /*fc20*/  IMAD.MOV.U32 R17, RZ, RZ, R26 ;  /* 0x000000ffff117224 */ /* 0x001fe400078e001a */
[----:B------:R-:W-:Y:S01]  /*fc30*/  IMAD.MOV.U32 R16, RZ, RZ, R27 ;  /* 0x000000ffff107224 */ /* 0x000fe200078e001b */
[----:B-1----:R-:W3:Y:S04]  /*fc40*/  LDL.LU.64 R18, [R1+0x1690] ;  /* 0x0016900001127983 */ /* 0x002ee80000300a00 */
[----:B------:R-:W4:Y:S02]  /*fc50*/  LDL.LU.64 R26, [R1+0x1688] ;  /* 0x00168800011a7983 */ /* 0x000f240000300a00 */
[----:B----4-:R-:W-:-:S15]  /*fc60*/  HMMA.16816.F32.BF16 R20, R4, R26, R20 ;  /* 0x0000001a0414723c */ /* 0x010fde0000041814 */
[----:B------:R-:W-:-:S04]  /*fc70*/  NOP ;  /* 0x0000000000007918 */ /* 0x000fc80000000000 */
[----:B------:R0:W-:Y:S04]  /*fc80*/  STL.64 [R1+0x920], R20 ;  /* 0x0009201401007387 */ /* 0x0001e80000100a00 */
[----:B------:R1:W-:Y:S01]  /*fc90*/  STL.64 [R1+0x928], R22 ;  /* 0x0009281601007387 */ /* 0x0003e20000100a00 */
[----:B0-----:R-:W-:Y:S02]  /*fca0*/  IMAD.MOV.U32 R21, RZ, RZ, R26 ;  /* 0x000000ffff157224 */ /* 0x001fe400078e001a */
[----:B------:R-:W-:Y:S02]  /*fcb0*/  IMAD.MOV.U32 R20, RZ, RZ, R27 ;  /* 0x000000ffff147224 */ /* 0x000fe400078e001b */
[----:B------:R-:W2:Y:S02]  /*fcc0*/  LDL.LU.64 R26, [R1+0x1680] ;  /* 0x00168000011a7983 */ /* 0x000ea40000300a00 */
[----:B--2---:R-:W-:Y:S01]  /*fcd0*/  HMMA.16816.F32.BF16 R8, R4, R26, R8 ;  /* 0x0000001a0408723c */ /* 0x004fe20000041808 */
[----:B-1----:R-:W-:-:S02]  /*fce0*/  IMAD.MOV.U32 R23, RZ, RZ, R26 ;  /* 0x000000ffff177224 */ /* 0x002fc400078e001a */
[----:B------:R-:W-:-:S15]  /*fcf0*/  IMAD.MOV.U32 R22, RZ, RZ, R27 ;  /* 0x000000ffff167224 */ /* 0x000fde00078e001b */
[----:B------:R-:W-:Y:S01]  /*fd00*/  NOP ;  /* 0x0000000000007918 */ /* 0x000fe20000000000 */
        /* <DEDUP_REMOVED lines=8> */
[----:B------:R-:W-:Y:S04]  /*fd90*/  STL.64 [R1+0x900], R24 ;  /* 0x0009001801007387 */ /* 0x000fe80000100a00 */
[----:B------:R0:W-:Y:S04]  /*fda0*/  STL.64 [R1+0x908], R26 ;  /* 0x0009081a01007387 */ /* 0x0001e80000100a00 */
[----:B0-----:R-:W2:Y:S04]  /*fdb0*/  LDL.LU.64 R26, [R1+0x1658] ;  /* 0x00165800011a7983 */ /* 0x001ea80000300a00 */
[----:B------:R0:W-:Y:S02]  /*fdc0*/  STL.64 [R1+0x1538], R18 ;  /* 0x0015381201007387 */ /* 0x0001e40000100a00 */
[----:B0-----:R-:W-:-:S02]  /*fdd0*/  IMAD.MOV.U32 R18, RZ, RZ, R23 ;  /* 0x000000ffff127224 */ /* 0x001fc400078e0017 */
[----:B------:R-:W-:Y:S01]  /*fde0*/  IMAD.MOV.U32 R19, RZ, RZ, R22 ;  /* 0x000000ffff137224 */ /* 0x000fe200078e0016 */
[----:B--2---:R-:W-:-:S15]  /*fdf0*/  HMMA.16816.F32.BF16 R8, R4, R26, R8 ;  /* 0x0000001a0408723c */ /* 0x004fde0000041808 */
[----:B------:R-:W-:-:S04]  /*fe00*/  NOP ;  /* 0x0000000000007918 */ /* 0x000fc80000000000 */
[----:B------:R-:W-:Y:S04]  /*fe10*/  STL.64 [R1+0x8f0], R8 ;  /* 0x0008f00801007387 */ /* 0x000fe80000100a00 */
[----:B------:R0:W-:Y:S04]  /*fe20*/  STL.64 [R1+0x8f8], R10 ;  /* 0x0008f80a01007387 */ /* 0x0001e80000100a00 */
[----:B0-----:R-:W2:Y:S04]  /*fe30*/  LDL.LU.64 R10, [R1+0x1650] ;  /* 0x00165000010a7983 */ /* 0x001ea80000300a00 */
[----:B------:R-:W3:Y:S04]  /*fe40*/  LDL.LU.64 R8, [R1+0x1648] ;  /* 0x0016480001087983 */ /* 0x000ee80000300a00 */
[----:B------:R-:W-:Y:S04]  /*fe50*/  STL.64 [R1+0x1550], R18 ;  /* 0x0015501201007387 */ /* 0x000fe80000100a00 */
[----:B------:R0:W-:Y:S04]  /*fe60*/  STL.64 [R1+0x1530], R26 ;  /* 0x0015301a01007387 */ /* 0x0001e80000100a00 */
[----:B------:R-:W4:Y:S04]  /*fe70*/  LDL.LU R24, [R1+0x160] ;  /* 0x0001600001187983 */ /* 0x000f280000300800 */
[----:B------:R-:W4:Y:S04]  /*fe80*/  LDL.LU R25, [R1+0x164] ;  /* 0x0001640001197983 */ /* 0x000f280000300800 */
[----:B0-----:R-:W2:Y:S04]  /*fe90*/  LDL.LU R26, [R1+0x168] ;  /* 0x00016800011a7983 */ /* 0x001ea80000300800 */
[----:B------:R-:W2:Y:S01]  /*fea0*/  LDL.LU R27, [R1+0x16c] ;  /* 0x00016c00011b7983 */ /* 0x000ea20000300800 */
[----:B------:R-:W-:-:S02]  /*feb0*/  IMAD.MOV.U32 R18, RZ, RZ, R21 ;  /* 0x000000ffff127224 */ /* 0x000fc400078e0015 */
[----:B------:R-:W-:-:S05]  /*fec0*/  IMAD.MOV.U32 R19, RZ, RZ, R20 ;  /* 0x000000ffff137224 */ /* 0x000fca00078e0014 */
[----:B------:R-:W-:Y:S04]  /*fed0*/  STL.64 [R1+0x1568], R18 ;  /* 0x0015681201007387 */ /* 0x000fe80000100a00 */
[----:B--2---:R-:W-:Y:S04]  /*fee0*/  STL.64 [R1+0x1548], R26 ;  /* 0x0015481a01007387 */ /* 0x004fe80000100a00 */
[----:B----4-:R0:W-:Y:S04]  /*fef0*/  STL.64 [R1+0x1540], R24 ;  /* 0x0015401801007387 */ /* 0x0101e80000100a00 */
[----:B0-----:R-:W2:Y:S04]  /*ff00*/  LDL.LU R24, [R1+0x1a0] ;  /* 0x0001a00001187983 */ /* 0x001ea80000300800 */
[----:B------:R-:W2:Y:S04]  /*ff10*/  LDL.LU R25, [R1+0x1a4] ;  /* 0x0001a40001197983 */ /* 0x000ea80000300800 */
[----:B------:R-:W4:Y:S04]  /*ff20*/  LDL.LU R26, [R1+0x1a8] ;  /* 0x0001a800011a7983 */ /* 0x000f280000300800 */
[----:B------:R-:W4:Y:S01]  /*ff30*/  LDL.LU R27, [R1+0x1ac] ;  /* 0x0001ac00011b7983 */ /* 0x000f220000300800 */
[----:B------:R-:W-:-:S02]  /*ff40*/  IMAD.MOV.U32 R18, RZ, RZ, R17 ;  /* 0x000000ffff127224 */ /* 0x000fc400078e0011 */
[----:B------:R-:W-:-:S05]  /*ff50*/  IMAD.MOV.U32 R19, RZ, RZ, R16 ;  /* 0x000000ffff137224 */ /* 0x000fca00078e0010 */
[----:B------:R0:W-:Y:S02]  /*ff60*/  STL.64 [R1+0x1580], R18 ;  /* 0x0015801201007387 */ /* 0x0001e40000100a00 */
[----:B0-----:R-:W-:Y:S02]  /*ff70*/  IMAD.MOV.U32 R18, RZ, RZ, R15 ;  /* 0x000000ffff127224 */ /* 0x001fe400078e000f */
[----:B------:R-:W-:Y:S01]  /*ff80*/  IMAD.MOV.U32 R19, RZ, RZ, R14 ;  /* 0x000000ffff137224 */ /* 0x000fe200078e000e */
[----:B----4-:R-:W-:Y:S04]  /*ff90*/  STL.64 [R1+0x1560], R26 ;  /* 0x0015601a01007387 */ /* 0x010fe80000100a00 */
[----:B--2---:R0:W-:Y:S04]  /*ffa0*/  STL.64 [R1+0x1558], R24 ;  /* 0x0015581801007387 */ /* 0x0041e80000100a00 */
[----:B0-----:R-:W2:Y:S04]  /*ffb0*/  LDL.LU R24, [R1+0x1b0] ;  /* 0x0001b00001187983 */ /* 0x001ea80000300800 */
[----:B------:R-:W2:Y:S04]  /*ffc0*/  LDL.LU R25, [R1+0x1b4] ;  /* 0x0001b40001197983 */ /* 0x000ea80000300800 */
[----:B------:R-:W4:Y:S04]  /*ffd0*/  LDL.LU R26, [R1+0x1b8] ;  /* 0x0001b800011a7983 */ /* 0x000f280000300800 */
[----:B------:R-:W4:Y:S04]  /*ffe0*/  LDL.LU R27, [R1+0x1bc] ;  /* 0x0001bc00011b7983 */ /* 0x000f280000300800 */
[----:B------:R0:W-:Y:S02]  /*fff0*/  STL.64 [R1+0x1598], R18 ;  /* 0x0015981201007387 */ /* 0x0001e40000100a00 */
[----:B0-----:R-:W-:-:S02]  /*10000*/  IMAD.MOV.U32 R18, RZ, RZ, R13 ;  /* 0x000000ffff127224 */ /* 0x001fc400078e000d */
[----:B------:R-:W-:-:S05]  /*10010*/  IMAD.MOV.U32 R19, RZ, RZ, R12 ;  /* 0x000000ffff137224 */ /* 0x000fca00078e000c */
[----:B------:R0:W-:Y:S04]  /*10020*/  STL.64 [R1+0x15b0], R18 ;  /* 0x0015b01201007387 */ /* 0x0001e80000100a00 */
[----:B------:R-:W2:Y:S04]  /*10030*/  LDL.LU R16, [R1+0x300] ;  /* 0x0003000001107983 */ /* 0x000ea80000300800 */
[----:B------:R-:W2:Y:S04]  /*10040*/  LDL.LU R17, [R1+0x304] ;  /* 0x0003040001117983 */ /* 0x000ea80000300800 */
[----:B0-----:R-:W2:Y:S04]  /*10050*/  LDL.LU R18, [R1+0x308] ;  /* 0x0003080001127983 */ /* 0x001ea80000300800 */
[----:B------:R-:W2:Y:S04]  /*10060*/  LDL.LU R19, [R1+0x30c] ;  /* 0x00030c0001137983 */ /* 0x000ea80000300800 */
[----:B--2---:R0:W-:Y:S04]  /*10070*/  STL.64 [R1+0x15c8], R18 ;  /* 0x0015c81201007387 */ /* 0x0041e80000100a00 */
[----:B------:R-:W-:Y:S04]  /*10080*/  STL.64 [R1+0x15c0], R16 ;  /* 0x0015c01001007387 */ /* 0x000fe80000100a00 */
[----:B0-----:R-:W2:Y:S04]  /*10090*/  LDL.64 R18, [R1+0xc8] ;  /* 0x0000c80001127983 */ /* 0x001ea80000100a00 */
[----:B--2---:R-:W-:Y:S04]  /*100a0*/  STL.64 [R1+0x15d8], R18 ;  /* 0x0015d81201007387 */ /* 0x004fe80000100a00 */
[----:B------:R-:W2:Y:S04]  /*100b0*/  LDL.64 R22, [R1+0xb8] ;  /* 0x0000b80001167983 */ /* 0x000ea80000100a00 */
[----:B--2---:R0:W-:Y:S04]  /*100c0*/  STL.64 [R1+0x15d0], R22 ;  /* 0x0015d01601007387 */ /* 0x0041e80000100a00 */
[----:B------:R-:W2:Y:S04]  /*100d0*/  LDL.LU R20, [R1+0x3b0] ;  /* 0x0003b00001147983 */ /* 0x000ea80000300800 */
[----:B------:R-:W2:Y:S04]  /*100e0*/  LDL.LU R21, [R1+0x3b4] ;  /* 0x0003b40001157983 */ /* 0x000ea80000300800 */
[----:B0-----:R-:W2:Y:S04]  /*100f0*/  LDL.LU R22, [R1+0x3b8] ;  /* 0x0003b80001167983 */ /* 0x001ea80000300800 */
[----:B------:R-:W2:Y:S01]  /*10100*/  LDL.LU R23, [R1+0x3bc] ;  /* 0x0003bc0001177983 */ /* 0x000ea20000300800 */
[----:B------:R-:W-:-:S02]  /*10110*/  IMAD.MOV.U32 R18, RZ, RZ, R11 ;  /* 0x000000ffff127224 */ /* 0x000fc400078e000b */
[----:B------:R-:W-:Y:S01]  /*10120*/  IMAD.MOV.U32 R19, RZ, RZ, R10 ;  /* 0x000000ffff137224 */ /* 0x000fe200078e000a */
[----:B--2---:R-:W-:Y:S04]  /*10130*/  STL.64 [R1+0x15e8], R22 ;  /* 0x0015e81601007387 */ /* 0x004fe80000100a00 */
[----:B------:R-:W-:Y:S04]  /*10140*/  STL.64 [R1+0x15e0], R20 ;  /* 0x0015e01401007387 */ /* 0x000fe80000100a00 */
[----:B------:R0:W-:Y:S04]  /*10150*/  STL.64 [R1+0x15f0], R18 ;  /* 0x0015f01201007387 */ /* 0x0001e80000100a00 */
[----:B0-----:R-:W2:Y:S04]  /*10160*/  LDL.64 R18, [R1+0xe8] ;  /* 0x0000e80001127983 */ /* 0x001ea80000100a00 */
[----:B--2---:R0:W-:Y:S04]  /*10170*/  STL.64 [R1+0x15f8], R18 ;  /* 0x0015f81201007387 */ /* 0x0041e80000100a00 */
[----:B------:R-:W2:Y:S04]  /*10180*/  LDL.LU R16, [R1+0x5f0] ;  /* 0x0005f00001107983 */ /* 0x000ea80000300800 */
[----:B------:R-:W2:Y:S04]  /*10190*/  LDL.LU R17, [R1+0x5f4] ;  /* 0x0005f40001117983 */ /* 0x000ea80000300800 */
[----:B0-----:R-:W2:Y:S04]  /*101a0*/  LDL.LU R18, [R1+0x5f8] ;  /* 0x0005f80001127983 */ /* 0x001ea80000300800 */
[----:B------:R-:W2:Y:S01]  /*101b0*/  LDL.LU R19, [R1+0x5fc] ;  /* 0x0005fc0001137983 */ /* 0x000ea20000300800 */
[----:B---3--:R-:W-:-:S02]  /*101c0*/  IMAD.MOV.U32 R14, RZ, RZ, R9 ;  /* 0x000000ffff0e7224 */ /* 0x008fc400078e0009 */
[----:B------:R-:W-:Y:S01]  /*101d0*/  IMAD.MOV.U32 R15, RZ, RZ, R8 ;  /* 0x000000ffff0f7224 */ /* 0x000fe200078e0008 */
[----:B--2---:R-:W-:Y:S04]  /*101e0*/  STL.64 [R1+0x1610], R18 ;  /* 0x0016101201007387 */ /* 0x004fe80000100a00 */
[----:B------:R-:W-:Y:S04]  /*101f0*/  STL.64 [R1+0x1608], R16 ;  /* 0x0016081001007387 */ /* 0x000fe80000100a00 */
        /* <DEDUP_REMOVED lines=8> */
[----:B------:R-:W2:Y:S04]  /*10280*/  LDL.64 R10, [R1+0x28] ;  /* 0x00002800010a7983 */ /* 0x000ea80000100a00 */
[----:B------:R-:W3:Y:S04]  /*10290*/  LDL.LU R16, [R1+0x630] ;  /* 0x0006300001107983 */ /* 0x000ee80000300800 */
[----:B------:R-:W3:Y:S04]  /*102a0*/  LDL.LU R17, [R1+0x634] ;  /* 0x0006340001117983 */ /* 0x000ee80000300800 */
[----:B------:R-:W2:Y:S04]  /*102b0*/  LDL.LU R18, [R1+0x638] ;  /* 0x0006380001127983 */ /* 0x000ea80000300800 */
[----:B------:R-:W2:Y:S04]  /*102c0*/  LDL.LU R19, [R1+0x63c] ;  /* 0x00063c0001137983 */ /* 0x000ea80000300800 */
[----:B--2---:R-:W-:Y:S04]  /*102d0*/  STL.64 [R1+0x1628], R18 ;  /* 0x0016281201007387 */ /* 0x004fe80000100a00 */
[----:B---3--:R0:W-:Y:S04]  /*102e0*/  STL.64 [R1+0x1620], R16 ;  /* 0x0016201001007387 */ /* 0x0081e80000100a00 */
[----:B0-----:R-:W2:Y:S04]  /*102f0*/  LDL.LU R16, [R1+0xad0] ;  /* 0x000ad00001107983 */ /* 0x001ea80000300800 */
[----:B------:R-:W2:Y:S04]  /*10300*/  LDL.LU R17, [R1+0xad4] ;  /* 0x000ad40001117983 */ /* 0x000ea80000300800 */
[----:B------:R-:W2:Y:S04]  /*10310*/  LDL.LU R18, [R1+0xad8] ;  /* 0x000ad80001127983 */ /* 0x000ea80000300800 */
[----:B------:R-:W2:Y:S04]  /*10320*/  LDL.LU R19, [R1+0xadc] ;  /* 0x000adc0001137983 */ /* 0x000ea80000300800 */
[----:B------:R-:W3:Y:S04]  /*10330*/  LDL.LU R20, [R1+0x3e0] ;  /* 0x0003e00001147983 */ /* 0x000ee80000300800 */
[----:B------:R-:W3:Y:S04]  /*10340*/  LDL.LU R21, [R1+0x3e4] ;  /* 0x0003e40001157983 */ /* 0x000ee80000300800 */
[----:B------:R-:W3:Y:S04]  /*10350*/  LDL.LU R22, [R1+0x3e8] ;  /* 0x0003e80001167983 */ /* 0x000ee80000300800 */
[----:B------:R-:W3:Y:S04]  /*10360*/  LDL.LU R23, [R1+0x3ec] ;  /* 0x0003ec0001177983 */ /* 0x000ee80000300800 */
[----:B----4-:R-:W-:Y:S04]  /*10370*/  STL.64 [R1+0x1578], R26 ;  /* 0x0015781a01007387 */ /* 0x010fe80000100a00 */
[----:B------:R0:W-:Y:S04]  /*10380*/  STL.64 [R1+0x1570], R24 ;  /* 0x0015701801007387 */ /* 0x0001e80000100a00 */
[----:B0-----:R-:W4:Y:S04]  /*10390*/  LDL.LU R24, [R1+0x1c0] ;  /* 0x0001c00001187983 */ /* 0x001f280000300800 */
[----:B------:R-:W4:Y:S04]  /*103a0*/  LDL.LU R25, [R1+0x1c4] ;  /* 0x0001c40001197983 */ /* 0x000f280000300800 */
[----:B------:R-:W2:Y:S04]  /*103b0*/  LDL.LU R26, [R1+0x1c8] ;  /* 0x0001c800011a7983 */ /* 0x000ea80000300800 */
[----:B------:R-:W2:Y:S01]  /*103c0*/  LDL.LU R27, [R1+0x1cc] ;  /* 0x0001cc00011b7983 */ /* 0x000ea20000300800 */
[----:B------:R-:W-:Y:S03]  /*103d0*/  HMMA.16816.F32.BF16 R4, R4, R10, R12 ;  /* 0x0000000a0404723c */ /* 0x000fe6000004180c */
[----:B--2---:R-:W-:Y:S04]  /*103e0*/  STL.64 [R1+0x1590], R26 ;  /* 0x0015901a01007387 */ /* 0x004fe80000100a00 */
[----:B----4-:R0:W-:Y:S04]  /*103f0*/  STL.64 [R1+0x1588], R24 ;  /* 0x0015881801007387 */ /* 0x0101e80000100a00 */
[----:B0-----:R-:W2:Y:S04]  /*10400*/  LDL.LU R24, [R1+0x1d0] ;  /* 0x0001d00001187983 */ /* 0x001ea80000300800 */
[----:B------:R-:W2:Y:S04]  /*10410*/  LDL.LU R25, [R1+0x1d4] ;  /* 0x0001d40001197983 */ /* 0x000ea80000300800 */
[----:B------:R-:W4:Y:S04]  /*10420*/  LDL.LU R26, [R1+0x1d8] ;  /* 0x0001d800011a7983 */ /* 0x000f280000300800 */
[----:B------:R-:W4:Y:S01]  /*10430*/  LDL.LU R27, [R1+0x1dc] ;  /* 0x0001dc00011b7983 */ /* 0x000f220000300800 */
[----:B------:R-:W-:-:S02]  /*10440*/  IMAD.MOV.U32 R3, RZ, RZ, R10 ;  /* 0x000000ffff037224 */ /* 0x000fc400078e000a */
[----:B------:R-:W-:Y:S01]  /*10450*/  IMAD.MOV.U32 R0, RZ, RZ, R11 ;  /* 0x000000ffff007224 */ /* 0x000fe200078e000b */
[----:B----4-:R-:W-:Y:S04]  /*10460*/  STL.64 [R1+0x15a8], R26 ;  /* 0x0015a81a01007387 */ /* 0x010fe80000100a00 */
[----:B--2---:R0:W-:Y:S04]  /*10470*/  STL.64 [R1+0x15a0], R24 ;  /* 0x0015a01801007387 */ /* 0x0041e80000100a00 */
[----:B0-----:R-:W2:Y:S04]  /*10480*/  LDL.LU R24, [R1+0x2c0] ;  /* 0x0002c00001187983 */ /* 0x001ea80000300800 */
[----:B------:R-:W2:Y:S04]  /*10490*/  LDL.LU R25, [R1+0x2c4] ;  /* 0x0002c40001197983 */ /* 0x000ea80000300800 */
[----:B------:R-:W2:Y:S04]  /*104a0*/  LDL.LU R26, [R1+0x2c8] ;  /* 0x0002c800011a7983 */ /* 0x000ea80000300800 */
[----:B------:R-:W2:Y:S04]  /*104b0*/  LDL.LU R27, [R1+0x2cc] ;  /* 0x0002cc00011b7983 */ /* 0x000ea80000300800 */
[----:B------:R-:W4:Y:S04]  /*104c0*/  LDL.LU.64 R14, [R1+0x1640] ;  /* 0x00164000010e7983 */ /* 0x000f280000300a00 */
[----:B------:R0:W-:Y:S04]  /*104d0*/  STL.64 [R1+0x8d0], R4 ;  /* 0x0008d00401007387 */ /* 0x0001e80000100a00 */
[----:B------:R1:W-:Y:S04]  /*104e0*/  STL.64 [R1+0x8d8], R6 ;  /* 0x0008d80601007387 */ /* 0x0003e80000100a00 */
[----:B------:R-:W4:Y:S04]  /*104f0*/  LDL.LU.64 R10, [R1+0x1638] ;  /* 0x00163800010a7983 */ /* 0x000f280000300a00 */
[----:B------:R-:W4:Y:S04]  /*10500*/  LDL.LU.64 R8, [R1+0x1630] ;  /* 0x0016300001087983 */ /* 0x000f280000300a00 */
[----:B0-----:R-:W2:Y:S04]  /*10510*/  LDL.LU R4, [R1+0x4e0] ;  /* 0x0004e00001047983 */ /* 0x001ea80000300800 */
[----:B------:R-:W2:Y:S04]  /*10520*/  LDL.LU R5, [R1+0x4e4] ;  /* 0x0004e40001057983 */ /* 0x000ea80000300800 */
[----:B-1----:R-:W2:Y:S04]  /*10530*/  LDL.LU R6, [R1+0x4e8] ;  /* 0x0004e80001067983 */ /* 0x002ea80000300800 */
[----:B------:R-:W2:Y:S01]  /*10540*/  LDL.LU R7, [R1+0x4ec] ;  /* 0x0004ec0001077983 */ /* 0x000ea20000300800 */
[----:B----4-:R-:W-:Y:S03]  /*10550*/  HMMA.16816.F32.BF16 R12, R8, R14, R16 ;  /* 0x0000000e080c723c */ /* 0x010fe60000041810 */
[----:B------:R-:W4:Y:S04]  /*10560*/  LDL.LU.64 R18, [R1+0x1628] ;  /* 0x0016280001127983 */ /* 0x000f280000300a00 */
[----:B------:R-:W4:-:S12]  /*10570*/  LDL.LU.64 R16, [R1+0x1620] ;  /* 0x0016200001107983 */ /* 0x000f180000300a00 */
        /* <DEDUP_REMOVED lines=13> */
[----:B0-----:R-:W2:Y:S04]  /*10650*/  LDL.LU.64 R18, [R1+0x15f8] ;  /* 0x0015f80001127983 */ /* 0x001ea80000300a00 */
[----:B------:R0:W-:Y:S04]  /*10660*/  STL.64 [R1+0x1500], R14 ;  /* 0x0015000e01007387 */ /* 0x0001e80000100a00 */
[----:B------:R-:W4:Y:S04]  /*10670*/  LDL.LU R12, [R1+0x330] ;  /* 0x00033000010c7983 */ /* 0x000f280000300800 */
[----:B------:R-:W4:Y:S04]  /*10680*/  LDL.LU R13, [R1+0x334] ;  /* 0x00033400010d7983 */ /* 0x000f280000300800 */
[----:B0-----:R-:W4:Y:S04]  /*10690*/  LDL.LU R14, [R1+0x338] ;  /* 0x00033800010e7983 */ /* 0x001f280000300800 */
[----:B------:R-:W4:Y:S01]  /*106a0*/  LDL.LU R15, [R1+0x33c] ;  /* 0x00033c00010f7983 */ /* 0x000f220000300800 */
[----:B--2---:R-:W-:-:S15]  /*106b0*/  HMMA.16816.F32.BF16 R4, R8, R18, R4 ;  /* 0x000000120804723c */ /* 0x004fde0000041804 */
[----:B------:R-:W-:-:S04]  /*106c0*/  NOP ;  /* 0x0000000000007918 */ /* 0x000fc80000000000 */
[----:B------:R0:W-:Y:S04]  /*106d0*/  STL.64 [R1+0x5e0], R4 ;  /* 0x0005e00401007387 */ /* 0x0001e80000100a00 */
[----:B------:R-:W-:Y:S01]  /*106e0*/  STL.64 [R1+0x5e8], R6 ;  /* 0x0005e80601007387 */ /* 0x000fe20000100a00 */
[----:B0-----:R-:W-:Y:S02]  /*106f0*/  IMAD.MOV.U32 R5, RZ, RZ, R18 ;  /* 0x000000ffff057224 */ /* 0x001fe400078e0012 */
[----:B------:R-:W-:Y:S02]  /*10700*/  IMAD.MOV.U32 R4, RZ, RZ, R19 ;  /* 0x000000ffff047224 */ /* 0x000fe400078e0013 */
[----:B------:R-:W3:Y:S02]  /*10710*/  LDL.LU.64 R18, [R1+0x15f0] ;  /* 0x0015f00001127983 */ /* 0x000ee40000300a00 */
[----:B---3--:R-:W-:Y:S02]  /*10720*/  HMMA.16816.F32.BF16 R16, R8, R18, R20 ;  /* 0x000000120810723c */ /* 0x008fe40000041814 */
[----:B------:R-:W2:Y:S04]  /*10730*/  LDL.LU.64 R22, [R1+0x15e8] ;  /* 0x0015e80001167983 */ /* 0x000ea80000300a00 */
[----:B------:R-:W2:-:S13]  /*10740*/  LDL.LU.64 R20, [R1+0x15e0] ;  /* 0x0015e00001147983 */ /* 0x000e9a0000300a00 */
[----:B------:R-:W-:Y:S04]  /*10750*/  STL.64 [R1+0x620], R16 ;  /* 0x0006201001007387 */ /* 0x000fe80000100a00 */
[----:B------:R0:W-:Y:S04]  /*10760*/  STL.64 [R1+0x628], R18 ;  /* 0x0006281201007387 */ /* 0x0001e80000100a00 */
[----:B0-----:R-:W2:Y:S02]  /*10770*/  LDL.LU.64 R18, [R1+0x15d8] ;  /* 0x0015d80001127983 */ /* 0x001ea40000300a00 */
[----:B--2---:R-:W-:-:S15]  /*10780*/  HMMA.16816.F32.BF16 R20, R8, R18, R20 ;  /* 0x000000120814723c */ /* 0x004fde0000041814 */
[----:B------:R-:W-:-:S04]  /*10790*/  NOP ;  /* 0x0000000000007918 */ /* 0x000fc80000000000 */
[----:B------:R-:W-:Y:S04]  /*107a0*/  STL.64 [R1+0x640], R20 ;  /* 0x0006401401007387 */ /* 0x000fe80000100a00 */
[----:B------:R0:W-:Y:S04]  /*107b0*/  STL.64 [R1+0x648], R22 ;  /* 0x0006481601007387 */ /* 0x0001e80000100a00 */
[----:B0-----:R-:W4:Y:S01]  /*107c0*/  LDL.LU.64 R22, [R1+0x15d0] ;  /* 0x0015d00001167983 */ /* 0x001f220000300a00 */
[----:B------:R-:W-:Y:S02]  /*107d0*/  IMAD.MOV.U32 R7, RZ, RZ, R18 ;  /* 0x000000ffff077224 */ /* 0x000fe400078e0012 */
[----:B------:R-:W-:-:S02]  /*107e0*/  IMAD.MOV.U32 R6, RZ, RZ, R19 ;  /* 0x000000ffff067224 */ /* 0x000fc400078e0013 */
[----:B------:R-:W2:Y:S04]  /*107f0*/  LDL.LU.64 R18, [R1+0x15c8] ;  /* 0x0015c80001127983 */ /* 0x000ea80000300a00 */
[----:B------:R-:W2:Y:S01]  /*10800*/  LDL.LU.64 R16, [R1+0x15c0] ;  /* 0x0015c00001107983 */ /* 0x000ea20000300a00 */
[----:B----4-:R-:W-:-:S15]  /*10810*/  HMMA.16816.F32.BF16 R12, R8, R22, R12 ;  /* 0x00000016080c723c */ /* 0x010fde000004180c */
[----:B------:R-:W-:-:S04]  /*10820*/  NOP ;  /* 0x0000000000007918 */ /* 0x000fc80000000000 */
[----:B------:R0:W-:Y:S04]  /*10830*/  STL.64 [R1+0x660], R12 ;  /* 0x0006600c01007387 */ /* 0x0001e80000100a00 */
[----:B------:R-:W-:Y:S01]  /*10840*/  STL.64 [R1+0x668], R14 ;  /* 0x0006680e01007387 */ /* 0x000fe20000100a00 */
[----:B0-----:R-:W-:Y:S02]  /*10850*/  IMAD.MOV.U32 R13, RZ, RZ, R22 ;  /* 0x000000ffff0d7224 */ /* 0x001fe400078e0016 */
[----:B------:R-:W-:Y:S02]  /*10860*/  IMAD.MOV.U32 R12, RZ, RZ, R23 ;  /* 0x000000ffff0c7224 */ /* 0x000fe400078e0017 */
[----:B------:R-:W2:Y:S02]  /*10870*/  LDL.LU.64 R22, [R1+0x15b8] ;  /* 0x0015b80001167983 */ /* 0x000ea40000300a00 */
[----:B--2---:R-:W-:-:S15]  /*10880*/  HMMA.16816.F32.BF16 R16, R8, R22, R16 ;  /* 0x000000160810723c */ /* 0x004fde0000041810 */
[----:B------:R-:W-:-:S04]  /*10890*/  NOP ;  /* 0x0000000000007918 */ /* 0x000fc80000000000 */
[----:B------:R-:W-:Y:S04]  /*108a0*/  STL.64 [R1+0x6a0], R16 ;  /* 0x0006a01001007387 */ /* 0x000fe80000100a00 */
[----:B------:R0:W-:Y:S04]  /*108b0*/  STL.64 [R1+0x6a8], R18 ;  /* 0x0006a81201007387 */ /* 0x0001e80000100a00 */
[----:B0-----:R-:W2:Y:S04]  /*108c0*/  LDL.LU.64 R18, [R1+0x15b0] ;  /* 0x0015b00001127983 */ /* 0x001ea80000300a00 */
[----:B------:R0:W-:Y:S04]  /*108d0*/  STL.64 [R1+0x1498], R22 ;  /* 0x0014981601007387 */ /* 0x0001e80000100a00 */
[----:B------:R-:W3:Y:S04]  /*108e0*/  LDL.LU R20, [R1+0x150] ;  /* 0x0001500001147983 */ /* 0x000ee80000300800 */
[----:B------:R-:W3:Y:S04]  /*108f0*/  LDL.LU R21, [R1+0x154] ;  /* 0x0001540001157983 */ /* 0x000ee80000300800 */
[----:B0-----:R-:W3:Y:S04]  /*10900*/  LDL.LU R22, [R1+0x158] ;  /* 0x0001580001167983 */ /* 0x001ee80000300800 */
[----:B------:R-:W3:Y:S01]  /*10910*/  LDL.LU R23, [R1+0x15c] ;  /* 0x00015c0001177983 */ /* 0x000ee20000300800 */
[----:B--2---:R-:W-:Y:S03]  /*10920*/  HMMA.16816.F32.BF16 R16, R8, R18, R24 ;  /* 0x000000120810723c */ /* 0x004fe60000041818 */
[----:B------:R-:W2:Y:S04]  /*10930*/  LDL.LU.64 R26, [R1+0x15a8] ;  /* 0x0015a800011a7983 */ /* 0x000ea80000300a00 */
[----:B------:R-:W2:-:S12]  /*10940*/  LDL.LU.64 R24, [R1+0x15a0] ;  /* 0x0015a00001187983 */ /* 0x000e980000300a00 */
[----:B------:R-:W-:Y:S04]  /*10950*/  STL.64 [R1+0x6c0], R16 ;  /* 0x0006c01001007387 */ /* 0x000fe80000100a00 */
[----:B------:R0:W-:Y:S04]  /*10960*/  STL.64 [R1+0x6c8], R18 ;  /* 0x0006c81201007387 */ /* 0x0001e80000100a00 */
[----:B0-----:R-:W2:Y:S02]  /*10970*/  LDL.LU.64 R18, [R1+0x1598] ;  /* 0x0015980001127983 */ /* 0x001ea40000300a00 */
[----:B--2---:R-:W-:Y:S02]  /*10980*/  HMMA.16816.F32.BF16 R16, R8, R18, R24 ;  /* 0x000000120810723c */ /* 0x004fe40000041818 */
[----:B------:R-:W2:Y:S04]  /*10990*/  LDL.LU.64 R26, [R1+0x1590] ;  /* 0x00159000011a7983 */ /* 0x000ea80000300a00 */
[----:B------:R-:W2:-:S13]  /*109a0*/  LDL.LU.64 R24, [R1+0x1588] ;  /* 0x0015880001187983 */ /* 0x000e9a0000300a00 */
        /* <DEDUP_REMOVED lines=25> */
[----:B0-----:R-:W3:Y:S04]  /*10b40*/  LDL.LU.64 R26, [R1+0x1530] ;  /* 0x00153000011a7983 */ /* 0x001ee80000300a00 */
[----:B------:R3:W-:Y:S02]  /*10b50*/  STL.64 [R1+0x1488], R18 ;  /* 0x0014881201007387 */ /* 0x0007e40000100a00 */
[----:B---3--:R-:W-:Y:S01]  /*10b60*/  HMMA.16816.F32.BF16 R16, R8, R26, R20 ;  /* 0x0000001a0810723c */ /* 0x008fe20000041814 */
[----:B------:R-:W-:-:S02]  /*10b70*/  IMAD.MOV.U32 R22, RZ, RZ, R13 ;  /* 0x000000ffff167224 */ /* 0x000fc400078e000d */
[----:B------:R-:W-:-:S15]  /*10b80*/  IMAD.MOV.U32 R23, RZ, RZ, R12 ;  /* 0x000000ffff177224 */ /* 0x000fde00078e000c */
[----:B------:R-:W-:Y:S01]  /*10b90*/  NOP ;  /* 0x0000000000007918 */ /* 0x000fe20000000000 */
[----:B------:R-:W-:Y:S04]  /*10ba0*/  STL.64 [R1+0x8a0], R16 ;  /* 0x0008a01001007387 */ /* 0x000fe80000100a00 */
[----:B------:R0:W-:Y:S04]  /*10bb0*/  STL.64 [R1+0x8a8], R18 ;  /* 0x0008a81201007387 */ /* 0x0001e80000100a00 */
[----:B------:R1:W-:Y:S04]  /*10bc0*/  STL.64 [R1+0x14b0], R22 ;  /* 0x0014b01601007387 */ /* 0x0003e80000100a00 */
[----:B0-----:R-:W2:Y:S01]  /*10bd0*/  LDL.64 R18, [R1+0x98] ;  /* 0x0000980001127983 */ /* 0x001ea20000100a00 */
[----:B-1----:R-:W-:-:S02]  /*10be0*/  IMAD.MOV.U32 R22, RZ, RZ, R7 ;  /* 0x000000ffff167224 */ /* 0x002fc400078e0007 */
[----:B------:R-:W-:Y:S01]  /*10bf0*/  IMAD.MOV.U32 R23, RZ, RZ, R6 ;  /* 0x000000ffff177224 */ /* 0x000fe200078e0006 */
[----:B--2---:R0:W-:Y:S04]  /*10c00*/  STL.64 [R1+0x1490], R18 ;  /* 0x0014901201007387 */ /* 0x0041e80000100a00 */
[----:B------:R-:W2:Y:S04]  /*10c10*/  LDL.LU R16, [R1+0x320] ;  /* 0x0003200001107983 */ /* 0x000ea80000300800 */
[----:B------:R-:W2:Y:S04]  /*10c20*/  LDL.LU R17, [R1+0x324] ;  /* 0x0003240001117983 */ /* 0x000ea80000300800 */
[----:B0-----:R-:W3:Y:S04]  /*10c30*/  LDL.LU R18, [R1+0x328] ;  /* 0x0003280001127983 */ /* 0x001ee80000300800 */
[----:B------:R-:W3:Y:S04]  /*10c40*/  LDL.LU R19, [R1+0x32c] ;  /* 0x00032c0001137983 */ /* 0x000ee80000300800 */
[----:B------:R0:W-:Y:S04]  /*10c50*/  STL.64 [R1+0x14c8], R22 ;  /* 0x0014c81601007387 */ /* 0x0001e80000100a00 */
[----:B0-----:R-:W4:Y:S04]  /*10c60*/  LDL.64 R22, [R1+0xd8] ;  /* 0x0000d80001167983 */ /* 0x001f280000100a00 */
[----:B----4-:R0:W-:Y:S04]  /*10c70*/  STL.64 [R1+0x14e0], R22 ;  /* 0x0014e01601007387 */ /* 0x0101e80000100a00 */
[----:B---3--:R-:W-:Y:S04]  /*10c80*/  STL.64 [R1+0x14a8], R18 ;  /* 0x0014a81201007387 */ /* 0x008fe80000100a00 */
[----:B--2---:R1:W-:Y:S01]  /*10c90*/  STL.64 [R1+0x14a0], R16 ;  /* 0x0014a01001007387 */ /* 0x0043e20000100a00 */
[----:B0-----:R-:W-:-:S02]  /*10ca0*/  IMAD.MOV.U32 R22, RZ, RZ, R5 ;  /* 0x000000ffff167224 */ /* 0x001fc400078e0005 */
[----:B------:R-:W-:Y:S01]  /*10cb0*/  IMAD.MOV.U32 R23, RZ, RZ, R4 ;  /* 0x000000ffff177224 */ /* 0x000fe200078e0004 */
[----:B-1----:R-:W2:Y:S04]  /*10cc0*/  LDL.LU R16, [R1+0x3a0] ;  /* 0x0003a00001107983 */ /* 0x002ea80000300800 */
[----:B------:R-:W2:Y:S04]  /*10cd0*/  LDL.LU R17, [R1+0x3a4] ;  /* 0x0003a40001117983 */ /* 0x000ea80000300800 */
[----:B------:R-:W3:Y:S04]  /*10ce0*/  LDL.LU R18, [R1+0x3a8] ;  /* 0x0003a80001127983 */ /* 0x000ee80000300800 */
[----:B------:R-:W3:Y:S04]  /*10cf0*/  LDL.LU R19, [R1+0x3ac] ;  /* 0x0003ac0001137983 */ /* 0x000ee80000300800 */
[----:B------:R0:W-:Y:S04]  /*10d00*/  STL.64 [R1+0x14f8], R22 ;  /* 0x0014f81601007387 */ /* 0x0001e80000100a00 */
[----:B------:R-:W4:Y:S04]  /*10d10*/  LDL.LU R20, [R1+0x9b0] ;  /* 0x0009b00001147983 */ /* 0x000f280000300800 */
[----:B------:R-:W4:Y:S04]  /*10d20*/  LDL.LU R21, [R1+0x9b4] ;  /* 0x0009b40001157983 */ /* 0x000f280000300800 */
[----:B0-----:R-:W2:Y:S04]  /*10d30*/  LDL.LU R22, [R1+0x9b8] ;  /* 0x0009b80001167983 */ /* 0x001ea80000300800 */
[----:B------:R-:W2:Y:S04]  /*10d40*/  LDL.LU R23, [R1+0x9bc] ;  /* 0x0009bc0001177983 */ /* 0x000ea80000300800 */
[----:B--2---:R-:W-:Y:S04]  /*10d50*/  STL.64 [R1+0x1510], R22 ;  /* 0x0015101601007387 */ /* 0x004fe80000100a00 */
[----:B----4-:R0:W-:Y:S04]  /*10d60*/  STL.64 [R1+0x1508], R20 ;  /* 0x0015081401007387 */ /* 0x0101e80000100a00 */
[----:B0-----:R-:W2:Y:S04]  /*10d70*/  LDL.LU R20, [R1+0xa40] ;  /* 0x000a400001147983 */ /* 0x001ea80000300800 */
[----:B------:R-:W2:Y:S04]  /*10d80*/  LDL.LU R21, [R1+0xa44] ;  /* 0x000a440001157983 */ /* 0x000ea80000300800 */
[----:B------:R-:W4:Y:S04]  /*10d90*/  LDL.LU R22, [R1+0xa48] ;  /* 0x000a480001167983 */ /* 0x000f280000300800 */
[----:B------:R-:W4:Y:S04]  /*10da0*/  LDL.LU R23, [R1+0xa4c] ;  /* 0x000a4c0001177983 */ /* 0x000f280000300800 */
[----:B----4-:R0:W-:Y:S04]  /*10db0*/  STL.64 [R1+0x1520], R22 ;  /* 0x0015201601007387 */ /* 0x0101e80000100a00 */
[----:B--2---:R1:W-:Y:S04]  /*10dc0*/  STL.64 [R1+0x1518], R20 ;  /* 0x0015181401007387 */ /* 0x0043e80000100a00 */
[----:B0-----:R-:W2:Y:S04]  /*10dd0*/  LDL.64 R22, [R1+0x118] ;  /* 0x0001180001167983 */ /* 0x001ea80000100a00 */
[----:B--2---:R0:W-:Y:S04]  /*10de0*/  STL.64 [R1+0x1528], R22 ;  /* 0x0015281601007387 */ /* 0x0041e80000100a00 */
[----:B-1----:R-:W2:Y:S04]  /*10df0*/  LDL.LU R20, [R1+0x10] ;  /* 0x0000100001147983 */ /* 0x002ea80000300800 */
[----:B------:R-:W2:Y:S04]  /*10e00*/  LDL.LU R21, [R1+0x14] ;  /* 0x0000140001157983 */ /* 0x000ea80000300800 */
[----:B0-----:R-:W2:Y:S04]  /*10e10*/  LDL.LU R22, [R1+0x18] ;  /* 0x0000180001167983 */ /* 0x001ea80000300800 */
[----:B------:R-:W2:Y:S04]  /*10e20*/  LDL.LU R23, [R1+0x1c] ;  /* 0x00001c0001177983 */ /* 0x000ea80000300800 */
[----:B------:R-:W4:Y:S04]  /*10e30*/  LDL.64 R14, [R1+0x108] ;  /* 0x00010800010e7983 */ /* 0x000f280000100a00 */
[----:B---3--:R-:W-:Y:S04]  /*10e40*/  STL.64 [R1+0x14c0], R18 ;  /* 0x0014c01201007387 */ /* 0x008fe80000100a00 */
[----:B------:R0:W-:Y:S04]  /*10e50*/  STL.64 [R1+0x14b8], R16 ;  /* 0x0014b81001007387 */ /* 0x0001e80000100a00 */
[----:B0-----:R-:W3:Y:S04]  /*10e60*/  LDL.LU R16, [R1+0x3d0] ;  /* 0x0003d00001107983 */ /* 0x001ee80000300800 */
[----:B------:R-:W3:Y:S04]  /*10e70*/  LDL.LU R17, [R1+0x3d4] ;  /* 0x0003d40001117983 */ /* 0x000ee80000300800 */
[----:B------:R-:W2:Y:S04]  /*10e80*/  LDL.LU R18, [R1+0x3d8] ;  /* 0x0003d80001127983 */ /* 0x000ea80000300800 */
[----:B------:R-:W2:Y:S01]  /*10e90*/  LDL.LU R19, [R1+0x3dc] ;  /* 0x0003dc0001137983 */ /* 0x000ea20000300800 */
[----:B------:R-:W-:-:S02]  /*10ea0*/  IMAD.MOV.U32 R6, RZ, RZ, R3 ;  /* 0x000000ffff067224 */ /* 0x000fc400078e0003 */
[----:B------:R-:W-:Y:S01]  /*10eb0*/  IMAD.MOV.U32 R7, RZ, RZ, R0 ;  /* 0x000000ffff077224 */ /* 0x000fe200078e0000 */
[----:B--2---:R-:W-:Y:S04]  /*10ec0*/  STL.64 [R1+0x14d8], R18 ;  /* 0x0014d81201007387 */ /* 0x004fe80000100a00 */
[----:B---3--:R0:W-:Y:S04]  /*10ed0*/  STL.64 [R1+0x14d0], R16 ;  /* 0x0014d01001007387 */ /* 0x0081e80000100a00 */
[----:B0-----:R-:W2:Y:S04]  /*10ee0*/  LDL.LU R16, [R1+0x4c0] ;  /* 0x0004c00001107983 */ /* 0x001ea80000300800 */
[----:B------:R-:W2:Y:S04]  /*10ef0*/  LDL.LU R17, [R1+0x4c4] ;  /* 0x0004c40001117983 */ /* 0x000ea80000300800 */
[----:B------:R-:W3:Y:S04]  /*10f00*/  LDL.LU R18, [R1+0x4c8] ;  /* 0x0004c80001127983 */ /* 0x000ee80000300800 */
[----:B------:R-:W3:Y:S01]  /*10f10*/  LDL.LU R19, [R1+0x4cc] ;  /* 0x0004cc0001137983 */ /* 0x000ee20000300800 */
[----:B------:R-:W-:Y:S03]  /*10f20*/  HMMA.16816.F32.BF16 R8, R8, R6, R20 ;  /* 0x000000060808723c */ /* 0x000fe60000041814 */
[----:B------:R-:W-:Y:S04]  /*10f30*/  LDSM.16.MT88.4 R4, [R2+0x4100] ;  /* 0x004100000204783b */ /* 0x000fe80000004200 */
[----:B---3--:R-:W-:Y:S04]  /*10f40*/  STL.64 [R1+0x14f0], R18 ;  /* 0x0014f01201007387 */ /* 0x008fe80000100a00 */
[----:B--2---:R0:W-:Y:S04]  /*10f50*/  STL.64 [R1+0x14e8], R16 ;  /* 0x0014e81001007387 */ /* 0x0041e80000100a00 */
[----:B0-----:R-:W2:Y:S04]  /*10f60*/  LDL.LU R16, [R1+0x6d0] ;  /* 0x0006d00001107983 */ /* 0x001ea80000300800 */
[----:B------:R-:W2:Y:S04]  /*10f70*/  LDL.LU R17, [R1+0x6d4] ;  /* 0x0006d40001117983 */ /* 0x000ea80000300800 */
[----:B------:R-:W2:Y:S04]  /*10f80*/  LDL.LU R18, [R1+0x6d8] ;  /* 0x0006d80001127983 */ /* 0x000ea80000300800 */
        /* <DEDUP_REMOVED lines=8> */
[----:B------:R-:W-:Y:S04]  /*11010*/  STL.64 [R1+0x898], R10 ;  /* 0x0008980a01007387 */ /* 0x000fe80000100a00 */
[----:B------:R-:W0:Y:S04]  /*11020*/  LDSM.16.MT88.4 R8, [R2+0x4180] ;  /* 0x004180000208783b */ /* 0x000e280000004200 */
[----:B0-----:R-:W-:Y:S04]  /*11030*/  STL.64 [R1+0x1408], R10 ;  /* 0x0014080a01007387 */ /* 0x001fe80000100a00 */
[----:B------:R0:W-:Y:S04]  /*11040*/  STL.64 [R1+0x1400], R8 ;  /* 0x0014000801007387 */ /* 0x0001e80000100a00 */
[----:B0-----:R-:W3:Y:S04]  /*11050*/  LDL.LU R8, [R1+0xb30] ;  /* 0x000b300001087983 */ /* 0x001ee80000300800 */
[----:B------:R-:W3:Y:S04]  /*11060*/  LDL.LU R9, [R1+0xb34] ;  /* 0x000b340001097983 */ /* 0x000ee80000300800 */
[----:B------:R-:W3:Y:S04]  /*11070*/  LDL.LU R10, [R1+0xb38] ;  /* 0x000b3800010a7983 */ /* 0x000ee80000300800 */
[----:B------:R-:W3:Y:S04]  /*11080*/  LDL.LU R11, [R1+0xb3c] ;  /* 0x000b3c00010b7983 */ /* 0x000ee80000300800 */
[----:B------:R2:W-:Y:S02]  /*11090*/  STL [R1+0x13b0], R2 ;  /* 0x0013b00201007387 */ /* 0x0005e40000100800 */
[----:B--2---:R-:W-:Y:S01]  /*110a0*/  IMAD.MOV.U32 R2, RZ, RZ, R23 ;  /* 0x000000ffff027224 */ /* 0x004fe200078e0017 */
[----:B---3--:R-:W-:-:S15]  /*110b0*/  HMMA.16816.F32.BF16 R8, R4, R22, R8 ;  /* 0x000000160408723c */ /* 0x008fde0000041808 */
[----:B------:R-:W-:-:S04]  /*110c0*/  NOP ;  /* 0x0000000000007918 */ /* 0x000fc80000000000 */
[----:B------:R0:W-:Y:S04]  /*110d0*/  STL.64 [R1+0x520], R8 ;  /* 0x0005200801007387 */ /* 0x0001e80000100a00 */
[----:B------:R4:W-:Y:S01]  /*110e0*/  STL.64 [R1+0x528], R10 ;  /* 0x0005280a01007387 */ /* 0x0009e20000100a00 */
[----:B0-----:R-:W-:-:S03]  /*110f0*/  IMAD.MOV.U32 R8, RZ, RZ, R22 ;  /* 0x000000ffff087224 */ /* 0x001fc600078e0016 */
[----:B------:R-:W2:Y:S04]  /*11100*/  LDL.LU.64 R22, [R1+0x1520] ;  /* 0x0015200001167983 */ /* 0x000ea80000300a00 */
[----:B------:R-:W2:Y:S01]  /*11110*/  LDL.LU.64 R20, [R1+0x1518] ;  /* 0x0015180001147983 */ /* 0x000ea20000300a00 */
[----:B----4-:R-:W-:Y:S02]  /*11120*/  IMAD.MOV.U32 R10, RZ, RZ, R14 ;  /* 0x000000ffff0a7224 */ /* 0x010fe400078e000e */
[----:B------:R-:W-:Y:S01]  /*11130*/  IMAD.MOV.U32 R9, RZ, RZ, R15 ;  /* 0x000000ffff097224 */ /* 0x000fe200078e000f */
[----:B--2---:R-:W-:-:S15]  /*11140*/  HMMA.16816.F32.BF16 R20, R4, R14, R20 ;  /* 0x0000000e0414723c */ /* 0x004fde0000041814 */
[----:B------:R-:W-:-:S04]  /*11150*/  NOP ;  /* 0x0000000000007918 */ /* 0x000fc80000000000 */
[----:B------:R-:W-:Y:S04]  /*11160*/  STL.64 [R1+0x4f0], R20 ;  /* 0x0004f01401007387 */ /* 0x000fe80000100a00 */
[----:B------:R0:W-:Y:S04]  /*11170*/  STL.64 [R1+0x4f8], R22 ;  /* 0x0004f81601007387 */ /* 0x0001e80000100a00 */
[----:B0-----:R-:W2:Y:S04]  /*11180*/  LDL.LU.64 R22, [R1+0x1510] ;  /* 0x0015100001167983 */ /* 0x001ea80000300a00 */
[----:B------:R-:W2:Y:S04]  /*11190*/  LDL.LU.64 R20, [R1+0x1508] ;  /* 0x0015080001147983 */ /* 0x000ea80000300a00 */
[----:B------:R-:W2:Y:S02]  /*111a0*/  LDL.LU.64 R14, [R1+0x1500] ;  /* 0x00150000010e7983 */ /* 0x000ea40000300a00 */
[----:B--2---:R-:W-:-:S15]  /*111b0*/  HMMA.16816.F32.BF16 R20, R4, R14, R20 ;  /* 0x0000000e0414723c */ /* 0x004fde0000041814 */
[----:B------:R-:W-:-:S04]  /*111c0*/  NOP ;  /* 0x0000000000007918 */ /* 0x000fc80000000000 */
        /* <DEDUP_REMOVED lines=9> */
[----:B--2---:R-:W-:Y:S01]  /*11260*/  HMMA.16816.F32.BF16 R16, R4, R22, R16 ;  /* 0x000000160410723c */ /* 0x004fe20000041810 */
[----:B------:R-:W-:-:S02]  /*11270*/  IMAD.MOV.U32 R3, RZ, RZ, R22 ;  /* 0x000000ffff037224 */ /* 0x000fc400078e0016 */
[----:B------:R-:W-:-:S15]  /*11280*/  IMAD.MOV.U32 R0, RZ, RZ, R23 ;  /* 0x000000ffff007224 */ /* 0x000fde00078e0017 */
[----:B------:R-:W-:Y:S01]  /*11290*/  NOP ;  /* 0x0000000000007918 */ /* 0x000fe20000000000 */
[----:B------:R-:W-:Y:S04]  /*112a0*/  STL.64 [R1+0x4c0], R16 ;  /* 0x0004c01001007387 */ /* 0x000fe80000100a00 */
[----:B------:R0:W-:Y:S04]  /*112b0*/  STL.64 [R1+0x4c8], R18 ;  /* 0x0004c81201007387 */ /* 0x0001e80000100a00 */
[----:B0-----:R-:W2:Y:S04]  /*112c0*/  LDL.LU.64 R18, [R1+0x14d8] ;  /* 0x0014d80001127983 */ /* 0x001ea80000300a00 */
[----:B------:R-:W2:Y:S04]  /*112d0*/  LDL.LU.64 R16, [R1+0x14d0] ;  /* 0x0014d00001107983 */ /* 0x000ea80000300a00 */
[----:B------:R-:W2:Y:S04]  /*112e0*/  LDL.LU.64 R22, [R1+0x14c8] ;  /* 0x0014c80001167983 */ /* 0x000ea80000300a00 */
[----:B------:R-:W-:Y:S04]  /*112f0*/  STL [R1+0x13b8], R0 ;  /* 0x0013b80001007387 */ /* 0x000fe80000100800 */
[----:B------:R-:W-:Y:S01]  /*11300*/  STL [R1+0x13b4], R3 ;  /* 0x0013b40301007387 */ /* 0x000fe20000100800 */
        /* <DEDUP_REMOVED lines=20> */
[----:B0-----:R-:W4:Y:S04]  /*11450*/  LDL.LU R22, [R1+0x9e8] ;  /* 0x0009e80001167983 */ /* 0x001f280000300800 */
[----:B------:R-:W4:Y:S04]  /*11460*/  LDL.LU R23, [R1+0x9ec] ;  /* 0x0009ec0001177983 */ /* 0x000f280000300800 */
[----:B----4-:R0:W-:Y:S04]  /*11470*/  STL.64 [R1+0x13d0], R22 ;  /* 0x0013d01601007387 */ /* 0x0101e80000100a00 */
[----:B---3--:R-:W-:Y:S01]  /*11480*/  STL.64 [R1+0x13c8], R20 ;  /* 0x0013c81401007387 */ /* 0x008fe20000100a00 */
[----:B0-----:R-:W-:-:S02]  /*11490*/  IMAD.MOV.U32 R22, RZ, RZ, R10 ;  /* 0x000000ffff167224 */ /* 0x001fc400078e000a */
[----:B------:R-:W-:-:S05]  /*114a0*/  IMAD.MOV.U32 R23, RZ, RZ, R9 ;  /* 0x000000ffff177224 */ /* 0x000fca00078e0009 */
[----:B------:R2:W-:Y:S02]  /*114b0*/  STL.64 [R1+0x13e8], R22 ;  /* 0x0013e81601007387 */ /* 0x0005e40000100a00 */
[----:B--2---:R-:W-:-:S15]  /*114c0*/  HMMA.16816.F32.BF16 R20, R4, R18, R24 ;  /* 0x000000120414723c */ /* 0x004fde0000041818 */
[----:B------:R-:W-:-:S04]  /*114d0*/  NOP ;  /* 0x0000000000007918 */ /* 0x000fc80000000000 */
[----:B------:R-:W-:Y:S04]  /*114e0*/  STL.64 [R1+0x590], R20 ;  /* 0x0005901401007387 */ /* 0x000fe80000100a00 */
[----:B------:R0:W-:Y:S02]  /*114f0*/  STL.64 [R1+0x598], R22 ;  /* 0x0005981601007387 */ /* 0x0001e40000100a00 */
[----:B0-----:R-:W-:Y:S02]  /*11500*/  IMAD.MOV.U32 R22, RZ, RZ, R8 ;  /* 0x000000ffff167224 */ /* 0x001fe400078e0008 */
[----:B------:R-:W-:-:S05]  /*11510*/  IMAD.MOV.U32 R23, RZ, RZ, R2 ;  /* 0x000000ffff177224 */ /* 0x000fca00078e0002 */
[----:B------:R0:W-:Y:S04]  /*11520*/  STL.64 [R1+0x1410], R22 ;  /* 0x0014101601007387 */ /* 0x0001e80000100a00 */
[----:B------:R-:W2:Y:S04]  /*11530*/  LDL.LU R20, [R1+0x140] ;  /* 0x0001400001147983 */ /* 0x000ea80000300800 */
[----:B------:R-:W2:Y:S04]  /*11540*/  LDL.LU R21, [R1+0x144] ;  /* 0x0001440001157983 */ /* 0x000ea80000300800 */
[----:B0-----:R-:W3:Y:S04]  /*11550*/  LDL.LU R22, [R1+0x148] ;  /* 0x0001480001167983 */ /* 0x001ee80000300800 */
[----:B------:R-:W3:Y:S04]  /*11560*/  LDL.LU R23, [R1+0x14c] ;  /* 0x00014c0001177983 */ /* 0x000ee80000300800 */
[----:B------:R-:W4:Y:S04]  /*11570*/  LDL.LU R24, [R1+0x190] ;  /* 0x0001900001187983 */ /* 0x000f280000300800 */
[----:B------:R-:W4:Y:S04]  /*11580*/  LDL.LU R25, [R1+0x194] ;  /* 0x0001940001197983 */ /* 0x000f280000300800 */
[----:B------:R-:W2:Y:S04]  /*11590*/  LDL.LU R26, [R1+0x198] ;  /* 0x00019800011a7983 */ /* 0x000ea80000300800 */
[----:B------:R-:W2:Y:S01]  /*115a0*/  LDL.LU R27, [R1+0x19c] ;  /* 0x00019c00011b7983 */ /* 0x000ea20000300800 */
[----:B------:R-:W-:-:S03]  /*115b0*/  IMAD.MOV.U32 R13, RZ, RZ, R18 ;  /* 0x000000ffff0d7224 */ /* 0x000fc600078e0012 */
[----:B------:R-:W3:Y:S01]  /*115c0*/  LDL.LU R16, [R1+0x2b0] ;  /* 0x0002b00001107983 */ /* 0x000ee20000300800 */
[----:B------:R-:W-:-:S03]  /*115d0*/  IMAD.MOV.U32 R12, RZ, RZ, R19 ;  /* 0x000000ffff0c7224 */ /* 0x000fc600078e0013 */
[----:B------:R-:W3:Y:S04]  /*115e0*/  LDL.LU R17, [R1+0x2b4] ;  /* 0x0002b40001117983 */ /* 0x000ee80000300800 */
[----:B------:R-:W3:Y:S04]  /*115f0*/  LDL.LU R18, [R1+0x2b8] ;  /* 0x0002b80001127983 */ /* 0x000ee80000300800 */
[----:B------:R-:W3:Y:S04]  /*11600*/  LDL.LU R19, [R1+0x2bc] ;  /* 0x0002bc0001137983 */ /* 0x000ee80000300800 */
[----:B--2---:R0:W-:Y:S04]  /*11610*/  STL.64 [R1+0x1438], R26 ;  /* 0x0014381a01007387 */ /* 0x0041e80000100a00 */
[----:B----4-:R-:W-:Y:S04]  /*11620*/  STL.64 [R1+0x1430], R24 ;  /* 0x0014301801007387 */ /* 0x010fe80000100a00 */
[----:B0-----:R-:W2:Y:S04]  /*11630*/  LDL.64 R26, [R1+0x58] ;  /* 0x00005800011a7983 */ /* 0x001ea80000100a00 */
[----:B--2---:R0:W-:Y:S04]  /*11640*/  STL.64 [R1+0x1450], R26 ;  /* 0x0014501a01007387 */ /* 0x0041e80000100a00 */
[----:B0-----:R-:W2:Y:S04]  /*11650*/  LDL.64 R26, [R1+0x68] ;  /* 0x00006800011a7983 */ /* 0x001ea80000100a00 */
[----:B--2---:R0:W-:Y:S04]  /*11660*/  STL.64 [R1+0x1468], R26 ;  /* 0x0014681a01007387 */ /* 0x0041e80000100a00 */
[----:B0-----:R-:W2:Y:S04]  /*11670*/  LDL.64 R26, [R1+0x78] ;  /* 0x00007800011a7983 */ /* 0x001ea80000100a00 */
[----:B--2---:R0:W-:Y:S04]  /*11680*/  STL.64 [R1+0x1480], R26 ;  /* 0x0014801a01007387 */ /* 0x0041e80000100a00 */
[----:B0-----:R-:W2:Y:S04]  /*11690*/  LDL.64 R26, [R1+0x88] ;  /* 0x00008800011a7983 */ /* 0x001ea80000100a00 */
[----:B---3--:R-:W-:Y:S04]  /*116a0*/  STL.64 [R1+0x1420], R22 ;  /* 0x0014201601007387 */ /* 0x008fe80000100a00 */
[----:B------:R0:W-:Y:S04]  /*116b0*/  STL.64 [R1+0x1418], R20 ;  /* 0x0014181401007387 */ /* 0x0001e80000100a00 */
[----:B0-----:R-:W3:Y:S04]  /*116c0*/  LDL.LU R20, [R1+0x180] ;  /* 0x0001800001147983 */ /* 0x001ee80000300800 */
[----:B------:R-:W3:Y:S04]  /*116d0*/  LDL.LU R21, [R1+0x184] ;  /* 0x0001840001157983 */ /* 0x000ee80000300800 */
[----:B------:R-:W4:Y:S04]  /*116e0*/  LDL.LU R22, [R1+0x188] ;  /* 0x0001880001167983 */ /* 0x000f280000300800 */
[----:B------:R-:W4:Y:S04]  /*116f0*/  LDL.LU R23, [R1+0x18c] ;  /* 0x00018c0001177983 */ /* 0x000f280000300800 */
[----:B----4-:R-:W-:Y:S04]  /*11700*/  STL.64 [R1+0x1448], R22 ;  /* 0x0014481601007387 */ /* 0x010fe80000100a00 */
[----:B---3--:R0:W-:Y:S04]  /*11710*/  STL.64 [R1+0x1440], R20 ;  /* 0x0014401401007387 */ /* 0x0081e80000100a00 */
[----:B0-----:R-:W3:Y:S04]  /*11720*/  LDL.LU R20, [R1+0x280] ;  /* 0x0002800001147983 */ /* 0x001ee80000300800 */
[----:B------:R-:W3:Y:S04]  /*11730*/  LDL.LU R21, [R1+0x284] ;  /* 0x0002840001157983 */ /* 0x000ee80000300800 */
[----:B------:R-:W4:Y:S04]  /*11740*/  LDL.LU R22, [R1+0x288] ;  /* 0x0002880001167983 */ /* 0x000f280000300800 */
[----:B------:R-:W4:Y:S01]  /*11750*/  LDL.LU R23, [R1+0x28c] ;  /* 0x00028c0001177983 */ /* 0x000f220000300800 */
[----:B--2---:R-:W-:Y:S03]  /*11760*/  HMMA.16816.F32.BF16 R16, R4, R26, R16 ;  /* 0x0000001a0410723c */ /* 0x004fe60000041810 */
[----:B----4-:R-:W-:Y:S04]  /*11770*/  STL.64 [R1+0x1460], R22 ;  /* 0x0014601601007387 */ /* 0x010fe80000100a00 */
[----:B---3--:R0:W-:Y:S04]  /*11780*/  STL.64 [R1+0x1458], R20 ;  /* 0x0014581401007387 */ /* 0x0081e80000100a00 */
[----:B0-----:R-:W2:Y:S04]  /*11790*/  LDL.LU R20, [R1+0x290] ;  /* 0x0002900001147983 */ /* 0x001ea80000300800 */
[----:B------:R-:W2:Y:S04]  /*117a0*/  LDL.LU R21, [R1+0x294] ;  /* 0x0002940001157983 */ /* 0x000ea80000300800 */
[----:B------:R-:W3:Y:S04]  /*117b0*/  LDL.LU R22, [R1+0x298] ;  /* 0x0002980001167983 */ /* 0x000ee80000300800 */
[----:B------:R-:W3:Y:S04]  /*117c0*/  LDL.LU R23, [R1+0x29c] ;  /* 0x00029c0001177983 */ /* 0x000ee80000300800 */
[----:B---3--:R-:W-:Y:S04]  /*117d0*/  STL.64 [R1+0x1478], R22 ;  /* 0x0014781601007387 */ /* 0x008fe80000100a00 */
[----:B--2---:R0:W-:Y:S04]  /*117e0*/  STL.64 [R1+0x1470], R20 ;  /* 0x0014701401007387 */ /* 0x0041e80000100a00 */
[----:B0-----:R-:W2:Y:S04]  /*117f0*/  LDL.LU R20, [R1+0x2a0] ;  /* 0x0002a00001147983 */ /* 0x001ea80000300800 */
[----:B------:R-:W2:Y:S04]  /*11800*/  LDL.LU R21, [R1+0x2a4] ;  /* 0x0002a40001157983 */ /* 0x000ea80000300800 */
[----:B------:R-:W2:Y:S04]  /*11810*/  LDL.LU R22, [R1+0x2a8] ;  /* 0x0002a80001167983 */ /* 0x000ea80000300800 */
[----:B------:R-:W2:Y:S04]  /*11820*/  LDL.LU R23, [R1+0x2ac] ;  /* 0x0002ac0001177983 */ /* 0x000ea80000300800 */
[----:B------:R-:W3:Y:S04]  /*11830*/  LDL.64 R10, [R1+0x28] ;  /* 0x00002800010a7983 */ /* 0x000ee80000100a00 */
[----:B------:R-:W-:Y:S04]  /*11840*/  STL [R1+0x13bc], R13 ;  /* 0x0013bc0d01007387 */ /* 0x000fe80000100800 */
[----:B------:R0:W-:Y:S04]  /*11850*/  STL.64 [R1+0x5d0], R16 ;  /* 0x0005d01001007387 */ /* 0x0001e80000100a00 */
[----:B------:R1:W-:Y:S01]  /*11860*/  STL.64 [R1+0x5d8], R18 ;  /* 0x0005d81201007387 */ /* 0x0003e20000100a00 */
[----:B0-----:R-:W-:-:S02]  /*11870*/  IMAD.MOV.U32 R17, RZ, RZ, R26 ;  /* 0x000000ffff117224 */ /* 0x001fc400078e001a */
[----:B------:R-:W-:Y:S01]  /*11880*/  IMAD.MOV.U32 R16, RZ, RZ, R27 ;  /* 0x000000ffff107224 */ /* 0x000fe200078e001b */
[----:B-1----:R-:W4:Y:S04]  /*11890*/  LDL.LU.64 R18, [R1+0x1488] ;  /* 0x0014880001127983 */ /* 0x002f280000300a00 */
[----:B------:R-:W2:Y:S02]  /*118a0*/  LDL.LU.64 R26, [R1+0x1480] ;  /* 0x00148000011a7983 */ /* 0x000ea40000300a00 */
[----:B--2---:R-:W-:Y:S01]  /*118b0*/  HMMA.16816.F32.BF16 R20, R4, R26, R20 ;  /* 0x0000001a0414723c */ /* 0x004fe20000041814 */
[----:B------:R-:W-:Y:S02]  /*118c0*/  IMAD.MOV.U32 R29, RZ, RZ, R26 ;  /* 0x000000ffff1d7224 */ /* 0x000fe400078e001a */
[----:B------:R-:W-:-:S15]  /*118d0*/  IMAD.MOV.U32 R28, RZ, RZ, R27 ;  /* 0x000000ffff1c7224 */ /* 0x000fde00078e001b */
[----:B------:R-:W-:Y:S01]  /*118e0*/  NOP ;  /* 0x0000000000007918 */ /* 0x000fe20000000000 */
[----:B------:R-:W-:Y:S04]  /*118f0*/  STL.64 [R1+0x610], R20 ;  /* 0x0006101401007387 */ /* 0x000fe80000100a00 */
[----:B------:R0:W-:Y:S04]  /*11900*/  STL.64 [R1+0x618], R22 ;  /* 0x0006181601007387 */ /* 0x0001e80000100a00 */
[----:B0-----:R-:W2:Y:S04]  /*11910*/  LDL.LU.64 R22, [R1+0x1478] ;  /* 0x0014780001167983 */ /* 0x001ea80000300a00 */
[----:B------:R-:W2:Y:S04]  /*11920*/  LDL.LU.64 R20, [R1+0x1470] ;  /* 0x0014700001147983 */ /* 0x000ea80000300a00 */
[----:B------:R-:W2:Y:S02]  /*11930*/  LDL.LU.64 R26, [R1+0x1468] ;  /* 0x00146800011a7983 */ /* 0x000ea40000300a00 */
        /* <DEDUP_REMOVED lines=17> */
[----:B------:R-:W4:Y:S04]  /*11a50*/  LDL.LU.64 R26, [R1+0x1438] ;  /* 0x00143800011a7983 */ /* 0x000f280000300a00 */
[----:B------:R-:W4:Y:S04]  /*11a60*/  LDL.LU.64 R24, [R1+0x1430] ;  /* 0x0014300001187983 */ /* 0x000f280000300a00 */
[----:B------:R-:W-:Y:S04]  /*11a70*/  STL.64 [R1+0x13e0], R14 ;  /* 0x0013e00e01007387 */ /* 0x000fe80000100a00 */
[----:B------:R0:W-:Y:S04]  /*11a80*/  STL.64 [R1+0x13d8], R12 ;  /* 0x0013d80c01007387 */ /* 0x0001e80000100a00 */
        /* <DEDUP_REMOVED lines=11> */
[----:B------:R-:W-:Y:S04]  /*11b40*/  STL.64 [R1+0x880], R24 ;  /* 0x0008801801007387 */ /* 0x000fe80000100a00 */
[----:B------:R0:W-:Y:S04]  /*11b50*/  STL.64 [R1+0x888], R26 ;  /* 0x0008881a01007387 */ /* 0x0001e80000100a00 */
[----:B0-----:R-:W4:Y:S04]  /*11b60*/  LDL.LU.64 R26, [R1+0x1428] ;  /* 0x00142800011a7983 */ /* 0x001f280000300a00 */
[----:B------:R-:W-:Y:S01]  /*11b70*/  STL.64 [R1+0x1398], R18 ;  /* 0x0013981201007387 */ /* 0x000fe20000100a00 */
[----:B----4-:R-:W-:-:S15]  /*11b80*/  HMMA.16816.F32.BF16 R20, R4, R26, R20 ;  /* 0x0000001a0414723c */ /* 0x010fde0000041814 */
[----:B------:R-:W-:-:S04]  /*11b90*/  NOP ;  /* 0x0000000000007918 */ /* 0x000fc80000000000 */
[----:B------:R-:W-:Y:S04]  /*11ba0*/  STL.64 [R1+0x870], R20 ;  /* 0x0008701401007387 */ /* 0x000fe80000100a00 */
[----:B------:R0:W-:Y:S04]  /*11bb0*/  STL.64 [R1+0x878], R22 ;  /* 0x0008781601007387 */ /* 0x0001e80000100a00 */
[----:B0-----:R-:W4:Y:S04]  /*11bc0*/  LDL.LU.64 R22, [R1+0x1420] ;  /* 0x0014200001167983 */ /* 0x001f280000300a00 */
[----:B------:R-:W4:Y:S04]  /*11bd0*/  LDL.LU.64 R20, [R1+0x1418] ;  /* 0x0014180001147983 */ /* 0x000f280000300a00 */
[----:B------:R0:W-:Y:S01]  /*11be0*/  STL.64 [R1+0x12d8], R26 ;  /* 0x0012d81a01007387 */ /* 0x0001e20000100a00 */
[----:B---3--:R-:W-:-:S02]  /*11bf0*/  IMAD.MOV.U32 R19, RZ, RZ, R10 ;  /* 0x000000ffff137224 */ /* 0x008fc400078e000a */
[----:B------:R-:W-:Y:S01]  /*11c00*/  IMAD.MOV.U32 R18, RZ, RZ, R11 ;  /* 0x000000ffff127224 */ /* 0x000fe200078e000b */
[----:B0-----:R-:W3:Y:S01]  /*11c10*/  LDL.64 R26, [R1+0xe8] ;  /* 0x0000e800011a7983 */ /* 0x001ee20000100a00 */
[----:B----4-:R-:W-:Y:S03]  /*11c20*/  HMMA.16816.F32.BF16 R4, R4, R10, R20 ;  /* 0x0000000a0404723c */ /* 0x010fe60000041814 */
[----:B------:R-:W2:-:S15]  /*11c30*/  LDL.LU.64 R22, [R1+0x1410] ;  /* 0x0014100001167983 */ /* 0x000e9e0000300a00 */
[----:B------:R-:W-:Y:S01]  /*11c40*/  NOP ;  /* 0x0000000000007918 */ /* 0x000fe20000000000 */
[----:B------:R0:W-:Y:S04]  /*11c50*/  STL.64 [R1+0x850], R4 ;  /* 0x0008500401007387 */ /* 0x0001e80000100a00 */
[----:B------:R1:W-:Y:S04]  /*11c60*/  STL.64 [R1+0x858], R6 ;  /* 0x0008580601007387 */ /* 0x0003e80000100a00 */
[----:B------:R-:W2:Y:S04]  /*11c70*/  LDL.LU.64 R10, [R1+0x1408] ;  /* 0x00140800010a7983 */ /* 0x000ea80000300a00 */
[----:B------:R-:W2:Y:S04]  /*11c80*/  LDL.LU.64 R8, [R1+0x1400] ;  /* 0x0014000001087983 */ /* 0x000ea80000300a00 */
[----:B0-----:R-:W3:Y:S04]  /*11c90*/  LDL.LU R4, [R1+0x860] ;  /* 0x0008600001047983 */ /* 0x001ee80000300800 */
[----:B------:R-:W3:Y:S04]  /*11ca0*/  LDL.LU R5, [R1+0x864] ;  /* 0x0008640001057983 */ /* 0x000ee80000300800 */
[----:B-1----:R-:W3:Y:S04]  /*11cb0*/  LDL.LU R6, [R1+0x868] ;  /* 0x0008680001067983 */ /* 0x002ee80000300800 */
        /* <DEDUP_REMOVED lines=9> */
[----:B------:R-:W4:-:S13]  /*11d50*/  LDL.LU.64 R12, [R1+0x13d8] ;  /* 0x0013d800010c7983 */ /* 0x000f1a0000300a00 */
[----:B------:R-:W-:Y:S04]  /*11d60*/  STL.64 [R1+0x3d0], R20 ;  /* 0x0003d01401007387 */ /* 0x000fe80000100a00 */
[----:B------:R0:W-:Y:S04]  /*11d70*/  STL.64 [R1+0x3d8], R22 ;  /* 0x0003d81601007387 */ /* 0x0001e80000100a00 */
[----:B0-----:R-:W2:Y:S04]  /*11d80*/  LDL.LU.64 R22, [R1+0x13d0] ;  /* 0x0013d00001167983 */ /* 0x001ea80000300a00 */
[----:B------:R-:W2:Y:S02]  /*11d90*/  LDL.LU.64 R20, [R1+0x13c8] ;  /* 0x0013c80001147983 */ /* 0x000ea40000300a00 */
[----:B--2---:R-:W-:-:S15]  /*11da0*/  HMMA.16816.F32.BF16 R20, R8, R14, R20 ;  /* 0x0000000e0814723c */ /* 0x004fde0000041814 */
[----:B------:R-:W-:-:S04]  /*11db0*/  NOP ;  /* 0x0000000000007918 */ /* 0x000fc80000000000 */
[----:B------:R-:W-:Y:S04]  /*11dc0*/  STL.64 [R1+0x3c0], R20 ;  /* 0x0003c01401007387 */ /* 0x000fe80000100a00 */
[----:B------:R0:W-:Y:S04]  /*11dd0*/  STL.64 [R1+0x3c8], R22 ;  /* 0x0003c81601007387 */ /* 0x0001e80000100a00 */
[----:B0-----:R-:W2:Y:S01]  /*11de0*/  LDL.LU.64 R22, [R1+0x13c0] ;  /* 0x0013c00001167983 */ /* 0x001ea20000300a00 */
[----:B---3--:R-:W-:Y:S01]  /*11df0*/  HMMA.16816.F32.BF16 R4, R8, R26, R4 ;  /* 0x0000001a0804723c */ /* 0x008fe20000041804 */
[----:B------:R-:W-:-:S02]  /*11e00*/  IMAD.MOV.U32 R21, RZ, RZ, R26 ;  /* 0x000000ffff157224 */ /* 0x000fc400078e001a */
[----:B------:R-:W-:Y:S01]  /*11e10*/  IMAD.MOV.U32 R20, RZ, RZ, R27 ;  /* 0x000000ffff147224 */ /* 0x000fe200078e001b */
[----:B------:R-:W-:-:S15]  /*11e20*/  STL.64 [R1+0x12b0], R14 ;  /* 0x0012b00e01007387 */ /* 0x000fde0000100a00 */
[----:B------:R-:W-:Y:S04]  /*11e30*/  STL.64 [R1+0x3b0], R4 ;  /* 0x0003b00401007387 */ /* 0x000fe80000100a00 */
[----:B------:R0:W-:Y:S04]  /*11e40*/  STL.64 [R1+0x3b8], R6 ;  /* 0x0003b80601007387 */ /* 0x0001e80000100a00 */
[----:B--2---:R-:W-:Y:S04]  /*11e50*/  STL.64 [R1+0x1370], R22 ;  /* 0x0013701601007387 */ /* 0x004fe80000100a00 */
[----:B------:R-:W-:Y:S04]  /*11e60*/  STL.64 [R1+0x1368], R20 ;  /* 0x0013681401007387 */ /* 0x000fe80000100a00 */
[----:B------:R-:W2:Y:S04]  /*11e70*/  LDL.LU R24, [R1+0x130] ;  /* 0x0001300001187983 */ /* 0x000ea80000300800 */
[----:B------:R-:W2:Y:S04]  /*11e80*/  LDL.LU R25, [R1+0x134] ;  /* 0x0001340001197983 */ /* 0x000ea80000300800 */
[----:B------:R-:W3:Y:S04]  /*11e90*/  LDL.LU R26, [R1+0x138] ;  /* 0x00013800011a7983 */ /* 0x000ee80000300800 */
[----:B------:R-:W3:Y:S01]  /*11ea0*/  LDL.LU R27, [R1+0x13c] ;  /* 0x00013c00011b7983 */ /* 0x000ee20000300800 */
[----:B0-----:R-:W-:-:S02]  /*11eb0*/  IMAD.MOV.U32 R6, RZ, RZ, R19 ;  /* 0x000000ffff067224 */ /* 0x001fc400078e0013 */
[----:B------:R-:W-:Y:S01]  /*11ec0*/  IMAD.MOV.U32 R7, RZ, RZ, R18 ;  /* 0x000000ffff077224 */ /* 0x000fe200078e0012 */
[----:B---3--:R4:W-:Y:S04]  /*11ed0*/  STL.64 [R1+0x12e8], R26 ;  /* 0x0012e81a01007387 */ /* 0x0089e80000100a00 */
[----:B--2---:R-:W-:Y:S01]  /*11ee0*/  STL.64 [R1+0x12e0], R24 ;  /* 0x0012e01801007387 */ /* 0x004fe20000100a00 */
[----:B----4-:R-:W-:Y:S02]  /*11ef0*/  IMAD.MOV.U32 R26, RZ, RZ, R13 ;  /* 0x000000ffff1a7224 */ /* 0x010fe400078e000d */
[----:B------:R-:W-:Y:S01]  /*11f00*/  IMAD.MOV.U32 R27, RZ, RZ, R0 ;  /* 0x000000ffff1b7224 */ /* 0x000fe200078e0000 */
[----:B------:R-:W2:Y:S04]  /*11f10*/  LDL.LU R13, [R1+0x13bc] ;  /* 0x0013bc00010d7983 */ /* 0x000ea80000300800 */
[----:B------:R-:W3:Y:S04]  /*11f20*/  LDL.LU R0, [R1+0x13b8] ;  /* 0x0013b80001007983 */ /* 0x000ee80000300800 */
[----:B------:R-:W-:Y:S04]  /*11f30*/  STL.64 [R1+0x1300], R26 ;  /* 0x0013001a01007387 */ /* 0x000fe80000100a00 */
[----:B------:R0:W-:Y:S04]  /*11f40*/  STL.64 [R1+0x12d0], R6 ;  /* 0x0012d00601007387 */ /* 0x0001e80000100a00 */
[----:B------:R-:W4:Y:S04]  /*11f50*/  LDL.LU R4, [R1+0x120] ;  /* 0x0001200001047983 */ /* 0x000f280000300800 */
[----:B------:R-:W4:Y:S04]  /*11f60*/  LDL.LU R5, [R1+0x124] ;  /* 0x0001240001057983 */ /* 0x000f280000300800 */
[----:B0-----:R-:W2:Y:S04]  /*11f70*/  LDL.LU R6, [R1+0x128] ;  /* 0x0001280001067983 */ /* 0x001ea80000300800 */
[----:B------:R-:W2:Y:S01]  /*11f80*/  LDL.LU R7, [R1+0x12c] ;  /* 0x00012c0001077983 */ /* 0x000ea20000300800 */
[----:B------:R-:W-:-:S02]  /*11f90*/  IMAD.MOV.U32 R26, RZ, RZ, R3 ;  /* 0x000000ffff1a7224 */ /* 0x000fc400078e0003 */
[----:B------:R-:W-:Y:S01]  /*11fa0*/  IMAD.MOV.U32 R27, RZ, RZ, R2 ;  /* 0x000000ffff1b7224 */ /* 0x000fe200078e0002 */
[----:B------:R-:W3:Y:S04]  /*11fb0*/  LDL.LU R3, [R1+0x13b4] ;  /* 0x0013b40001037983 */ /* 0x000ee80000300800 */
[----:B------:R-:W3:Y:S04]  /*11fc0*/  LDL.LU R2, [R1+0x13b0] ;  /* 0x0013b00001027983 */ /* 0x000ee80000300800 */
        /* <DEDUP_REMOVED lines=21> */
[----:B------:R0:W-:Y:S04]  /*12120*/  STL.64 [R1+0x1360], R26 ;  /* 0x0013601a01007387 */ /* 0x0001e80000100a00 */
[----:B------:R-:W2:Y:S04]  /*12130*/  LDL.LU R24, [R1+0x450] ;  /* 0x0004500001187983 */ /* 0x000ea80000300800 */
[----:B------:R-:W2:Y:S04]  /*12140*/  LDL.LU R25, [R1+0x454] ;  /* 0x0004540001197983 */ /* 0x000ea80000300800 */
[----:B0-----:R-:W2:Y:S04]  /*12150*/  LDL.LU R26, [R1+0x458] ;  /* 0x00045800011a7983 */ /* 0x001ea80000300800 */
[----:B------:R-:W2:Y:S04]  /*12160*/  LDL.LU R27, [R1+0x45c] ;  /* 0x00045c00011b7983 */ /* 0x000ea80000300800 */
[----:B--2---:R-:W-:Y:S04]  /*12170*/  STL.64 [R1+0x1380], R26 ;  /* 0x0013801a01007387 */ /* 0x004fe80000100a00 */
[----:B------:R0:W-:Y:S04]  /*12180*/  STL.64 [R1+0x1378], R24 ;  /* 0x0013781801007387 */ /* 0x0001e80000100a00 */
[----:B0-----:R-:W2:Y:S04]  /*12190*/  LDL.LU R24, [R1+0x420] ;  /* 0x0004200001187983 */ /* 0x001ea80000300800 */
[----:B------:R-:W2:Y:S04]  /*121a0*/  LDL.LU R25, [R1+0x424] ;  /* 0x0004240001197983 */ /* 0x000ea80000300800 */
[----:B------:R-:W2:Y:S04]  /*121b0*/  LDL.LU R26, [R1+0x428] ;  /* 0x00042800011a7983 */ /* 0x000ea80000300800 */
[----:B------:R-:W2:Y:S04]  /*121c0*/  LDL.LU R27, [R1+0x42c] ;  /* 0x00042c00011b7983 */ /* 0x000ea80000300800 */
[----:B------:R-:W2:Y:S04]  /*121d0*/  LDL.LU R16, [R1+0x5a0] ;  /* 0x0005a00001107983 */ /* 0x000ea80000300800 */
[----:B------:R-:W2:Y:S04]  /*121e0*/  LDL.LU R17, [R1+0x5a4] ;  /* 0x0005a40001117983 */ /* 0x000ea80000300800 */
[----:B------:R-:W2:Y:S04]  /*121f0*/  LDL.LU R18, [R1+0x5a8] ;  /* 0x0005a80001127983 */ /* 0x000ea80000300800 */
[----:B------:R-:W2:Y:S04]  /*12200*/  LDL.LU R19, [R1+0x5ac] ;  /* 0x0005ac0001137983 */ /* 0x000ea80000300800 */
[----:B--2---:R-:W-:Y:S04]  /*12210*/  STL.64 [R1+0x13a8], R18 ;  /* 0x0013a81201007387 */ /* 0x004fe80000100a00 */
[----:B------:R0:W-:Y:S04]  /*12220*/  STL.64 [R1+0x13a0], R16 ;  /* 0x0013a01001007387 */ /* 0x0001e80000100a00 */
[----:B0-----:R-:W2:Y:S04]  /*12230*/  LDL.LU R16, [R1+0x690] ;  /* 0x0006900001107983 */ /* 0x001ea80000300800 */
[----:B------:R-:W2:Y:S04]  /*12240*/  LDL.LU R17, [R1+0x694] ;  /* 0x0006940001117983 */ /* 0x000ea80000300800 */
[----:B------:R-:W2:Y:S04]  /*12250*/  LDL.LU R18, [R1+0x698] ;  /* 0x0006980001127983 */ /* 0x000ea80000300800 */
[----:B------:R-:W2:Y:S04]  /*12260*/  LDL.LU R19, [R1+0x69c] ;  /* 0x00069c0001137983 */ /* 0x000ea80000300800 */
[----:B------:R0:W-:Y:S04]  /*12270*/  STL.64 [R1+0x1390], R26 ;  /* 0x0013901a01007387 */ /* 0x0001e80000100a00 */
[----:B------:R-:W-:Y:S04]  /*12280*/  STL.64 [R1+0x1388], R24 ;  /* 0x0013881801007387 */ /* 0x000fe80000100a00 */
[----:B------:R-:W2:Y:S04]  /*12290*/  LDL.64 R22, [R1+0xb8] ;  /* 0x0000b80001167983 */ /* 0x000ea80000100a00 */
[----:B0-----:R-:W2:Y:S04]  /*122a0*/  LDL.64 R26, [R1+0xc8] ;  /* 0x0000c800011a7983 */ /* 0x001ea80000100a00 */
[----:B----4-:R-:W-:Y:S04]  /*122b0*/  STL.64 [R1+0x1328], R6 ;  /* 0x0013280601007387 */ /* 0x010fe80000100a00 */
[----:B------:R0:W-:Y:S04]  /*122c0*/  STL.64 [R1+0x1320], R4 ;  /* 0x0013200401007387 */ /* 0x0001e80000100a00 */
[----:B0-----:R-:W4:Y:S04]  /*122d0*/  LDL.LU R4, [R1+0x260] ;  /* 0x0002600001047983 */ /* 0x001f280000300800 */
[----:B------:R-:W4:Y:S04]  /*122e0*/  LDL.LU R5, [R1+0x264] ;  /* 0x0002640001057983 */ /* 0x000f280000300800 */
[----:B------:R-:W2:Y:S04]  /*122f0*/  LDL.LU R6, [R1+0x268] ;  /* 0x0002680001067983 */ /* 0x000ea80000300800 */
[----:B------:R-:W2:Y:S04]  /*12300*/  LDL.LU R7, [R1+0x26c] ;  /* 0x00026c0001077983 */ /* 0x000ea80000300800 */
[----:B--2---:R-:W-:Y:S04]  /*12310*/  STL.64 [R1+0x1340], R6 ;  /* 0x0013400601007387 */ /* 0x004fe80000100a00 */
[----:B----4-:R0:W-:Y:S04]  /*12320*/  STL.64 [R1+0x1338], R4 ;  /* 0x0013380401007387 */ /* 0x0101e80000100a00 */
[----:B0-----:R-:W2:Y:S04]  /*12330*/  LDL.LU R4, [R1+0x270] ;  /* 0x0002700001047983 */ /* 0x001ea80000300800 */
[----:B------:R-:W2:Y:S04]  /*12340*/  LDL.LU R5, [R1+0x274] ;  /* 0x0002740001057983 */ /* 0x000ea80000300800 */
[----:B------:R-:W4:Y:S04]  /*12350*/  LDL.LU R6, [R1+0x278] ;  /* 0x0002780001067983 */ /* 0x000f280000300800 */
[----:B------:R-:W4:Y:S04]  /*12360*/  LDL.LU R7, [R1+0x27c] ;  /* 0x00027c0001077983 */ /* 0x000f280000300800 */
[----:B----4-:R-:W-:Y:S04]  /*12370*/  STL.64 [R1+0x1358], R6 ;  /* 0x0013580601007387 */ /* 0x010fe80000100a00 */
[----:B--2---:R0:W-:Y:S04]  /*12380*/  STL.64 [R1+0x1350], R4 ;  /* 0x0013500401007387 */ /* 0x0041e80000100a00 */
[----:B0-----:R-:W2:Y:S04]  /*12390*/  LDL.LU R4, [R1+0x2e0] ;  /* 0x0002e00001047983 */ /* 0x001ea80000300800 */
[----:B------:R-:W2:Y:S04]  /*123a0*/  LDL.LU R5, [R1+0x2e4] ;  /* 0x0002e40001057983 */ /* 0x000ea80000300800 */
[----:B------:R-:W2:Y:S04]  /*123b0*/  LDL.LU R6, [R1+0x2e8] ;  /* 0x0002e80001067983 */ /* 0x000ea80000300800 */
[----:B------:R-:W2:Y:S04]  /*123c0*/  LDL.LU R7, [R1+0x2ec] ;  /* 0x0002ec0001077983 */ /* 0x000ea80000300800 */
[----:B------:R-:W4:Y:S04]  /*123d0*/  LDL.64 R14, [R1+0x108] ;  /* 0x00010800010e7983 */ /* 0x000f280000100a00 */
[----:B----4-:R3:W-:Y:S02]  /*123e0*/  STL.64 [R1+0x12b8], R14 ;  /* 0x0012b80e01007387 */ /* 0x0107e40000100a00 */
[----:B---3--:R-:W-:-:S02]  /*123f0*/  IMAD.MOV.U32 R14, RZ, RZ, R3 ;  /* 0x000000ffff0e7224 */ /* 0x008fc400078e0003 */
[----:B------:R-:W-:-:S07]  /*12400*/  IMAD.MOV.U32 R15, RZ, RZ, R0 ;  /* 0x000000ffff0f7224 */ /* 0x000fce00078e0000 */
[----:B------:R-:W-:Y:S01]  /*12410*/  HMMA.16816.F32.BF16 R12, R8, R14, R16 ;  /* 0x0000000e080c723c */ /* 0x000fe20000041810 */
[----:B------:R-:W3:Y:S04]  /*12420*/  LDL.LU.64 R18, [R1+0x13a8] ;  /* 0x0013a80001127983 */ /* 0x000ee80000300a00 */
[----:B------:R-:W3:-:S14]  /*12430*/  LDL.LU.64 R16, [R1+0x13a0] ;  /* 0x0013a00001107983 */ /* 0x000edc0000300a00 */
[----:B------:R-:W-:Y:S04]  /*12440*/  STL.64 [R1+0x3a0], R12 ;  /* 0x0003a00c01007387 */ /* 0x000fe80000100a00 */
[----:B------:R0:W-:Y:S04]  /*12450*/  STL.64 [R1+0x3a8], R14 ;  /* 0x0003a80e01007387 */ /* 0x0001e80000100a00 */
[----:B0-----:R-:W4:Y:S01]  /*12460*/  LDL.64 R14, [R1+0x118] ;  /* 0x00011800010e7983 */ /* 0x001f220000100a00 */
[----:B---3--:R-:W-:Y:S03]  /*12470*/  HMMA.16816.F32.BF16 R16, R8, R26, R16 ;  /* 0x0000001a0810723c */ /* 0x008fe60000041810 */
[----:B----4-:R0:W-:Y:S04]  /*12480*/  STL.64 [R1+0x12c8], R14 ;  /* 0x0012c80e01007387 */ /* 0x0101e80000100a00 */
[----:B------:R-:W3:Y:S04]  /*12490*/  LDL.LU R12, [R1] ;  /* 0x00000000010c7983 */ /* 0x000ee80000300800 */
[----:B------:R-:W3:Y:S04]  /*124a0*/  LDL.LU R13, [R1+0x4] ;  /* 0x00000400010d7983 */ /* 0x000ee80000300800 */
[----:B0-----:R-:W3:Y:S04]  /*124b0*/  LDL.LU R14, [R1+0x8] ;  /* 0x00000800010e7983 */ /* 0x001ee80000300800 */
[----:B------:R-:W3:Y:S04]  /*124c0*/  LDL.LU R15, [R1+0xc] ;  /* 0x00000c00010f7983 */ /* 0x000ee80000300800 */
[----:B------:R0:W-:Y:S04]  /*124d0*/  STL.64 [R1+0x390], R16 ;  /* 0x0003901001007387 */ /* 0x0001e80000100a00 */
[----:B------:R1:W-:Y:S01]  /*124e0*/  STL.64 [R1+0x398], R18 ;  /* 0x0003981201007387 */ /* 0x0003e20000100a00 */
[----:B0-----:R-:W-:-:S02]  /*124f0*/  IMAD.MOV.U32 R17, RZ, RZ, R26 ;  /* 0x000000ffff117224 */ /* 0x001fc400078e001a */
[----:B------:R-:W-:Y:S01]  /*12500*/  IMAD.MOV.U32 R16, RZ, RZ, R27 ;  /* 0x000000ffff107224 */ /* 0x000fe200078e001b */
[----:B-1----:R-:W4:Y:S04]  /*12510*/  LDL.LU.64 R18, [R1+0x1398] ;  /* 0x0013980001127983 */ /* 0x002f280000300a00 */
[----:B------:R-:W2:Y:S04]  /*12520*/  LDL.LU.64 R26, [R1+0x1390] ;  /* 0x00139000011a7983 */ /* 0x000ea80000300a00 */
[----:B------:R-:W2:Y:S01]  /*12530*/  LDL.LU.64 R24, [R1+0x1388] ;  /* 0x0013880001187983 */ /* 0x000ea20000300a00 */
        /* <DEDUP_REMOVED lines=9> */
[----:B------:R-:W3:Y:S01]  /*125d0*/  LDL.LU.64 R20, [R1+0x1368] ;  /* 0x0013680001147983 */ /* 0x000ee20000300a00 */
[----:B--2---:R-:W-:-:S15]  /*125e0*/  HMMA.16816.F32.BF16 R24, R8, R22, R24 ;  /* 0x000000160818723c */ /* 0x004fde0000041818 */
[----:B------:R-:W-:-:S04]  /*125f0*/  NOP ;  /* 0x0000000000007918 */ /* 0x000fc80000000000 */
[----:B------:R-:W-:Y:S04]  /*12600*/  STL.64 [R1+0x450], R24 ;  /* 0x0004501801007387 */ /* 0x000fe80000100a00 */
[----:B------:R0:W-:Y:S04]  /*12610*/  STL.64 [R1+0x458], R26 ;  /* 0x0004581a01007387 */ /* 0x0001e80000100a00 */
[----:B0-----:R-:W2:Y:S04]  /*12620*/  LDL.LU.64 R26, [R1+0x1360] ;  /* 0x00136000011a7983 */ /* 0x001ea80000300a00 */
[----:B------:R-:W-:Y:S04]  /*12630*/  STL.64 [R1+0x1250], R22 ;  /* 0x0012501601007387 */ /* 0x000fe80000100a00 */
[----:B---3--:R0:W-:Y:S04]  /*12640*/  STL.64 [R1+0x12c0], R20 ;  /* 0x0012c01401007387 */ /* 0x0081e80000100a00 */
[----:B0-----:R-:W3:Y:S04]  /*12650*/  LDL.LU R20, [R1+0xb80] ;  /* 0x000b800001147983 */ /* 0x001ee80000300800 */
[----:B------:R-:W3:Y:S04]  /*12660*/  LDL.LU R21, [R1+0xb84] ;  /* 0x000b840001157983 */ /* 0x000ee80000300800 */
[----:B------:R-:W3:Y:S04]  /*12670*/  LDL.LU R22, [R1+0xb88] ;  /* 0x000b880001167983 */ /* 0x000ee80000300800 */
        /* <DEDUP_REMOVED lines=37> */
[----:B------:R-:W-:Y:S01]  /*128d0*/  STL.64 [R1+0x1288], R18 ;  /* 0x0012881201007387 */ /* 0x000fe20000100a00 */
[----:B--2---:R-:W-:-:S15]  /*128e0*/  HMMA.16816.F32.BF16 R4, R8, R26, R4 ;  /* 0x0000001a0804723c */ /* 0x004fde0000041804 */
        /* <DEDUP_REMOVED lines=9> */
[----:B--2---:R-:W-:Y:S03]  /*12980*/  HMMA.16816.F32.BF16 R8, R8, R6, R12 ;  /* 0x000000060808723c */ /* 0x004fe6000004180c */
[----:B------:R-:W3:Y:S04]  /*12990*/  LDL.LU.64 R14, [R1+0x12c8] ;  /* 0x0012c800010e7983 */ /* 0x000ee80000300a00 */
[----:B------:R-:W-:-:S12]  /*129a0*/  LDSM.16.MT88.4 R4, [R2+0x4200] ;  /* 0x004200000204783b */ /* 0x000fd80000004200 */
[----:B------:R-:W-:Y:S04]  /*129b0*/  STL.64 [R1+0x800], R8 ;  /* 0x0008000801007387 */ /* 0x000fe80000100a00 */
[----:B------:R-:W-:Y:S04]  /*129c0*/  STL.64 [R1+0x808], R10 ;  /* 0x0008080a01007387 */ /* 0x000fe80000100a00 */
[----:B------:R-:W0:Y:S04]  /*129d0*/  LDSM.16.MT88.4 R8, [R2+0x4280] ;  /* 0x004280000208783b */ /* 0x000e280000004200 */
[----:B0-----:R-:W-:Y:S04]  /*129e0*/  STL.64 [R1+0x11a8], R10 ;  /* 0x0011a80a01007387 */ /* 0x001fe80000100a00 */
[----:B------:R0:W-:Y:S04]  /*129f0*/  STL.64 [R1+0x11a0], R8 ;  /* 0x0011a00801007387 */ /* 0x0001e80000100a00 */
[----:B0-----:R-:W2:Y:S04]  /*12a00*/  LDL.LU R8, [R1+0xaf0] ;  /* 0x000af00001087983 */ /* 0x001ea80000300800 */
[----:B------:R-:W2:Y:S04]  /*12a10*/  LDL.LU R9, [R1+0xaf4] ;  /* 0x000af40001097983 */ /* 0x000ea80000300800 */
[----:B------:R-:W2:Y:S04]  /*12a20*/  LDL.LU R10, [R1+0xaf8] ;  /* 0x000af800010a7983 */ /* 0x000ea80000300800 */
[----:B------:R-:W2:Y:S01]  /*12a30*/  LDL.LU R11, [R1+0xafc] ;  /* 0x000afc00010b7983 */ /* 0x000ea20000300800 */
[----:B---3--:R-:W-:Y:S01]  /*12a40*/  HMMA.16816.F32.BF16 R20, R4, R14, R20 ;  /* 0x0000000e0414723c */ /* 0x008fe20000041814 */
[----:B------:R-:W-:-:S02]  /*12a50*/  IMAD.MOV.U32 R3, RZ, RZ, R14 ;  /* 0x000000ffff037224 */ /* 0x000fc400078e000e */
[----:B------:R-:W-:-:S15]  /*12a60*/  IMAD.MOV.U32 R0, RZ, RZ, R15 ;  /* 0x000000ffff007224 */ /* 0x000fde00078e000f */
[----:B------:R-:W-:Y:S01]  /*12a70*/  NOP ;  /* 0x0000000000007918 */ /* 0x000fe20000000000 */
[----:B------:R0:W-:Y:S04]  /*12a80*/  STL.64 [R1+0x330], R20 ;  /* 0x0003301401007387 */ /* 0x0001e80000100a00 */
[----:B------:R-:W-:Y:S04]  /*12a90*/  STL.64 [R1+0x338], R22 ;  /* 0x0003381601007387 */ /* 0x000fe80000100a00 */
[----:B0-----:R-:W3:Y:S04]  /*12aa0*/  LDL.LU.64 R20, [R1+0x12c0] ;  /* 0x0012c00001147983 */ /* 0x001ee80000300a00 */
[----:B------:R-:W2:Y:S02]  /*12ab0*/  LDL.LU.64 R14, [R1+0x12b8] ;  /* 0x0012b800010e7983 */ /* 0x000ea40000300a00 */
[----:B--2---:R-:W-:-:S15]  /*12ac0*/  HMMA.16816.F32.BF16 R8, R4, R14, R8 ;  /* 0x0000000e0408723c */ /* 0x004fde0000041808 */
[----:B------:R-:W-:-:S04]  /*12ad0*/  NOP ;  /* 0x0000000000007918 */ /* 0x000fc80000000000 */
[----:B------:R0:W-:Y:S04]  /*12ae0*/  STL.64 [R1+0x320], R8 ;  /* 0x0003200801007387 */ /* 0x0001e80000100a00 */
[----:B------:R1:W-:Y:S01]  /*12af0*/  STL.64 [R1+0x328], R10 ;  /* 0x0003280a01007387 */ /* 0x0003e20000100a00 */
[----:B0-----:R-:W-:Y:S02]  /*12b00*/  IMAD.MOV.U32 R9, RZ, RZ, R14 ;  /* 0x000000ffff097224 */ /* 0x001fe400078e000e */
[----:B------:R-:W-:Y:S02]  /*12b10*/  IMAD.MOV.U32 R8, RZ, RZ, R15 ;  /* 0x000000ffff087224 */ /* 0x000fe400078e000f */
[----:B------:R-:W4:Y:S02]  /*12b20*/  LDL.LU.64 R14, [R1+0x12b0] ;  /* 0x0012b000010e7983 */ /* 0x000f240000300a00 */
[----:B----4-:R-:W-:Y:S01]  /*12b30*/  HMMA.16816.F32.BF16 R24, R4, R14, R24 ;  /* 0x0000000e0418723c */ /* 0x010fe20000041818 */
[----:B-1----:R-:W-:-:S02]  /*12b40*/  IMAD.MOV.U32 R11, RZ, RZ, R14 ;  /* 0x000000ffff0b7224 */ /* 0x002fc400078e000e */
[----:B------:R-:W-:-:S15]  /*12b50*/  IMAD.MOV.U32 R10, RZ, RZ, R15 ;  /* 0x000000ffff0a7224 */ /* 0x000fde00078e000f */
[----:B------:R-:W-:Y:S01]  /*12b60*/  NOP ;  /* 0x0000000000007918 */ /* 0x000fe20000000000 */
[----:B------:R-:W-:Y:S04]  /*12b70*/  STL.64 [R1+0x310], R24 ;  /* 0x0003101801007387 */ /* 0x000fe80000100a00 */
[----:B------:R-:W-:Y:S04]  /*12b80*/  STL.64 [R1+0x318], R26 ;  /* 0x0003181a01007387 */ /* 0x000fe80000100a00 */
[----:B------:R-:W-:Y:S04]  /*12b90*/  STL.64 [R1+0x11c0], R10 ;  /* 0x0011c00a01007387 */ /* 0x000fe80000100a00 */
[----:B------:R0:W-:Y:S04]  /*12ba0*/  STL.64 [R1+0x11b8], R8 ;  /* 0x0011b80801007387 */ /* 0x0001e80000100a00 */
[----:B0-----:R-:W2:Y:S04]  /*12bb0*/  LDL.LU R8, [R1+0x340] ;  /* 0x0003400001087983 */ /* 0x001ea80000300800 */
[----:B------:R-:W2:Y:S04]  /*12bc0*/  LDL.LU R9, [R1+0x344] ;  /* 0x0003440001097983 */ /* 0x000ea80000300800 */
[----:B------:R-:W4:Y:S04]  /*12bd0*/  LDL.LU R10, [R1+0x348] ;  /* 0x00034800010a7983 */ /* 0x000f280000300800 */
[----:B------:R-:W4:Y:S04]  /*12be0*/  LDL.LU R11, [R1+0x34c] ;  /* 0x00034c00010b7983 */ /* 0x000f280000300800 */
[----:B------:R-:W2:Y:S04]  /*12bf0*/  LDL.LU R24, [R1+0x370] ;  /* 0x0003700001187983 */ /* 0x000ea80000300800 */
[----:B------:R-:W2:Y:S04]  /*12c00*/  LDL.LU R25, [R1+0x374] ;  /* 0x0003740001197983 */ /* 0x000ea80000300800 */
[----:B------:R-:W2:Y:S04]  /*12c10*/  LDL.LU R26, [R1+0x378] ;  /* 0x00037800011a7983 */ /* 0x000ea80000300800 */
[----:B------:R-:W2:Y:S04]  /*12c20*/  LDL.LU R27, [R1+0x37c] ;  /* 0x00037c00011b7983 */ /* 0x000ea80000300800 */
[----:B------:R-:W2:Y:S04]  /*12c30*/  LDL.LU R12, [R1+0x380] ;  /* 0x00038000010c7983 */ /* 0x000ea80000300800 */
[----:B------:R-:W2:Y:S04]  /*12c40*/  LDL.LU R13, [R1+0x384] ;  /* 0x00038400010d7983 */ /* 0x000ea80000300800 */
[----:B------:R-:W2:Y:S04]  /*12c50*/  LDL.LU R14, [R1+0x388] ;  /* 0x00038800010e7983 */ /* 0x000ea80000300800 */
[----:B------:R-:W2:Y:S01]  /*12c60*/  LDL.LU R15, [R1+0x38c] ;  /* 0x00038c00010f7983 */ /* 0x000ea20000300800 */
[----:B------:R-:W-:-:S02]  /*12c70*/  IMAD.MOV.U32 R22, RZ, RZ, R28 ;  /* 0x000000ffff167224 */ /* 0x000fc400078e001c */
[----:B------:R-:W-:Y:S01]  /*12c80*/  IMAD.MOV.U32 R23, RZ, RZ, R29 ;  /* 0x000000ffff177224 */ /* 0x000fe200078e001d */
[----:B------:R-:W3:Y:S04]  /*12c90*/  LDL.LU R28, [R1+0x12a8] ;  /* 0x0012a800011c7983 */ /* 0x000ee80000300800 */
[----:B------:R-:W-:Y:S04]  /*12ca0*/  STL.64 [R1+0x1268], R22 ;  /* 0x0012681601007387 */ /* 0x000fe80000100a00 */
[----:B--2---:R0:W-:Y:S04]  /*12cb0*/  STL.64 [R1+0x1218], R14 ;  /* 0x0012180e01007387 */ /* 0x0041e80000100a00 */
[----:B------:R-:W-:Y:S04]  /*12cc0*/  STL.64 [R1+0x1210], R12 ;  /* 0x0012100c01007387 */ /* 0x000fe80000100a00 */
[----:B0-----:R-:W2:Y:S04]  /*12cd0*/  LDL.64 R14, [R1+0x78] ;  /* 0x00007800010e7983 */ /* 0x001ea80000100a00 */
[----:B--2---:R0:W-:Y:S04]  /*12ce0*/  STL.64 [R1+0x1228], R14 ;  /* 0x0012280e01007387 */ /* 0x0041e80000100a00 */
[----:B0-----:R-:W2:Y:S04]  /*12cf0*/  LDL.64 R14, [R1+0x88] ;  /* 0x00008800010e7983 */ /* 0x001ea80000100a00 */
[----:B--2---:R0:W-:Y:S04]  /*12d00*/  STL.64 [R1+0x1230], R14 ;  /* 0x0012300e01007387 */ /* 0x0041e80000100a00 */
[----:B0-----:R-:W2:Y:S01]  /*12d10*/  LDL.64 R14, [R1+0x98] ;  /* 0x00009800010e7983 */ /* 0x001ea20000100a00 */
[----:B------:R-:W-:-:S03]  /*12d20*/  IMAD.MOV.U32 R22, RZ, RZ, R17 ;  /* 0x000000ffff167224 */ /* 0x000fc600078e0011 */
[----:B--2---:R0:W-:Y:S04]  /*12d30*/  STL.64 [R1+0x1248], R14 ;  /* 0x0012480e01007387 */ /* 0x0041e80000100a00 */
[----:B------:R-:W2:Y:S04]  /*12d40*/  LDL.LU R12, [R1+0x5c0] ;  /* 0x0005c000010c7983 */ /* 0x000ea80000300800 */
[----:B------:R-:W2:Y:S04]  /*12d50*/  LDL.LU R13, [R1+0x5c4] ;  /* 0x0005c400010d7983 */ /* 0x000ea80000300800 */
[----:B0-----:R-:W2:Y:S04]  /*12d60*/  LDL.LU R14, [R1+0x5c8] ;  /* 0x0005c800010e7983 */ /* 0x001ea80000300800 */
[----:B------:R-:W2:Y:S01]  /*12d70*/  LDL.LU R15, [R1+0x5cc] ;  /* 0x0005cc00010f7983 */ /* 0x000ea20000300800 */
[----:B------:R-:W-:-:S05]  /*12d80*/  IMAD.MOV.U32 R23, RZ, RZ, R16 ;  /* 0x000000ffff177224 */ /* 0x000fca00078e0010 */
[----:B------:R-:W-:Y:S04]  /*12d90*/  STL.64 [R1+0x1280], R22 ;  /* 0x0012801601007387 */ /* 0x000fe80000100a00 */
        /* <DEDUP_REMOVED lines=10> */
[----:B--2---:R3:W-:Y:S04]  /*12e40*/  STL.64 [R1+0x1298], R18 ;  /* 0x0012981201007387 */ /* 0x0047e80000100a00 */
[----:B------:R-:W-:Y:S04]  /*12e50*/  STL.64 [R1+0x1290], R16 ;  /* 0x0012901001007387 */ /* 0x000fe80000100a00 */
[----:B------:R-:W2:Y:S01]  /*12e60*/  LDL.64 R22, [R1+0xd8] ;  /* 0x0000d80001167983 */ /* 0x000ea20000100a00 */
[----:B---3--:R-:W-:-:S02]  /*12e70*/  IMAD.MOV.U32 R19, RZ, RZ, R20 ;  /* 0x000000ffff137224 */ /* 0x008fc400078e0014 */
[----:B------:R-:W-:Y:S01]  /*12e80*/  IMAD.MOV.U32 R18, RZ, RZ, R21 ;  /* 0x000000ffff127224 */ /* 0x000fe200078e0015 */
[----:B--2---:R0:W-:Y:S04]  /*12e90*/  STL.64 [R1+0x12a0], R22 ;  /* 0x0012a01601007387 */ /* 0x0041e80000100a00 */
[----:B------:R-:W2:Y:S04]  /*12ea0*/  LDL.LU R20, [R1+0x9f0] ;  /* 0x0009f00001147983 */ /* 0x000ea80000300800 */
[----:B------:R-:W2:Y:S04]  /*12eb0*/  LDL.LU R21, [R1+0x9f4] ;  /* 0x0009f40001157983 */ /* 0x000ea80000300800 */
[----:B0-----:R-:W2:Y:S04]  /*12ec0*/  LDL.LU R22, [R1+0x9f8] ;  /* 0x0009f80001167983 */ /* 0x001ea80000300800 */
[----:B------:R-:W2:Y:S04]  /*12ed0*/  LDL.LU R23, [R1+0x9fc] ;  /* 0x0009fc0001177983 */ /* 0x000ea80000300800 */
[----:B------:R-:W-:Y:S04]  /*12ee0*/  STL.64 [R1+0x1278], R14 ;  /* 0x0012780e01007387 */ /* 0x000fe80000100a00 */
[----:B------:R0:W-:Y:S04]  /*12ef0*/  STL.64 [R1+0x1270], R12 ;  /* 0x0012700c01007387 */ /* 0x0001e80000100a00 */
[----:B0-----:R-:W3:Y:S04]  /*12f00*/  LDL.LU R12, [R1+0x790] ;  /* 0x00079000010c7983 */ /* 0x001ee80000300800 */
[----:B------:R-:W3:Y:S04]  /*12f10*/  LDL.LU R13, [R1+0x794] ;  /* 0x00079400010d7983 */ /* 0x000ee80000300800 */
[----:B------:R-:W3:Y:S04]  /*12f20*/  LDL.LU R14, [R1+0x798] ;  /* 0x00079800010e7983 */ /* 0x000ee80000300800 */
[----:B------:R-:W3:Y:S04]  /*12f30*/  LDL.LU R15, [R1+0x79c] ;  /* 0x00079c00010f7983 */ /* 0x000ee80000300800 */
[----:B------:R0:W-:Y:S04]  /*12f40*/  STL.64 [R1+0x11f8], R26 ;  /* 0x0011f81a01007387 */ /* 0x0001e80000100a00 */
[----:B------:R1:W-:Y:S04]  /*12f50*/  STL.64 [R1+0x11f0], R24 ;  /* 0x0011f01801007387 */ /* 0x0003e80000100a00 */
[----:B0-----:R-:W2:Y:S04]  /*12f60*/  LDL.64 R26, [R1+0x68] ;  /* 0x00006800011a7983 */ /* 0x001ea80000100a00 */
[----:B--2---:R0:W-:Y:S04]  /*12f70*/  STL.64 [R1+0x1220], R26 ;  /* 0x0012201a01007387 */ /* 0x0041e80000100a00 */
[----:B-1----:R-:W2:Y:S04]  /*12f80*/  LDL.LU R24, [R1+0x480] ;  /* 0x0004800001187983 */ /* 0x002ea80000300800 */
[----:B------:R-:W2:Y:S04]  /*12f90*/  LDL.LU R25, [R1+0x484] ;  /* 0x0004840001197983 */ /* 0x000ea80000300800 */
[----:B0-----:R-:W2:Y:S04]  /*12fa0*/  LDL.LU R26, [R1+0x488] ;  /* 0x00048800011a7983 */ /* 0x001ea80000300800 */
[----:B------:R-:W2:Y:S01]  /*12fb0*/  LDL.LU R27, [R1+0x48c] ;  /* 0x00048c00011b7983 */ /* 0x000ea20000300800 */
[C---:B------:R-:W-:Y:S03]  /*12fc0*/  HMMA.16816.F32.BF16 R16, R4.reuse, R18, R20 ;  /* 0x000000120410723c */ /* 0x040fe60000041814 */
[----:B--2---:R-:W-:Y:S04]  /*12fd0*/  STL.64 [R1+0x1240], R26 ;  /* 0x0012401a01007387 */ /* 0x004fe80000100a00 */
[----:B------:R0:W-:Y:S04]  /*12fe0*/  STL.64 [R1+0x1238], R24 ;  /* 0x0012381801007387 */ /* 0x0001e80000100a00 */
[----:B0-----:R-:W2:Y:S04]  /*12ff0*/  LDL.LU R24, [R1+0x350] ;  /* 0x0003500001187983 */ /* 0x001ea80000300800 */
[----:B------:R-:W2:Y:S04]  /*13000*/  LDL.LU R25, [R1+0x354] ;  /* 0x0003540001197983 */ /* 0x000ea80000300800 */
[----:B------:R-:W2:Y:S04]  /*13010*/  LDL.LU R26, [R1+0x358] ;  /* 0x00035800011a7983 */ /* 0x000ea80000300800 */
[----:B------:R-:W2:Y:S04]  /*13020*/  LDL.LU R27, [R1+0x35c] ;  /* 0x00035c00011b7983 */ /* 0x000ea80000300800 */
[----:B----4-:R-:W-:Y:S04]  /*13030*/  STL.64 [R1+0x11d0], R10 ;  /* 0x0011d00a01007387 */ /* 0x010fe80000100a00 */
[----:B------:R0:W-:Y:S04]  /*13040*/  STL.64 [R1+0x11c8], R8 ;  /* 0x0011c80801007387 */ /* 0x0001e80000100a00 */
[----:B0-----:R-:W4:Y:S04]  /*13050*/  LDL.LU R8, [R1+0x360] ;  /* 0x0003600001087983 */ /* 0x001f280000300800 */
[----:B------:R-:W4:Y:S04]  /*13060*/  LDL.LU R9, [R1+0x364] ;  /* 0x0003640001097983 */ /* 0x000f280000300800 */
[----:B------:R-:W2:Y:S04]  /*13070*/  LDL.LU R10, [R1+0x368] ;  /* 0x00036800010a7983 */ /* 0x000ea80000300800 */
[----:B------:R-:W2:Y:S04]  /*13080*/  LDL.LU R11, [R1+0x36c] ;  /* 0x00036c00010b7983 */ /* 0x000ea80000300800 */
[----:B--2---:R0:W-:Y:S04]  /*13090*/  STL.64 [R1+0x11e0], R10 ;  /* 0x0011e00a01007387 */ /* 0x0041e80000100a00 */
[----:B----4-:R-:W-:Y:S04]  /*130a0*/  STL.64 [R1+0x11d8], R8 ;  /* 0x0011d80801007387 */ /* 0x010fe80000100a00 */
[----:B0-----:R-:W2:Y:S04]  /*130b0*/  LDL.64 R10, [R1+0x58] ;  /* 0x00005800010a7983 */ /* 0x001ea80000100a00 */
[----:B------:R-:W4:Y:S04]  /*130c0*/  LDL.LU.64 R22, [R1+0x12a0] ;  /* 0x0012a00001167983 */ /* 0x000f280000300a00 */
[----:B------:R-:W-:Y:S04]  /*130d0*/  STL.64 [R1+0x300], R16 ;  /* 0x0003001001007387 */ /* 0x000fe80000100a00 */
[----:B------:R0:W-:Y:S04]  /*130e0*/  STL.64 [R1+0x308], R18 ;  /* 0x0003081201007387 */ /* 0x0001e80000100a00 */
[----:B0-----:R-:W4:Y:S04]  /*130f0*/  LDL.LU.64 R18, [R1+0x1298] ;  /* 0x0012980001127983 */ /* 0x001f280000300a00 */
[----:B------:R-:W4:Y:S02]  /*13100*/  LDL.LU.64 R16, [R1+0x1290] ;  /* 0x0012900001107983 */ /* 0x000f240000300a00 */
[----:B----4-:R-:W-:-:S15]  /*13110*/  HMMA.16816.F32.BF16 R16, R4, R22, R16 ;  /* 0x000000160410723c */ /* 0x010fde0000041810 */
[----:B------:R-:W-:-:S04]  /*13120*/  NOP ;  /* 0x0000000000007918 */ /* 0x000fc80000000000 */
[----:B------:R0:W-:Y:S04]  /*13130*/  STL.64 [R1+0x2f0], R16 ;  /* 0x0002f01001007387 */ /* 0x0001e80000100a00 */
[----:B------:R1:W-:Y:S01]  /*13140*/  STL.64 [R1+0x2f8], R18 ;  /* 0x0002f81201007387 */ /* 0x0003e20000100a00 */
[----:B0-----:R-:W-:-:S03]  /*13150*/  IMAD.MOV.U32 R17, RZ, RZ, R22 ;  /* 0x000000ffff117224 */ /* 0x001fc600078e0016 */
[----:B-1----:R-:W4:Y:S01]  /*13160*/  LDL.LU.64 R18, [R1+0x1288] ;  /* 0x0012880001127983 */ /* 0x002f220000300a00 */
[----:B------:R-:W-:-:S03]  /*13170*/  IMAD.MOV.U32 R16, RZ, RZ, R23 ;  /* 0x000000ffff107224 */ /* 0x000fc600078e0017 */
[----:B------:R-:W3:Y:S02]  /*13180*/  LDL.LU.64 R22, [R1+0x1280] ;  /* 0x0012800001167983 */ /* 0x000ee40000300a00 */
[----:B---3--:R-:W-:Y:S02]  /*13190*/  HMMA.16816.F32.BF16 R20, R4, R22, R12 ;  /* 0x000000160414723c */ /* 0x008fe4000004180c */
[----:B------:R-:W3:Y:S04]  /*131a0*/  LDL.LU.64 R14, [R1+0x1278] ;  /* 0x00127800010e7983 */ /* 0x000ee80000300a00 */
[----:B------:R-:W3:-:S13]  /*131b0*/  LDL.LU.64 R12, [R1+0x1270] ;  /* 0x00127000010c7983 */ /* 0x000eda0000300a00 */
[----:B------:R-:W-:Y:S04]  /*131c0*/  STL.64 [R1+0x2e0], R20 ;  /* 0x0002e01401007387 */ /* 0x000fe80000100a00 */
[----:B------:R0:W-:Y:S04]  /*131d0*/  STL.64 [R1+0x2e8], R22 ;  /* 0x0002e81601007387 */ /* 0x0001e80000100a00 */
[----:B0-----:R-:W3:Y:S02]  /*131e0*/  LDL.LU.64 R22, [R1+0x1268] ;  /* 0x0012680001167983 */ /* 0x001ee40000300a00 */
[----:B---3--:R-:W-:Y:S02]  /*131f0*/  HMMA.16816.F32.BF16 R20, R4, R22, R12 ;  /* 0x000000160414723c */ /* 0x008fe4000004180c */
[----:B------:R-:W3:Y:S04]  /*13200*/  LDL.LU.64 R14, [R1+0x1260] ;  /* 0x00126000010e7983 */ /* 0x000ee80000300a00 */
[----:B------:R-:W3:-:S13]  /*13210*/  LDL.LU.64 R12, [R1+0x1258] ;  /* 0x00125800010c7983 */ /* 0x000eda0000300a00 */
[----:B------:R-:W-:Y:S04]  /*13220*/  STL.64 [R1+0x2d0], R20 ;  /* 0x0002d01401007387 */ /* 0x000fe80000100a00 */
[----:B------:R0:W-:Y:S04]  /*13230*/  STL.64 [R1+0x2d8], R22 ;  /* 0x0002d81601007387 */ /* 0x0001e80000100a00 */
[----:B0-----:R-:W3:Y:S02]  /*13240*/  LDL.LU.64 R22, [R1+0x1250] ;  /* 0x0012500001167983 */ /* 0x001ee40000300a00 */
[----:B---3--:R-:W-:-:S15]  /*13250*/  HMMA.16816.F32.BF16 R12, R4, R22, R12 ;  /* 0x00000016040c723c */ /* 0x008fde000004180c */
[----:B------:R-:W-:-:S04]  /*13260*/  NOP ;  /* 0x0000000000007918 */ /* 0x000fc80000000000 */
[----:B------:R-:W-:Y:S04]  /*13270*/  STL.64 [R1+0x2c0], R12 ;  /* 0x0002c00c01007387 */ /* 0x000fe80000100a00 */
[----:B------:R0:W-:Y:S04]  /*13280*/  STL.64 [R1+0x2c8], R14 ;  /* 0x0002c80e01007387 */ /* 0x0001e80000100a00 */
[----:B0-----:R-:W3:Y:S02]  /*13290*/  LDL.LU.64 R14, [R1+0x1248] ;  /* 0x00124800010e7983 */ /* 0x001ee40000300a00 */
[----:B---3--:R-:W-:Y:S01]  /*132a0*/  HMMA.16816.F32.BF16 R24, R4, R14, R24 ;  /* 0x0000000e0418723c */ /* 0x008fe20000041818 */
[----:B------:R-:W-:-:S02]  /*132b0*/  IMAD.MOV.U32 R21, RZ, RZ, R14 ;  /* 0x000000ffff157224 */ /* 0x000fc400078e000e */
[----:B------:R-:W-:-:S15]  /*132c0*/  IMAD.MOV.U32 R20, RZ, RZ, R15 ;  /* 0x000000ffff147224 */ /* 0x000fde00078e000f */
[----:B------:R-:W-:Y:S01]  /*132d0*/  NOP ;  /* 0x0000000000007918 */ /* 0x000fe20000000000 */
[----:B------:R-:W-:Y:S04]  /*132e0*/  STL.64 [R1+0x350], R24 ;  /* 0x0003501801007387 */ /* 0x000fe80000100a00 */
[----:B------:R0:W-:Y:S04]  /*132f0*/  STL.64 [R1+0x358], R26 ;  /* 0x0003581a01007387 */ /* 0x0001e80000100a00 */
[----:B0-----:R-:W3:Y:S04]  /*13300*/  LDL.LU.64 R26, [R1+0x1240] ;  /* 0x00124000011a7983 */ /* 0x001ee80000300a00 */
[----:B------:R-:W3:Y:S04]  /*13310*/  LDL.LU.64 R24, [R1+0x1238] ;  /* 0x0012380001187983 */ /* 0x000ee80000300a00 */
[----:B------:R-:W2:Y:S04]  /*13320*/  LDL.LU.64 R14, [R1+0x1230] ;  /* 0x00123000010e7983 */ /* 0x000ea80000300a00 */
[----:B------:R-:W-:Y:S04]  /*13330*/  STL.64 [R1+0x1108], R22 ;  /* 0x0011081601007387 */ /* 0x000fe80000100a00 */
[----:B------:R0:W-:Y:S04]  /*13340*/  STL.64 [R1+0x1100], R20 ;  /* 0x0011001401007387 */ /* 0x0001e80000100a00 */
[----:B0-----:R-:W2:Y:S04]  /*13350*/  LDL.LU R20, [R1+0x430] ;  /* 0x0004300001147983 */ /* 0x001ea80000300800 */
[----:B------:R-:W2:Y:S04]  /*13360*/  LDL.LU R21, [R1+0x434] ;  /* 0x0004340001157983 */ /* 0x000ea80000300800 */
[----:B------:R-:W2:Y:S04]  /*13370*/  LDL.LU R22, [R1+0x438] ;  /* 0x0004380001167983 */ /* 0x000ea80000300800 */
[----:B------:R-:W2:Y:S02]  /*13380*/  LDL.LU R23, [R1+0x43c] ;  /* 0x00043c0001177983 */ /* 0x000ea40000300800 */
[----:B--2---:R-:W-:-:S15]  /*13390*/  HMMA.16816.F32.BF16 R20, R4, R14, R20 ;  /* 0x0000000e0414723c */ /* 0x004fde0000041814 */
        /* <DEDUP_REMOVED lines=16> */
[----:B------:R-:W-:-:S15]  /*134a0*/  IMAD.MOV.U32 R29, RZ, RZ, R27 ;  /* 0x000000ffff1d7224 */ /* 0x000fde00078e001b */
[----:B------:R-:W-:-:S03]  /*134b0*/  NOP ;  /* 0x0000000000007918 */ /* 0x000fc60000000000 */
[----:B------:R-:W-:Y:S04]  /*134c0*/  STL.64 [R1+0x530], R12 ;  /* 0x0005300c01007387 */ /* 0x000fe80000100a00 */
[----:B------:R0:W-:Y:S04]  /*134d0*/  STL.64 [R1+0x538], R14 ;  /* 0x0005380e01007387 */ /* 0x0001e80000100a00 */
[----:B0-----:R-:W2:Y:S04]  /*134e0*/  LDL.LU R14, [R1+0x1208] ;  /* 0x00120800010e7983 */ /* 0x001ea80000300800 */
[----:B------:R-:W2:Y:S01]  /*134f0*/  LDL.LU.64 R12, [R1+0x1200] ;  /* 0x00120000010c7983 */ /* 0x000ea20000300a00 */
[----:B------:R-:W-:-:S03]  /*13500*/  IMAD.MOV.U32 R15, RZ, RZ, R26 ;  /* 0x000000ffff0f7224 */ /* 0x000fc600078e001a */
[----:B------:R-:W3:Y:S04]  /*13510*/  LDL.LU.64 R26, [R1+0x11f8] ;  /* 0x0011f800011a7983 */ /* 0x000ee80000300a00 */
[----:B------:R-:W3:Y:S02]  /*13520*/  LDL.LU.64 R24, [R1+0x11f0] ;  /* 0x0011f00001187983 */ /* 0x000ee40000300a00 */
[----:B---3--:R-:W-:-:S15]  /*13530*/  HMMA.16816.F32.BF16 R24, R4, R10, R24 ;  /* 0x0000000a0418723c */ /* 0x008fde0000041818 */
[----:B------:R-:W-:-:S04]  /*13540*/  NOP ;  /* 0x0000000000007918 */ /* 0x000fc80000000000 */
[----:B------:R0:W-:Y:S04]  /*13550*/  STL.64 [R1+0x580], R24 ;  /* 0x0005801801007387 */ /* 0x0001e80000100a00 */
[----:B------:R1:W-:Y:S01]  /*13560*/  STL.64 [R1+0x588], R26 ;  /* 0x0005881a01007387 */ /* 0x0003e20000100a00 */
[----:B0-----:R-:W-:-:S03]  /*13570*/  IMAD.MOV.U32 R25, RZ, RZ, R10 ;  /* 0x000000ffff197224 */ /* 0x001fc600078e000a */
[----:B-1----:R-:W3:Y:S01]  /*13580*/  LDL.LU.64 R26, [R1+0x11e8] ;  /* 0x0011e800011a7983 */ /* 0x002ee20000300a00 */
[----:B------:R-:W-:-:S03]  /*13590*/  IMAD.MOV.U32 R24, RZ, RZ, R11 ;  /* 0x000000ffff187224 */ /* 0x000fc600078e000b */
[----:B------:R-:W4:Y:S04]  /*135a0*/  LDL.LU.64 R10, [R1+0x11e0] ;  /* 0x0011e000010a7983 */ /* 0x000f280000300a00 */
[----:B------:R-:W4:Y:S02]  /*135b0*/  LDL.LU.64 R8, [R1+0x11d8] ;  /* 0x0011d80001087983 */ /* 0x000f240000300a00 */
[----:B----4-:R-:W-:-:S15]  /*135c0*/  HMMA.16816.F32.BF16 R8, R4, R18, R8 ;  /* 0x000000120408723c */ /* 0x010fde0000041808 */
[----:B------:R-:W-:-:S04]  /*135d0*/  NOP ;  /* 0x0000000000007918 */ /* 0x000fc80000000000 */
[----:B------:R-:W-:Y:S04]  /*135e0*/  STL.64 [R1+0x7f0], R8 ;  /* 0x0007f00801007387 */ /* 0x000fe80000100a00 */
[----:B------:R0:W-:Y:S04]  /*135f0*/  STL.64 [R1+0x7f8], R10 ;  /* 0x0007f80a01007387 */ /* 0x0001e80000100a00 */
[----:B0-----:R-:W3:Y:S04]  /*13600*/  LDL.LU.64 R10, [R1+0x11d0] ;  /* 0x0011d000010a7983 */ /* 0x001ee80000300a00 */
[----:B------:R-:W3:Y:S04]  /*13610*/  LDL.LU.64 R8, [R1+0x11c8] ;  /* 0x0011c80001087983 */ /* 0x000ee80000300a00 */
[----:B------:R0:W-:Y:S02]  /*13620*/  STL.64 [R1+0x1080], R18 ;  /* 0x0010801201007387 */ /* 0x0001e40000100a00 */
[----:B0-----:R-:W-:-:S02]  /*13630*/  IMAD.MOV.U32 R18, RZ, RZ, R25 ;  /* 0x000000ffff127224 */ /* 0x001fc400078e0019 */
[----:B------:R-:W-:Y:S01]  /*13640*/  IMAD.MOV.U32 R19, RZ, RZ, R24 ;  /* 0x000000ffff137224 */ /* 0x000fe200078e0018 */
[----:B---3--:R-:W-:-:S15]  /*13650*/  HMMA.16816.F32.BF16 R8, R4, R26, R8 ;  /* 0x0000001a0408723c */ /* 0x008fde0000041808 */
[----:B------:R-:W-:-:S04]  /*13660*/  NOP ;  /* 0x0000000000007918 */ /* 0x000fc80000000000 */
[----:B------:R-:W-:Y:S04]  /*13670*/  STL.64 [R1+0x7e0], R8 ;  /* 0x0007e00801007387 */ /* 0x000fe80000100a00 */
[----:B------:R0:W-:Y:S04]  /*13680*/  STL.64 [R1+0x7e8], R10 ;  /* 0x0007e80a01007387 */ /* 0x0001e80000100a00 */
[----:B0-----:R-:W3:Y:S04]  /*13690*/  LDL.LU.64 R10, [R1+0x11c0] ;  /* 0x0011c000010a7983 */ /* 0x001ee80000300a00 */
[----:B------:R-:W4:Y:S04]  /*136a0*/  LDL.LU.64 R8, [R1+0x11b8] ;  /* 0x0011b80001087983 */ /* 0x000f280000300a00 */
[----:B------:R-:W-:Y:S04]  /*136b0*/  STL.64 [R1+0x1098], R18 ;  /* 0x0010981201007387 */ /* 0x000fe80000100a00 */
[----:B------:R0:W-:Y:S04]  /*136c0*/  STL.64 [R1+0x1078], R26 ;  /* 0x0010781a01007387 */ /* 0x0001e80000100a00 */
[----:B------:R-:W2:Y:S04]  /*136d0*/  LDL.LU R24, [R1+0x400] ;  /* 0x0004000001187983 */ /* 0x000ea80000300800 */
[----:B------:R-:W2:Y:S04]  /*136e0*/  LDL.LU R25, [R1+0x404] ;  /* 0x0004040001197983 */ /* 0x000ea80000300800 */
[----:B0-----:R-:W2:Y:S04]  /*136f0*/  LDL.LU R26, [R1+0x408] ;  /* 0x00040800011a7983 */ /* 0x001ea80000300800 */
[----:B------:R-:W2:Y:S01]  /*13700*/  LDL.LU R27, [R1+0x40c] ;  /* 0x00040c00011b7983 */ /* 0x000ea20000300800 */
[----:B------:R-:W-:-:S02]  /*13710*/  IMAD.MOV.U32 R18, RZ, RZ, R15 ;  /* 0x000000ffff127224 */ /* 0x000fc400078e000f */
[----:B------:R-:W-:Y:S01]  /*13720*/  IMAD.MOV.U32 R19, RZ, RZ, R29 ;  /* 0x000000ffff137224 */ /* 0x000fe200078e001d */
[----:B------:R-:W3:Y:S04]  /*13730*/  LDL.LU R15, [R1+0x11b0] ;  /* 0x0011b000010f7983 */ /* 0x000ee80000300800 */
[----:B------:R-:W-:Y:S04]  /*13740*/  STL.64 [R1+0x10b0], R18 ;  /* 0x0010b01201007387 */ /* 0x000fe80000100a00 */
[----:B--2---:R-:W-:Y:S04]  /*13750*/  STL.64 [R1+0x1090], R26 ;  /* 0x0010901a01007387 */ /* 0x004fe80000100a00 */
[----:B------:R0:W-:Y:S04]  /*13760*/  STL.64 [R1+0x1088], R24 ;  /* 0x0010881801007387 */ /* 0x0001e80000100a00 */
[----:B0-----:R-:W2:Y:S04]  /*13770*/  LDL.LU R24, [R1+0x440] ;  /* 0x0004400001187983 */ /* 0x001ea80000300800 */
[----:B------:R-:W2:Y:S04]  /*13780*/  LDL.LU R25, [R1+0x444] ;  /* 0x0004440001197983 */ /* 0x000ea80000300800 */
[----:B------:R-:W2:Y:S04]  /*13790*/  LDL.LU R26, [R1+0x448] ;  /* 0x00044800011a7983 */ /* 0x000ea80000300800 */
[----:B------:R-:W2:Y:S01]  /*137a0*/  LDL.LU R27, [R1+0x44c] ;  /* 0x00044c00011b7983 */ /* 0x000ea20000300800 */
[----:B------:R-:W-:-:S02]  /*137b0*/  IMAD.MOV.U32 R18, RZ, RZ, R23 ;  /* 0x000000ffff127224 */ /* 0x000fc400078e0017 */
        /* <DEDUP_REMOVED lines=14> */
[----:B------:R-:W2:Y:S04]  /*138a0*/  LDL.64 R22, [R1+0xb8] ;  /* 0x0000b80001167983 */ /* 0x000ea80000100a00 */
[----:B--2---:R-:W-:Y:S04]  /*138b0*/  STL.64 [R1+0x1110], R22 ;  /* 0x0011101601007387 */ /* 0x004fe80000100a00 */
[----:B------:R-:W-:Y:S04]  /*138c0*/  STL.64 [R1+0x10d8], R26 ;  /* 0x0010d81a01007387 */ /* 0x000fe80000100a00 */
[----:B------:R0:W-:Y:S04]  /*138d0*/  STL.64 [R1+0x10d0], R24 ;  /* 0x0010d01801007387 */ /* 0x0001e80000100a00 */
[----:B0-----:R-:W2:Y:S04]  /*138e0*/  LDL.LU R24, [R1+0x670] ;  /* 0x0006700001187983 */ /* 0x001ea80000300800 */
[----:B------:R-:W2:Y:S04]  /*138f0*/  LDL.LU R25, [R1+0x674] ;  /* 0x0006740001197983 */ /* 0x000ea80000300800 */
[----:B------:R-:W2:Y:S04]  /*13900*/  LDL.LU R26, [R1+0x678] ;  /* 0x00067800011a7983 */ /* 0x000ea80000300800 */
[----:B------:R-:W2:Y:S04]  /*13910*/  LDL.LU R27, [R1+0x67c] ;  /* 0x00067c00011b7983 */ /* 0x000ea80000300800 */
[----:B------:R-:W2:Y:S01]  /*13920*/  LDL.64 R22, [R1+0xc8] ;  /* 0x0000c80001167983 */ /* 0x000ea20000100a00 */
[----:B------:R-:W-:-:S02]  /*13930*/  IMAD.MOV.U32 R19, RZ, RZ, R20 ;  /* 0x000000ffff137224 */ /* 0x000fc400078e0014 */
[----:B------:R-:W-:Y:S01]  /*13940*/  IMAD.MOV.U32 R18, RZ, RZ, R21 ;  /* 0x000000ffff127224 */ /* 0x000fe200078e0015 */
[----:B--2---:R0:W-:Y:S02]  /*13950*/  STL.64 [R1+0x1128], R22 ;  /* 0x0011281601007387 */ /* 0x0041e40000100a00 */
[----:B0-----:R-:W-:Y:S02]  /*13960*/  IMAD.MOV.U32 R22, RZ, RZ, R17 ;  /* 0x000000ffff167224 */ /* 0x001fe400078e0011 */
[----:B------:R-:W-:-:S05]  /*13970*/  IMAD.MOV.U32 R23, RZ, RZ, R16 ;  /* 0x000000ffff177224 */ /* 0x000fca00078e0010 */
[----:B------:R0:W-:Y:S04]  /*13980*/  STL.64 [R1+0x1148], R22 ;  /* 0x0011481601007387 */ /* 0x0001e80000100a00 */
[----:B------:R-:W2:Y:S04]  /*13990*/  LDL.LU R20, [R1+0xa60] ;  /* 0x000a600001147983 */ /* 0x000ea80000300800 */
[----:B------:R-:W2:Y:S04]  /*139a0*/  LDL.LU R21, [R1+0xa64] ;  /* 0x000a640001157983 */ /* 0x000ea80000300800 */
[----:B0-----:R-:W2:Y:S04]  /*139b0*/  LDL.LU R22, [R1+0xa68] ;  /* 0x000a680001167983 */ /* 0x001ea80000300800 */
[----:B------:R-:W2:Y:S04]  /*139c0*/  LDL.LU R23, [R1+0xa6c] ;  /* 0x000a6c0001177983 */ /* 0x000ea80000300800 */
[----:B--2---:R3:W-:Y:S04]  /*139d0*/  STL.64 [R1+0x1158], R22 ;  /* 0x0011581601007387 */ /* 0x0047e80000100a00 */
[----:B------:R-:W-:Y:S01]  /*139e0*/  STL.64 [R1+0x1150], R20 ;  /* 0x0011501401007387 */ /* 0x000fe20000100a00 */
[----:B---3--:R-:W-:-:S02]  /*139f0*/  IMAD.MOV.U32 R22, RZ, RZ, R11 ;  /* 0x000000ffff167224 */ /* 0x008fc400078e000b */
[----:B------:R-:W-:-:S05]  /*13a00*/  IMAD.MOV.U32 R23, RZ, RZ, R10 ;  /* 0x000000ffff177224 */ /* 0x000fca00078e000a */
[----:B------:R-:W-:Y:S04]  /*13a10*/  STL.64 [R1+0x1170], R22 ;  /* 0x0011701601007387 */ /* 0x000fe80000100a00 */
[----:B------:R-:W-:Y:S04]  /*13a20*/  STL.64 [R1+0x10e8], R26 ;  /* 0x0010e81a01007387 */ /* 0x000fe80000100a00 */
[----:B------:R0:W-:Y:S04]  /*13a30*/  STL.64 [R1+0x10e0], R24 ;  /* 0x0010e01801007387 */ /* 0x0001e80000100a00 */
[----:B0-----:R-:W2:Y:S04]  /*13a40*/  LDL.LU R24, [R1+0x720] ;  /* 0x0007200001187983 */ /* 0x001ea80000300800 */
[----:B------:R-:W2:Y:S04]  /*13a50*/  LDL.LU R25, [R1+0x724] ;  /* 0x0007240001197983 */ /* 0x000ea80000300800 */
[----:B------:R-:W3:Y:S04]  /*13a60*/  LDL.LU R26, [R1+0x728] ;  /* 0x00072800011a7983 */ /* 0x000ee80000300800 */
[----:B------:R-:W3:Y:S01]  /*13a70*/  LDL.LU R27, [R1+0x72c] ;  /* 0x00072c00011b7983 */ /* 0x000ee20000300800 */
[----:B----4-:R-:W-:-:S02]  /*13a80*/  IMAD.MOV.U32 R22, RZ, RZ, R9 ;  /* 0x000000ffff167224 */ /* 0x010fc400078e0009 */
[----:B------:R-:W-:-:S05]  /*13a90*/  IMAD.MOV.U32 R23, RZ, RZ, R8 ;  /* 0x000000ffff177224 */ /* 0x000fca00078e0008 */
[----:B------:R-:W-:Y:S04]  /*13aa0*/  STL.64 [R1+0x1188], R22 ;  /* 0x0011881601007387 */ /* 0x000fe80000100a00 */
[----:B---3--:R-:W-:Y:S04]  /*13ab0*/  STL.64 [R1+0x10f8], R26 ;  /* 0x0010f81a01007387 */ /* 0x008fe80000100a00 */
[----:B--2---:R0:W-:Y:S04]  /*13ac0*/  STL.64 [R1+0x10f0], R24 ;  /* 0x0010f01801007387 */ /* 0x0041e80000100a00 */
[----:B0-----:R-:W2:Y:S04]  /*13ad0*/  LDL.LU R24, [R1+0x840] ;  /* 0x0008400001187983 */ /* 0x001ea80000300800 */
[----:B------:R-:W2:Y:S04]  /*13ae0*/  LDL.LU R25, [R1+0x844] ;  /* 0x0008440001197983 */ /* 0x000ea80000300800 */
[----:B------:R-:W3:Y:S04]  /*13af0*/  LDL.LU R26, [R1+0x848] ;  /* 0x00084800011a7983 */ /* 0x000ee80000300800 */
[----:B------:R-:W3:Y:S04]  /*13b00*/  LDL.LU R27, [R1+0x84c] ;  /* 0x00084c00011b7983 */ /* 0x000ee80000300800 */
[----:B------:R-:W4:Y:S04]  /*13b10*/  LDL.64 R10, [R1+0x28] ;  /* 0x00002800010a7983 */ /* 0x000f280000100a00 */
[----:B---3--:R-:W-:Y:S04]  /*13b20*/  STL.64 [R1+0x1120], R26 ;  /* 0x0011201a01007387 */ /* 0x008fe80000100a00 */
[----:B--2---:R0:W-:Y:S04]  /*13b30*/  STL.64 [R1+0x1118], R24 ;  /* 0x0011181801007387 */ /* 0x0041e80000100a00 */
        /* <DEDUP_REMOVED lines=15> */
[----:B------:R-:W3:Y:S01]  /*13c30*/  LDL.LU R27, [R1+0xacc] ;  /* 0x000acc00011b7983 */ /* 0x000ee20000300800 */
[----:B----4-:R-:W-:Y:S03]  /*13c40*/  HMMA.16816.F32.BF16 R4, R4, R10, R12 ;  /* 0x0000000a0404723c */ /* 0x010fe6000004180c */
[----:B---3--:R-:W-:Y:S04]  /*13c50*/  STL.64 [R1+0x1180], R26 ;  /* 0x0011801a01007387 */ /* 0x008fe80000100a00 */
[----:B--2---:R0:W-:Y:S04]  /*13c60*/  STL.64 [R1+0x1178], R24 ;  /* 0x0011781801007387 */ /* 0x0041e80000100a00 */
[----:B0-----:R-:W2:Y:S04]  /*13c70*/  LDL.LU R24, [R1+0xb10] ;  /* 0x000b100001187983 */ /* 0x001ea80000300800 */
[----:B------:R-:W2:Y:S04]  /*13c80*/  LDL.LU R25, [R1+0xb14] ;  /* 0x000b140001197983 */ /* 0x000ea80000300800 */
[----:B------:R-:W3:Y:S04]  /*13c90*/  LDL.LU R26, [R1+0xb18] ;  /* 0x000b1800011a7983 */ /* 0x000ee80000300800 */
[----:B------:R-:W3:Y:S01]  /*13ca0*/  LDL.LU R27, [R1+0xb1c] ;  /* 0x000b1c00011b7983 */ /* 0x000ee20000300800 */
[----:B------:R-:W-:-:S02]  /*13cb0*/  IMAD.MOV.U32 R17, RZ, RZ, R10 ;  /* 0x000000ffff117224 */ /* 0x000fc400078e000a */
[----:B------:R-:W-:Y:S01]  /*13cc0*/  IMAD.MOV.U32 R16, RZ, RZ, R11 ;  /* 0x000000ffff107224 */ /* 0x000fe200078e000b */
[----:B---3--:R-:W-:Y:S04]  /*13cd0*/  STL.64 [R1+0x1198], R26 ;  /* 0x0011981a01007387 */ /* 0x008fe80000100a00 */
[----:B--2---:R0:W-:Y:S04]  /*13ce0*/  STL.64 [R1+0x1190], R24 ;  /* 0x0011901801007387 */ /* 0x0041e80000100a00 */
[----:B0-----:R-:W2:Y:S04]  /*13cf0*/  LDL.LU R24, [R1+0xb70] ;  /* 0x000b700001187983 */ /* 0x001ea80000300800 */
[----:B------:R-:W2:Y:S04]  /*13d00*/  LDL.LU R25, [R1+0xb74] ;  /* 0x000b740001197983 */ /* 0x000ea80000300800 */
[----:B------:R-:W2:Y:S04]  /*13d10*/  LDL.LU R26, [R1+0xb78] ;  /* 0x000b7800011a7983 */ /* 0x000ea80000300800 */
[----:B------:R-:W2:Y:S04]  /*13d20*/  LDL.LU R27, [R1+0xb7c] ;  /* 0x000b7c00011b7983 */ /* 0x000ea80000300800 */
[----:B------:R0:W-:Y:S04]  /*13d30*/  STL.64 [R1+0x7c0], R4 ;  /* 0x0007c00401007387 */ /* 0x0001e80000100a00 */
[----:B------:R1:W-:Y:S04]  /*13d40*/  STL.64 [R1+0x7c8], R6 ;  /* 0x0007c80601007387 */ /* 0x0003e80000100a00 */
[----:B------:R-:W2:Y:S04]  /*13d50*/  LDL.LU.64 R10, [R1+0x11a8] ;  /* 0x0011a800010a7983 */ /* 0x000ea80000300a00 */
[----:B------:R-:W2:Y:S01]  /*13d60*/  LDL.LU.64 R8, [R1+0x11a0] ;  /* 0x0011a00001087983 */ /* 0x000ea20000300a00 */
[----:B------:R-:W-:-:S02]  /*13d70*/  IMAD.MOV.U32 R22, RZ, RZ, R3 ;  /* 0x000000ffff167224 */ /* 0x000fc400078e0003 */
[----:B------:R-:W-:Y:S01]  /*13d80*/  IMAD.MOV.U32 R23, RZ, RZ, R0 ;  /* 0x000000ffff177224 */ /* 0x000fe200078e0000 */
[----:B0-----:R-:W3:Y:S04]  /*13d90*/  LDL.LU R4, [R1+0x8c0] ;  /* 0x0008c00001047983 */ /* 0x001ee80000300800 */
[----:B------:R-:W3:Y:S04]  /*13da0*/  LDL.LU R5, [R1+0x8c4] ;  /* 0x0008c40001057983 */ /* 0x000ee80000300800 */
[----:B-1----:R-:W3:Y:S04]  /*13db0*/  LDL.LU R6, [R1+0x8c8] ;  /* 0x0008c80001067983 */ /* 0x002ee80000300800 */
[----:B------:R-:W3:Y:S04]  /*13dc0*/  LDL.LU R7, [R1+0x8cc] ;  /* 0x0008cc0001077983 */ /* 0x000ee80000300800 */
[----:B------:R-:W4:Y:S01]  /*13dd0*/  LDL.64 R14, [R1+0xe8] ;  /* 0x0000e800010e7983 */ /* 0x000f220000100a00 */
        /* <DEDUP_REMOVED lines=27> */
[----:B0-----:R-:W4:Y:S01]  /*13f90*/  LDL.LU R14, [R1+0x3f8] ;  /* 0x0003f800010e7983 */ /* 0x001f220000300800 */
[----:B------:R-:W-:-:S03]  /*13fa0*/  IMAD.MOV.U32 R15, RZ, RZ, R28 ;  /* 0x000000ffff0f7224 */ /* 0x000fc600078e001c */
[----:B------:R-:W3:Y:S01]  /*13fb0*/  LDL.LU R28, [R1+0x1140] ;  /* 0x00114000011c7983 */ /* 0x000ee20000300800 */
[----:B--2---:R-:W-:Y:S03]  /*13fc0*/  HMMA.16816.F32.BF16 R20, R8, R22, R24 ;  /* 0x000000160814723c */ /* 0x004fe60000041818 */
[----:B------:R-:W2:Y:S04]  /*13fd0*/  LDL.LU.64 R26, [R1+0x1138] ;  /* 0x00113800011a7983 */ /* 0x000ea80000300a00 */
[----:B------:R-:W2:-:S12]  /*13fe0*/  LDL.LU.64 R24, [R1+0x1130] ;  /* 0x0011300001187983 */ /* 0x000e980000300a00 */
        /* <DEDUP_REMOVED lines=11> */
[----:B------:R-:W3:Y:S02]  /*140a0*/  LDL.LU.64 R22, [R1+0x1110] ;  /* 0x0011100001167983 */ /* 0x000ee40000300a00 */
[----:B---3--:R-:W-:-:S15]  /*140b0*/  HMMA.16816.F32.BF16 R4, R8, R22, R4 ;  /* 0x000000160804723c */ /* 0x008fde0000041804 */
[----:B------:R-:W-:-:S04]  /*140c0*/  NOP ;  /* 0x0000000000007918 */ /* 0x000fc80000000000 */
[----:B------:R0:W-:Y:S04]  /*140d0*/  STL.64 [R1+0x250], R4 ;  /* 0x0002500401007387 */ /* 0x0001e80000100a00 */
[----:B------:R-:W-:Y:S01]  /*140e0*/  STL.64 [R1+0x258], R6 ;  /* 0x0002580601007387 */ /* 0x000fe20000100a00 */
[----:B0-----:R-:W-:Y:S02]  /*140f0*/  IMAD.MOV.U32 R5, RZ, RZ, R22 ;  /* 0x000000ffff057224 */ /* 0x001fe400078e0016 */
[----:B------:R-:W-:Y:S02]  /*14100*/  IMAD.MOV.U32 R4, RZ, RZ, R23 ;  /* 0x000000ffff047224 */ /* 0x000fe400078e0017 */
[----:B------:R-:W2:Y:S04]  /*14110*/  LDL.LU.64 R22, [R1+0x1108] ;  /* 0x0011080001167983 */ /* 0x000ea80000300a00 */
[----:B------:R-:W3:Y:S01]  /*14120*/  LDL.LU.64 R20, [R1+0x1100] ;  /* 0x0011000001147983 */ /* 0x000ee20000300a00 */
[----:B--2---:R-:W-:-:S15]  /*14130*/  HMMA.16816.F32.BF16 R24, R8, R22, R24 ;  /* 0x000000160818723c */ /* 0x004fde0000041818 */
[----:B------:R-:W-:-:S04]  /*14140*/  NOP ;  /* 0x0000000000007918 */ /* 0x000fc80000000000 */
[----:B------:R-:W-:Y:S04]  /*14150*/  STL.64 [R1+0x240], R24 ;  /* 0x0002401801007387 */ /* 0x000fe80000100a00 */
[----:B------:R0:W-:Y:S04]  /*14160*/  STL.64 [R1+0x248], R26 ;  /* 0x0002481a01007387 */ /* 0x0001e80000100a00 */
[----:B0-----:R-:W2:Y:S04]  /*14170*/  LDL.LU.64 R26, [R1+0x10f8] ;  /* 0x0010f800011a7983 */ /* 0x001ea80000300a00 */
[----:B------:R-:W2:Y:S04]  /*14180*/  LDL.LU.64 R24, [R1+0x10f0] ;  /* 0x0010f00001187983 */ /* 0x000ea80000300a00 */
[----:B------:R3:W-:Y:S02]  /*14190*/  STL.64 [R1+0x1010], R22 ;  /* 0x0010101601007387 */ /* 0x0007e40000100a00 */
[----:B---3--:R-:W-:-:S02]  /*141a0*/  IMAD.MOV.U32 R22, RZ, RZ, R21 ;  /* 0x000000ffff167224 */ /* 0x008fc400078e0015 */
[----:B------:R-:W-:-:S07]  /*141b0*/  IMAD.MOV.U32 R23, RZ, RZ, R20 ;  /* 0x000000ffff177224 */ /* 0x000fce00078e0014 */
[----:B--2---:R-:W-:Y:S01]  /*141c0*/  HMMA.16816.F32.BF16 R20, R8, R22, R24 ;  /* 0x000000160814723c */ /* 0x004fe20000041818 */
[----:B------:R-:W2:Y:S04]  /*141d0*/  LDL.LU.64 R26, [R1+0x10e8] ;  /* 0x0010e800011a7983 */ /* 0x000ea80000300a00 */
[----:B------:R-:W2:-:S14]  /*141e0*/  LDL.LU.64 R24, [R1+0x10e0] ;  /* 0x0010e00001187983 */ /* 0x000e9c0000300a00 */
[----:B------:R-:W-:Y:S04]  /*141f0*/  STL.64 [R1+0x340], R20 ;  /* 0x0003401401007387 */ /* 0x000fe80000100a00 */
[----:B------:R0:W-:Y:S02]  /*14200*/  STL.64 [R1+0x348], R22 ;  /* 0x0003481601007387 */ /* 0x0001e40000100a00 */
[----:B0-----:R-:W-:Y:S02]  /*14210*/  IMAD.MOV.U32 R22, RZ, RZ, R17 ;  /* 0x000000ffff167224 */ /* 0x001fe400078e0011 */
[----:B------:R-:W-:Y:S02]  /*14220*/  IMAD.MOV.U32 R23, RZ, RZ, R16 ;  /* 0x000000ffff177224 */ /* 0x000fe400078e0010 */
[----:B--2---:R-:W-:Y:S01]  /*14230*/  HMMA.16816.F32.BF16 R16, R8, R18, R24 ;  /* 0x000000120810723c */ /* 0x004fe20000041818 */
[----:B------:R-:W2:Y:S04]  /*14240*/  LDL.LU.64 R26, [R1+0x10d8] ;  /* 0x0010d800011a7983 */ /* 0x000ea80000300a00 */
[----:B------:R-:W2:-:S14]  /*14250*/  LDL.LU.64 R24, [R1+0x10d0] ;  /* 0x0010d00001187983 */ /* 0x000e9c0000300a00 */
        /* <DEDUP_REMOVED lines=22> */
[----:B------:R-:W4:-:S15]  /*143c0*/  LDL.LU.64 R26, [R1+0x1078] ;  /* 0x00107800011a7983 */ /* 0x000f1e0000300a00 */
[----:B------:R-:W-:Y:S02]  /*143d0*/  NOP ;  /* 0x0000000000007918 */ /* 0x000fe40000000000 */
[----:B------:R-:W-:Y:S04]  /*143e0*/  STL.64 [R1+0x7b0], R16 ;  /* 0x0007b01001007387 */ /* 0x000fe80000100a00 */
[----:B------:R0:W-:Y:S04]  /*143f0*/  STL.64 [R1+0x7b8], R18 ;  /* 0x0007b81201007387 */ /* 0x0001e80000100a00 */
[----:B0-----:R-:W2:Y:S04]  /*14400*/  LDL.LU.64 R18, [R1+0x1070] ;  /* 0x0010700001127983 */ /* 0x001ea80000300a00 */
[----:B------:R-:W2:Y:S01]  /*14410*/  LDL.LU.64 R16, [R1+0x1068] ;  /* 0x0010680001107983 */ /* 0x000ea20000300a00 */
[----:B----4-:R-:W-:Y:S03]  /*14420*/  HMMA.16816.F32.BF16 R12, R8, R26, R12 ;  /* 0x0000001a080c723c */ /* 0x010fe6000004180c */
[----:B------:R0:W-:Y:S04]  /*14430*/  STL.64 [R1+0xfa8], R26 ;  /* 0x000fa81a01007387 */ /* 0x0001e80000100a00 */
[----:B------:R-:W3:Y:S01]  /*14440*/  LDL.LU R24, [R1+0xa90] ;  /* 0x000a900001187983 */ /* 0x000ee20000300800 */
[----:B0-----:R-:W-:-:S11]  /*14450*/  IMAD.MOV.U32 R27, RZ, RZ, R28 ;  /* 0x000000ffff1b7224 */ /* 0x001fd600078e001c */
[----:B------:R-:W-:Y:S04]  /*14460*/  STL.64 [R1+0x7a0], R12 ;  /* 0x0007a00c01007387 */ /* 0x000fe80000100a00 */
[----:B------:R0:W-:Y:S04]  /*14470*/  STL.64 [R1+0x7a8], R14 ;  /* 0x0007a80e01007387 */ /* 0x0001e80000100a00 */
[----:B------:R-:W3:Y:S04]  /*14480*/  LDL.LU R25, [R1+0xa94] ;  /* 0x000a940001197983 */ /* 0x000ee80000300800 */
[----:B------:R-:W4:Y:S04]  /*14490*/  LDL.LU R26, [R1+0xa98] ;  /* 0x000a9800011a7983 */ /* 0x000f280000300800 */
[----:B------:R-:W2:Y:S04]  /*144a0*/  LDL.LU R28, [R1+0x1060] ;  /* 0x00106000011c7983 */ /* 0x000ea80000300800 */
[----:B0-----:R-:W2:Y:S04]  /*144b0*/  LDL.LU.64 R14, [R1+0xf8] ;  /* 0x0000f800010e7983 */ /* 0x001ea80000300a00 */
[----:B--2---:R0:W-:Y:S04]  /*144c0*/  STL.64 [R1+0x1050], R14 ;  /* 0x0010500e01007387 */ /* 0x0041e80000100a00 */
[----:B0-----:R-:W2:Y:S04]  /*144d0*/  LDL.LU.64 R14, [R1+0x108] ;  /* 0x00010800010e7983 */ /* 0x001ea80000300a00 */
[----:B--2---:R0:W-:Y:S04]  /*144e0*/  STL.64 [R1+0x1058], R14 ;  /* 0x0010580e01007387 */ /* 0x0041e80000100a00 */
[----:B0-----:R-:W2:Y:S04]  /*144f0*/  LDL.LU.64 R14, [R1+0x118] ;  /* 0x00011800010e7983 */ /* 0x001ea80000300a00 */
[----:B----4-:R0:W-:Y:S04]  /*14500*/  STL.64 [R1+0x1020], R26 ;  /* 0x0010201a01007387 */ /* 0x0101e80000100a00 */
[----:B---3--:R1:W-:Y:S04]  /*14510*/  STL.64 [R1+0x1018], R24 ;  /* 0x0010181801007387 */ /* 0x0083e80000100a00 */
[----:B0-----:R-:W3:Y:S01]  /*14520*/  LDL.LU.64 R26, [R1+0xd8] ;  /* 0x0000d800011a7983 */ /* 0x001ee20000300a00 */
[----:B------:R-:W-:Y:S03]  /*14530*/  HMMA.16816.F32.BF16 R8, R8, R22, R16 ;  /* 0x000000160808723c */ /* 0x000fe60000041810 */
[----:B---3--:R0:W-:Y:S04]  /*14540*/  STL.64 [R1+0x1030], R26 ;  /* 0x0010301a01007387 */ /* 0x0081e80000100a00 */
[----:B-1----:R-:W3:Y:S04]  /*14550*/  LDL.LU R24, [R1+0xb40] ;  /* 0x000b400001187983 */ /* 0x002ee80000300800 */
[----:B------:R-:W3:Y:S04]  /*14560*/  LDL.LU R25, [R1+0xb44] ;  /* 0x000b440001197983 */ /* 0x000ee80000300800 */
[----:B0-----:R-:W4:Y:S04]  /*14570*/  LDL.LU R26, [R1+0xb48] ;  /* 0x000b4800011a7983 */ /* 0x001f280000300800 */
[----:B------:R-:W4:Y:S01]  /*14580*/  LDL.LU R27, [R1+0xb4c] ;  /* 0x000b4c00011b7983 */ /* 0x000f220000300800 */
[----:B------:R-:W-:-:S02]  /*14590*/  IMAD.MOV.U32 R18, RZ, RZ, R5 ;  /* 0x000000ffff127224 */ /* 0x000fc400078e0005 */
[----:B------:R-:W-:Y:S02]  /*145a0*/  IMAD.MOV.U32 R19, RZ, RZ, R4 ;  /* 0x000000ffff137224 */ /* 0x000fe400078e0004 */
[----:B------:R-:W-:Y:S04]  /*145b0*/  LDSM.16.MT88.4 R4, [R2+0x4300] ;  /* 0x004300000204783b */ /* 0x000fe80000004200 */
[----:B----4-:R-:W-:Y:S04]  /*145c0*/  STL.64 [R1+0x1048], R26 ;  /* 0x0010481a01007387 */ /* 0x010fe80000100a00 */
[----:B---3--:R0:W-:Y:S04]  /*145d0*/  STL.64 [R1+0x1040], R24 ;  /* 0x0010401801007387 */ /* 0x0081e80000100a00 */
[----:B0-----:R-:W3:Y:S04]  /*145e0*/  LDL.LU R24, [R1+0xb60] ;  /* 0x000b600001187983 */ /* 0x001ee80000300800 */
[----:B------:R-:W3:Y:S04]  /*145f0*/  LDL.LU R25, [R1+0xb64] ;  /* 0x000b640001197983 */ /* 0x000ee80000300800 */
[----:B------:R-:W3:Y:S04]  /*14600*/  LDL.LU R26, [R1+0xb68] ;  /* 0x000b6800011a7983 */ /* 0x000ee80000300800 */
[----:B------:R-:W3:Y:S04]  /*14610*/  LDL.LU R27, [R1+0xb6c] ;  /* 0x000b6c00011b7983 */ /* 0x000ee80000300800 */
[----:B------:R-:W-:Y:S04]  /*14620*/  STL.64 [R1+0x770], R8 ;  /* 0x0007700801007387 */ /* 0x000fe80000100a00 */
[----:B------:R-:W-:Y:S04]  /*14630*/  STL.64 [R1+0x778], R10 ;  /* 0x0007780a01007387 */ /* 0x000fe80000100a00 */
[----:B------:R-:W0:Y:S04]  /*14640*/  LDSM.16.MT88.4 R8, [R2+0x4380] ;  /* 0x004380000208783b */ /* 0x000e280000004200 */
[----:B------:R1:W-:Y:S04]  /*14650*/  STL.64 [R1+0x1028], R18 ;  /* 0x0010281201007387 */ /* 0x0003e80000100a00 */
[----:B------:R-:W4:Y:S04]  /*14660*/  LDL.LU R16, [R1+0xb00] ;  /* 0x000b000001107983 */ /* 0x000f280000300800 */
[----:B------:R-:W4:Y:S04]  /*14670*/  LDL.LU R17, [R1+0xb04] ;  /* 0x000b040001117983 */ /* 0x000f280000300800 */
[----:B-1----:R-:W4:Y:S04]  /*14680*/  LDL.LU R18, [R1+0xb08] ;  /* 0x000b080001127983 */ /* 0x002f280000300800 */
[----:B------:R-:W4:Y:S04]  /*14690*/  LDL.LU R19, [R1+0xb0c] ;  /* 0x000b0c0001137983 */ /* 0x000f280000300800 */
[----:B------:R-:W3:Y:S04]  /*146a0*/  LDL.LU R20, [R1+0xae0] ;  /* 0x000ae00001147983 */ /* 0x000ee80000300800 */
[----:B------:R-:W3:Y:S04]  /*146b0*/  LDL.LU R21, [R1+0xae4] ;  /* 0x000ae40001157983 */ /* 0x000ee80000300800 */
[----:B------:R-:W3:Y:S04]  /*146c0*/  LDL.LU R22, [R1+0xae8] ;  /* 0x000ae80001167983 */ /* 0x000ee80000300800 */
[----:B------:R-:W3:Y:S04]  /*146d0*/  LDL.LU R23, [R1+0xaec] ;  /* 0x000aec0001177983 */ /* 0x000ee80000300800 */
[----:B0-----:R-:W-:Y:S04]  /*146e0*/  STL.64 [R1+0xf60], R10 ;  /* 0x000f600a01007387 */ /* 0x001fe80000100a00 */
[----:B------:R0:W-:Y:S04]  /*146f0*/  STL.64 [R1+0xf58], R8 ;  /* 0x000f580801007387 */ /* 0x0001e80000100a00 */
[----:B0-----:R-:W3:Y:S04]  /*14700*/  LDL.LU R8, [R1+0xc70] ;  /* 0x000c700001087983 */ /* 0x001ee80000300800 */
[----:B------:R-:W3:Y:S04]  /*14710*/  LDL.LU R9, [R1+0xc74] ;  /* 0x000c740001097983 */ /* 0x000ee80000300800 */
[----:B------:R-:W3:Y:S04]  /*14720*/  LDL.LU R10, [R1+0xc78] ;  /* 0x000c7800010a7983 */ /* 0x000ee80000300800 */
[----:B------:R-:W3:Y:S01]  /*14730*/  LDL.LU R11, [R1+0xc7c] ;  /* 0x000c7c00010b7983 */ /* 0x000ee20000300800 */
[----:B--2---:R-:W-:Y:S01]  /*14740*/  IMAD.MOV.U32 R2, RZ, RZ, R15 ;  /* 0x000000ffff027224 */ /* 0x004fe200078e000f */
[----:B---3--:R-:W-:-:S15]  /*14750*/  HMMA.16816.F32.BF16 R8, R4, R14, R8 ;  /* 0x0000000e0408723c */ /* 0x008fde0000041808 */
[----:B------:R-:W-:-:S04]  /*14760*/  NOP ;  /* 0x0000000000007918 */ /* 0x000fc80000000000 */
[----:B------:R0:W-:Y:S04]  /*14770*/  STL.64 [R1+0x230], R8 ;  /* 0x0002300801007387 */ /* 0x0001e80000100a00 */
[----:B------:R-:W-:Y:S01]  /*14780*/  STL.64 [R1+0x238], R10 ;  /* 0x0002380a01007387 */ /* 0x000fe20000100a00 */
[----:B0-----:R-:W-:-:S03]  /*14790*/  IMAD.MOV.U32 R8, RZ, RZ, R14 ;  /* 0x000000ffff087224 */ /* 0x001fc600078e000e */
[----:B------:R-:W2:Y:S04]  /*147a0*/  LDL.LU.64 R14, [R1+0x1058] ;  /* 0x00105800010e7983 */ /* 0x000ea80000300a00 */
[----:B------:R0:W-:Y:S04]  /*147b0*/  STL [R1+0xfb4], R8 ;  /* 0x000fb40801007387 */ /* 0x0001e80000100800 */
        /* <DEDUP_REMOVED lines=9> */
[----:B-1----:R-:W-:Y:S02]  /*14850*/  IMAD.MOV.U32 R10, RZ, RZ, R14 ;  /* 0x000000ffff0a7224 */ /* 0x002fe400078e000e */
        /* <DEDUP_REMOVED lines=14> */
[----:B0-----:R-:W4:Y:S04]  /*14940*/  LDL.LU.64 R26, [R1+0x1030] ;  /* 0x00103000011a7983 */ /* 0x001f280000300a00 */
[----:B------:R0:W-:Y:S04]  /*14950*/  STL [R1+0x1008], R15 ;  /* 0x0010080f01007387 */ /* 0x0001e80000100800 */
[----:B------:R-:W2:Y:S04]  /*14960*/  LDL.LU R12, [R1+0xaa0] ;  /* 0x000aa000010c7983 */ /* 0x000ea80000300800 */
[----:B------:R-:W2:Y:S04]  /*14970*/  LDL.LU R13, [R1+0xaa4] ;  /* 0x000aa400010d7983 */ /* 0x000ea80000300800 */
[----:B------:R-:W2:Y:S01]  /*14980*/  LDL.LU R14, [R1+0xaa8] ;  /* 0x000aa800010e7983 */ /* 0x000ea20000300800 */
[----:B0-----:R-:W-:Y:S01]  /*14990*/  IMAD.MOV.U32 R15, RZ, RZ, R28 ;  /* 0x000000ffff0f7224 */ /* 0x001fe200078e001c */
[----:B----4-:R-:W-:Y:S01]  /*149a0*/  HMMA.16816.F32.BF16 R16, R4, R26, R16 ;  /* 0x0000001a0410723c */ /* 0x010fe20000041810 */
[----:B------:R-:W-:-:S02]  /*149b0*/  IMAD.MOV.U32 R8, RZ, RZ, R26 ;  /* 0x000000ffff087224 */ /* 0x000fc400078e001a */
[----:B------:R-:W-:-:S15]  /*149c0*/  IMAD.MOV.U32 R28, RZ, RZ, R27 ;  /* 0x000000ffff1c7224 */ /* 0x000fde00078e001b */
[----:B------:R-:W-:Y:S01]  /*149d0*/  NOP ;  /* 0x0000000000007918 */ /* 0x000fe20000000000 */
[----:B------:R-:W-:Y:S04]  /*149e0*/  STL.64 [R1+0x1f0], R16 ;  /* 0x0001f01001007387 */ /* 0x000fe80000100a00 */
[----:B------:R0:W-:Y:S04]  /*149f0*/  STL.64 [R1+0x1f8], R18 ;  /* 0x0001f81201007387 */ /* 0x0001e80000100a00 */
[----:B0-----:R-:W2:Y:S04]  /*14a00*/  LDL.LU.64 R18, [R1+0x1028] ;  /* 0x0010280001127983 */ /* 0x001ea80000300a00 */
[----:B------:R-:W3:Y:S04]  /*14a10*/  LDL.LU.64 R26, [R1+0x1020] ;  /* 0x00102000011a7983 */ /* 0x000ee80000300a00 */
[----:B------:R-:W3:Y:S04]  /*14a20*/  LDL.LU.64 R24, [R1+0x1018] ;  /* 0x0010180001187983 */ /* 0x000ee80000300a00 */
[----:B------:R0:W-:Y:S04]  /*14a30*/  STL.64 [R1+0xfc0], R10 ;  /* 0x000fc00a01007387 */ /* 0x0001e80000100a00 */
[----:B------:R-:W-:Y:S04]  /*14a40*/  STL.64 [R1+0xfb8], R8 ;  /* 0x000fb80801007387 */ /* 0x000fe80000100a00 */
[----:B0-----:R-:W4:Y:S04]  /*14a50*/  LDL.LU.64 R10, [R1+0x68] ;  /* 0x00006800010a7983 */ /* 0x001f280000300a00 */
[----:B----4-:R0:W-:Y:S02]  /*14a60*/  STL.64 [R1+0xfd8], R10 ;  /* 0x000fd80a01007387 */ /* 0x0101e40000100a00 */
[----:B0-----:R-:W-:-:S02]  /*14a70*/  IMAD.MOV.U32 R10, RZ, RZ, R3 ;  /* 0x000000ffff0a7224 */ /* 0x001fc400078e0003 */
[----:B------:R-:W-:-:S07]  /*14a80*/  IMAD.MOV.U32 R11, RZ, RZ, R0 ;  /* 0x000000ffff0b7224 */ /* 0x000fce00078e0000 */
[----:B------:R-:W-:Y:S01]  /*14a90*/  HMMA.16816.F32.BF16 R8, R4, R10, R20 ;  /* 0x0000000a0408723c */ /* 0x000fe20000041814 */
[----:B------:R-:W3:-:S15]  /*14aa0*/  LDL.LU.64 R22, [R1+0x1010] ;  /* 0x0010100001167983 */ /* 0x000ede0000300a00 */
[----:B------:R-:W-:-:S03]  /*14ab0*/  NOP ;  /* 0x0000000000007918 */ /* 0x000fc60000000000 */
[----:B------:R-:W-:Y:S04]  /*14ac0*/  STL.64 [R1+0x1e0], R8 ;  /* 0x0001e00801007387 */ /* 0x000fe80000100a00 */
[----:B------:R0:W-:Y:S04]  /*14ad0*/  STL.64 [R1+0x1e8], R10 ;  /* 0x0001e80a01007387 */ /* 0x0001e80000100a00 */
[----:B0-----:R-:W4:Y:S01]  /*14ae0*/  LDL.LU.64 R10, [R1+0x78] ;  /* 0x00007800010a7983 */ /* 0x001f220000300a00 */
[C---:B--2---:R-:W-:Y:S03]  /*14af0*/  HMMA.16816.F32.BF16 R12, R4.reuse, R18, R12 ;  /* 0x00000012040c723c */ /* 0x044fe6000004180c */
[----:B----4-:R3:W-:Y:S05]  /*14b00*/  STL.64 [R1+0xff0], R10 ;  /* 0x000ff00a01007387 */ /* 0x0107ea0000100a00 */
[C---:B---3--:R-:W-:Y:S11]  /*14b10*/  HMMA.16816.F32.BF16 R8, R4.reuse, R22, R24 ;  /* 0x000000160408723c */ /* 0x048ff60000041818 */
[----:B------:R0:W-:Y:S04]  /*14b20*/  STL.64 [R1+0x1d0], R12 ;  /* 0x0001d00c01007387 */ /* 0x0001e80000100a00 */
[----:B------:R1:W-:Y:S04]  /*14b30*/  STL.64 [R1+0x1d8], R14 ;  /* 0x0001d80e01007387 */ /* 0x0003e80000100a00 */
[----:B0-----:R-:W2:Y:S04]  /*14b40*/  LDL.LU R12, [R1+0xa50] ;  /* 0x000a5000010c7983 */ /* 0x001ea80000300800 */
[----:B------:R-:W-:Y:S04]  /*14b50*/  STL.64 [R1+0x1c0], R8 ;  /* 0x0001c00801007387 */ /* 0x000fe80000100a00 */
[----:B------:R-:W-:Y:S04]  /*14b60*/  STL.64 [R1+0x1c8], R10 ;  /* 0x0001c80a01007387 */ /* 0x000fe80000100a00 */
[----:B------:R-:W2:Y:S04]  /*14b70*/  LDL.LU R13, [R1+0xa54] ;  /* 0x000a5400010d7983 */ /* 0x000ea80000300800 */
[----:B-1----:R-:W2:Y:S04]  /*14b80*/  LDL.LU R14, [R1+0xa58] ;  /* 0x000a5800010e7983 */ /* 0x002ea80000300800 */
[----:B------:R-:W2:Y:S04]  /*14b90*/  LDL.LU R15, [R1+0xa5c] ;  /* 0x000a5c00010f7983 */ /* 0x000ea80000300800 */
[----:B------:R-:W3:Y:S04]  /*14ba0*/  LDL.LU R16, [R1+0xa30] ;  /* 0x000a300001107983 */ /* 0x000ee80000300800 */
[----:B------:R-:W3:Y:S04]  /*14bb0*/  LDL.LU R17, [R1+0xa34] ;  /* 0x000a340001117983 */ /* 0x000ee80000300800 */
[----:B------:R-:W4:Y:S04]  /*14bc0*/  LDL.LU R18, [R1+0xa38] ;  /* 0x000a380001127983 */ /* 0x000f280000300800 */
[----:B------:R-:W4:Y:S04]  /*14bd0*/  LDL.LU R19, [R1+0xa3c] ;  /* 0x000a3c0001137983 */ /* 0x000f280000300800 */
[----:B----4-:R0:W-:Y:S04]  /*14be0*/  STL.64 [R1+0x1000], R18 ;  /* 0x0010001201007387 */ /* 0x0101e80000100a00 */
[----:B---3--:R-:W-:Y:S04]  /*14bf0*/  STL.64 [R1+0xff8], R16 ;  /* 0x000ff81001007387 */ /* 0x008fe80000100a00 */
[----:B0-----:R-:W2:Y:S04]  /*14c00*/  LDL.LU.64 R18, [R1+0x98] ;  /* 0x0000980001127983 */ /* 0x001ea80000300a00 */
[----:B------:R-:W3:Y:S04]  /*14c10*/  LDL.LU.64 R10, [R1+0x88] ;  /* 0x00008800010a7983 */ /* 0x000ee80000300a00 */
        /* <DEDUP_REMOVED lines=13> */
[----:B------:R-:W2:Y:S01]  /*14cf0*/  LDL.LU R27, [R1+0x46c] ;  /* 0x00046c00011b7983 */ /* 0x000ea20000300800 */
[----:B------:R-:W-:Y:S03]  /*14d00*/  HMMA.16816.F32.BF16 R12, R4, R18, R12 ;  /* 0x00000012040c723c */ /* 0x000fe6000004180c */
[----:B--2---:R-:W-:Y:S04]  /*14d10*/  STL.64 [R1+0xfe8], R26 ;  /* 0x000fe81a01007387 */ /* 0x004fe80000100a00 */
[----:B------:R0:W-:Y:S04]  /*14d20*/  STL.64 [R1+0xfe0], R24 ;  /* 0x000fe01801007387 */ /* 0x0001e80000100a00 */
[----:B0-----:R-:W2:Y:S04]  /*14d30*/  LDL.LU R24, [R1+0xa00] ;  /* 0x000a000001187983 */ /* 0x001ea80000300800 */
[----:B------:R-:W2:Y:S04]  /*14d40*/  LDL.LU R25, [R1+0xa04] ;  /* 0x000a040001197983 */ /* 0x000ea80000300800 */
[----:B------:R-:W2:Y:S04]  /*14d50*/  LDL.LU R26, [R1+0xa08] ;  /* 0x000a0800011a7983 */ /* 0x000ea80000300800 */
[----:B------:R-:W2:Y:S04]  /*14d60*/  LDL.LU R27, [R1+0xa0c] ;  /* 0x000a0c00011b7983 */ /* 0x000ea80000300800 */
[----:B------:R0:W-:Y:S04]  /*14d70*/  STL.64 [R1+0xf90], R22 ;  /* 0x000f901601007387 */ /* 0x0001e80000100a00 */
[----:B----4-:R-:W-:Y:S04]  /*14d80*/  STL.64 [R1+0xf88], R20 ;  /* 0x000f881401007387 */ /* 0x010fe80000100a00 */
[----:B0-----:R-:W4:Y:S04]  /*14d90*/  LDL.LU.64 R22, [R1+0x48] ;  /* 0x0000480001167983 */ /* 0x001f280000300a00 */
[----:B------:R0:W-:Y:S04]  /*14da0*/  STL.64 [R1+0x1b0], R12 ;  /* 0x0001b00c01007387 */ /* 0x0001e80000100a00 */
[----:B------:R1:W-:Y:S01]  /*14db0*/  STL.64 [R1+0x1b8], R14 ;  /* 0x0001b80e01007387 */ /* 0x0003e20000100a00 */
[----:B0-----:R-:W-:-:S03]  /*14dc0*/  IMAD.MOV.U32 R13, RZ, RZ, R18 ;  /* 0x000000ffff0d7224 */ /* 0x001fc600078e0012 */
[----:B-1----:R-:W2:Y:S01]  /*14dd0*/  LDL.LU R15, [R1+0x1008] ;  /* 0x00100800010f7983 */ /* 0x002ea20000300800 */
[----:B------:R-:W-:-:S03]  /*14de0*/  IMAD.MOV.U32 R12, RZ, RZ, R19 ;  /* 0x000000ffff0c7224 */ /* 0x000fc600078e0013 */
[----:B------:R-:W3:Y:S04]  /*14df0*/  LDL.LU.64 R18, [R1+0x1000] ;  /* 0x0010000001127983 */ /* 0x000ee80000300a00 */
[----:B------:R-:W3:Y:S02]  /*14e00*/  LDL.LU.64 R16, [R1+0xff8] ;  /* 0x000ff80001107983 */ /* 0x000ee40000300a00 */
[----:B---3--:R-:W-:Y:S02]  /*14e10*/  HMMA.16816.F32.BF16 R16, R4, R10, R16 ;  /* 0x0000000a0410723c */ /* 0x008fe40000041810 */
[----:B--2---:R-:W-:Y:S04]  /*14e20*/  STL [R1+0xfa0], R15 ;  /* 0x000fa00f01007387 */ /* 0x004fe80000100800 */
[----:B------:R0:W-:Y:S04]  /*14e30*/  STL.64 [R1+0xf98], R12 ;  /* 0x000f980c01007387 */ /* 0x0001e80000100a00 */
[----:B0-----:R-:W4:Y:S04]  /*14e40*/  LDL.LU R12, [R1+0x700] ;  /* 0x00070000010c7983 */ /* 0x001f280000300800 */
[----:B------:R-:W4:Y:S04]  /*14e50*/  LDL.LU R13, [R1+0x704] ;  /* 0x00070400010d7983 */ /* 0x000f280000300800 */
[----:B------:R-:W4:Y:S04]  /*14e60*/  LDL.LU R14, [R1+0x708] ;  /* 0x00070800010e7983 */ /* 0x000f280000300800 */
[----:B------:R-:W4:Y:S04]  /*14e70*/  LDL.LU R15, [R1+0x70c] ;  /* 0x00070c00010f7983 */ /* 0x000f280000300800 */
[----:B------:R0:W-:Y:S04]  /*14e80*/  STL.64 [R1+0x370], R16 ;  /* 0x0003701001007387 */ /* 0x0001e80000100a00 */
[----:B------:R-:W-:Y:S01]  /*14e90*/  STL.64 [R1+0x378], R18 ;  /* 0x0003781201007387 */ /* 0x000fe20000100a00 */
[----:B0-----:R-:W-:-:S02]  /*14ea0*/  IMAD.MOV.U32 R17, RZ, RZ, R10 ;  /* 0x000000ffff117224 */ /* 0x001fc400078e000a */
[----:B------:R-:W-:Y:S02]  /*14eb0*/  IMAD.MOV.U32 R16, RZ, RZ, R11 ;  /* 0x000000ffff107224 */ /* 0x000fe400078e000b */
        /* <DEDUP_REMOVED lines=18> */
[----:B------:R-:W3:Y:S04]  /*14fe0*/  LDL.LU.64 R10, [R1+0xfc0] ;  /* 0x000fc000010a7983 */ /* 0x000ee80000300a00 */
[----:B------:R-:W2:Y:S04]  /*14ff0*/  LDL.LU.64 R8, [R1+0xfb8] ;  /* 0x000fb80001087983 */ /* 0x000ea80000300a00 */
[----:B------:R0:W-:Y:S04]  /*15000*/  STL.64 [R1+0xea8], R18 ;  /* 0x000ea81201007387 */ /* 0x0001e80000100a00 */
[----:B------:R-:W-:Y:S01]  /*15010*/  STL.64 [R1+0xea0], R16 ;  /* 0x000ea01001007387 */ /* 0x000fe20000100a00 */
[----:B0-----:R-:W-:-:S02]  /*15020*/  IMAD.MOV.U32 R19, RZ, RZ, R28 ;  /* 0x000000ffff137224 */ /* 0x001fc400078e001c */
[----:B--2---:R-:W-:Y:S02]  /*15030*/  IMAD.MOV.U32 R18, RZ, RZ, R8 ;  /* 0x000000ffff127224 */ /* 0x004fe400078e0008 */
[----:B------:R-:W2:Y:S04]  /*15040*/  LDL.LU R8, [R1+0xfb4] ;  /* 0x000fb40001087983 */ /* 0x000ea80000300800 */
[----:B------:R-:W2:Y:S04]  /*15050*/  LDL.LU R28, [R1+0xfb0] ;  /* 0x000fb000011c7983 */ /* 0x000ea80000300800 */
[----:B------:R0:W-:Y:S02]  /*15060*/  STL.64 [R1+0xf10], R18 ;  /* 0x000f101201007387 */ /* 0x0001e40000100a00 */
[----:B0-----:R-:W-:-:S02]  /*15070*/  IMAD.MOV.U32 R18, RZ, RZ, R29 ;  /* 0x000000ffff127224 */ /* 0x001fc400078e001d */
[----:B---3--:R-:W-:-:S05]  /*15080*/  IMAD.MOV.U32 R19, RZ, RZ, R11 ;  /* 0x000000ffff137224 */ /* 0x008fca00078e000b */
[----:B------:R0:W-:Y:S02]  /*15090*/  STL.64 [R1+0xf28], R18 ;  /* 0x000f281201007387 */ /* 0x0001e40000100a00 */
[----:B0-----:R-:W-:Y:S02]  /*150a0*/  IMAD.MOV.U32 R18, RZ, RZ, R10 ;  /* 0x000000ffff127224 */ /* 0x001fe400078e000a */
[----:B------:R-:W-:-:S05]  /*150b0*/  IMAD.MOV.U32 R19, RZ, RZ, R9 ;  /* 0x000000ffff137224 */ /* 0x000fca00078e0009 */
[----:B------:R0:W-:Y:S04]  /*150c0*/  STL.64 [R1+0xf40], R18 ;  /* 0x000f401201007387 */ /* 0x0001e80000100a00 */
[----:B0-----:R-:W3:Y:S01]  /*150d0*/  LDL.LU.64 R18, [R1+0x58] ;  /* 0x0000580001127983 */ /* 0x001ee20000300a00 */
[----:B----4-:R-:W-:Y:S01]  /*150e0*/  HMMA.16816.F32.BF16 R12, R4, R22, R12 ;  /* 0x00000016040c723c */ /* 0x010fe2000004180c */
[----:B------:R-:W-:-:S07]  /*150f0*/  IMAD.MOV.U32 R29, RZ, RZ, R23 ;  /* 0x000000ffff1d7224 */ /* 0x000fce00078e0017 */
[----:B---3--:R-:W-:-:S15]  /*15100*/  HMMA.16816.F32.BF16 R24, R4, R18, R24 ;  /* 0x000000120418723c */ /* 0x008fde0000041818 */
[----:B------:R-:W-:-:S04]  /*15110*/  NOP ;  /* 0x0000000000007918 */ /* 0x000fc80000000000 */
[----:B------:R-:W-:Y:S04]  /*15120*/  STL.64 [R1+0x4b0], R24 ;  /* 0x0004b01801007387 */ /* 0x000fe80000100a00 */
[----:B------:R0:W-:Y:S04]  /*15130*/  STL.64 [R1+0x4b8], R26 ;  /* 0x0004b81a01007387 */ /* 0x0001e80000100a00 */
[----:B0-----:R-:W3:Y:S04]  /*15140*/  LDL.LU.64 R26, [R1+0xfa8] ;  /* 0x000fa800011a7983 */ /* 0x001ee80000300a00 */
[----:B------:R-:W4:Y:S04]  /*15150*/  LDL.LU.64 R10, [R1+0x28] ;  /* 0x00002800010a7983 */ /* 0x000f280000300a00 */
[----:B------:R-:W-:Y:S01]  /*15160*/  STL.64 [R1+0x700], R12 ;  /* 0x0007000c01007387 */ /* 0x000fe20000100a00 */
[----:B------:R-:W-:-:S03]  /*15170*/  IMAD.MOV.U32 R24, RZ, RZ, R19 ;  /* 0x000000ffff187224 */ /* 0x000fc600078e0013 */
[----:B------:R0:W-:Y:S01]  /*15180*/  STL.64 [R1+0x708], R14 ;  /* 0x0007080e01007387 */ /* 0x0001e20000100a00 */
[----:B------:R-:W-:Y:S02]  /*15190*/  IMAD.MOV.U32 R19, RZ, RZ, R2 ;  /* 0x000000ffff137224 */ /* 0x000fe400078e0002 */
[----:B------:R-:W-:Y:S01]  /*151a0*/  IMAD.MOV.U32 R2, RZ, RZ, R22 ;  /* 0x000000ffff027224 */ /* 0x000fe200078e0016 */
[----:B0-----:R-:W2:Y:S04]  /*151b0*/  LDL.LU R15, [R1+0xfa0] ;  /* 0x000fa000010f7983 */ /* 0x001ea80000300800 */
[----:B------:R-:W2:Y:S04]  /*151c0*/  LDL.LU.64 R12, [R1+0xf98] ;  /* 0x000f9800010c7983 */ /* 0x000ea80000300a00 */
[----:B------:R-:W3:Y:S04]  /*151d0*/  LDL.LU.64 R22, [R1+0xf90] ;  /* 0x000f900001167983 */ /* 0x000ee80000300a00 */
[----:B------:R-:W3:Y:S01]  /*151e0*/  LDL.LU.64 R20, [R1+0xf88] ;  /* 0x000f880001147983 */ /* 0x000ee20000300a00 */
[----:B------:R-:W-:Y:S01]  /*151f0*/  IMAD.MOV.U32 R25, RZ, RZ, R18 ;  /* 0x000000ffff197224 */ /* 0x000fe200078e0012 */
[----:B---3--:R-:W-:-:S15]  /*15200*/  HMMA.16816.F32.BF16 R20, R4, R26, R20 ;  /* 0x0000001a0414723c */ /* 0x008fde0000041814 */
[----:B------:R-:W-:-:S04]  /*15210*/  NOP ;  /* 0x0000000000007918 */ /* 0x000fc80000000000 */
[----:B------:R-:W-:Y:S04]  /*15220*/  STL.64 [R1+0x760], R20 ;  /* 0x0007601401007387 */ /* 0x000fe80000100a00 */
[----:B------:R0:W-:Y:S04]  /*15230*/  STL.64 [R1+0x768], R22 ;  /* 0x0007681601007387 */ /* 0x0001e80000100a00 */
[----:B0-----:R-:W4:Y:S04]  /*15240*/  LDL.LU.64 R22, [R1+0xf80] ;  /* 0x000f800001167983 */ /* 0x001f280000300a00 */
[----:B------:R-:W4:Y:S04]  /*15250*/  LDL.LU.64 R20, [R1+0xf78] ;  /* 0x000f780001147983 */ /* 0x000f280000300a00 */
[----:B------:R-:W-:Y:S04]  /*15260*/  STL.64 [R1+0xe50], R26 ;  /* 0x000e501a01007387 */ /* 0x000fe80000100a00 */
[----:B------:R2:W-:Y:S02]  /*15270*/  STL.64 [R1+0xe48], R24 ;  /* 0x000e481801007387 */ /* 0x0005e40000100a00 */
[----:B--2---:R-:W-:-:S02]  /*15280*/  IMAD.MOV.U32 R24, RZ, RZ, R28 ;  /* 0x000000ffff187224 */ /* 0x004fc400078e001c */
[----:B------:R-:W2:Y:S04]  /*15290*/  LDL.LU R28, [R1+0xf70] ;  /* 0x000f7000011c7983 */ /* 0x000ea80000300800 */
[----:B------:R-:W3:Y:S04]  /*152a0*/  LDL.LU R25, [R1+0xc24] ;  /* 0x000c240001197983 */ /* 0x000ee80000300800 */
[----:B------:R-:W2:Y:S04]  /*152b0*/  LDL.LU R26, [R1+0xc28] ;  /* 0x000c2800011a7983 */ /* 0x000ea80000300800 */
[----:B------:R-:W2:Y:S04]  /*152c0*/  LDL.LU R27, [R1+0xc2c] ;  /* 0x000c2c00011b7983 */ /* 0x000ea80000300800 */
[----:B--2---:R-:W-:Y:S04]  /*152d0*/  STL.64 [R1+0xf20], R26 ;  /* 0x000f201a01007387 */ /* 0x004fe80000100a00 */
[----:B---3--:R0:W-:Y:S04]  /*152e0*/  STL.64 [R1+0xf18], R24 ;  /* 0x000f181801007387 */ /* 0x0081e80000100a00 */
[----:B0-----:R-:W2:Y:S01]  /*152f0*/  LDL.LU R24, [R1+0xc40] ;  /* 0x000c400001187983 */ /* 0x001ea20000300800 */
[----:B------:R-:W-:-:S03]  /*15300*/  IMAD.MOV.U32 R25, RZ, RZ, R28 ;  /* 0x000000ffff197224 */ /* 0x000fc600078e001c */
[----:B------:R-:W3:Y:S04]  /*15310*/  LDL.LU R28, [R1+0xf6c] ;  /* 0x000f6c00011c7983 */ /* 0x000ee80000300800 */
[----:B------:R-:W2:Y:S04]  /*15320*/  LDL.LU R26, [R1+0xc48] ;  /* 0x000c4800011a7983 */ /* 0x000ea80000300800 */
[----:B------:R-:W2:Y:S01]  /*15330*/  LDL.LU R27, [R1+0xc4c] ;  /* 0x000c4c00011b7983 */ /* 0x000ea20000300800 */
[----:B----4-:R-:W-:Y:S03]  /*15340*/  HMMA.16816.F32.BF16 R4, R4, R10, R20 ;  /* 0x0000000a0404723c */ /* 0x010fe60000041814 */
[----:B--2---:R3:W-:Y:S04]  /*15350*/  STL.64 [R1+0xf38], R26 ;  /* 0x000f381a01007387 */ /* 0x0047e80000100a00 */
[----:B------:R0:W-:Y:S01]  /*15360*/  STL.64 [R1+0xf30], R24 ;  /* 0x000f301801007387 */ /* 0x0001e20000100a00 */
[----:B---3--:R-:W-:-:S03]  /*15370*/  IMAD.MOV.U32 R26, RZ, RZ, R28 ;  /* 0x000000ffff1a7224 */ /* 0x008fc600078e001c */
[----:B0-----:R-:W2:Y:S04]  /*15380*/  LDL.LU R24, [R1+0xc50] ;  /* 0x000c500001187983 */ /* 0x001ea80000300800 */
[----:B------:R-:W2:Y:S04]  /*15390*/  LDL.LU R25, [R1+0xc54] ;  /* 0x000c540001197983 */ /* 0x000ea80000300800 */
[----:B------:R-:W3:Y:S04]  /*153a0*/  LDL.LU R28, [R1+0xf68] ;  /* 0x000f6800011c7983 */ /* 0x000ee80000300800 */
[----:B------:R-:W4:Y:S01]  /*153b0*/  LDL.LU R27, [R1+0xc5c] ;  /* 0x000c5c00011b7983 */ /* 0x000f220000300800 */
[----:B------:R-:W-:-:S02]  /*153c0*/  IMAD.MOV.U32 R14, RZ, RZ, R11 ;  /* 0x000000ffff0e7224 */ /* 0x000fc400078e000b */
[----:B------:R-:W-:Y:S01]  /*153d0*/  IMAD.MOV.U32 R18, RZ, RZ, R8 ;  /* 0x000000ffff127224 */ /* 0x000fe200078e0008 */
[----:B----4-:R-:W-:Y:S04]  /*153e0*/  STL.64 [R1+0xf50], R26 ;  /* 0x000f501a01007387 */ /* 0x010fe80000100a00 */
[----:B--2---:R0:W-:Y:S04]  /*153f0*/  STL.64 [R1+0xf48], R24 ;  /* 0x000f481801007387 */ /* 0x0041e80000100a00 */
[----:B0-----:R-:W2:Y:S04]  /*15400*/  LDL.LU R24, [R1+0xc60] ;  /* 0x000c600001187983 */ /* 0x001ea80000300800 */
[----:B------:R-:W2:Y:S04]  /*15410*/  LDL.LU R25, [R1+0xc64] ;  /* 0x000c640001197983 */ /* 0x000ea80000300800 */
[----:B------:R-:W2:Y:S01]  /*15420*/  LDL.LU R26, [R1+0xc68] ;  /* 0x000c6800011a7983 */ /* 0x000ea20000300800 */
[----:B---3--:R-:W-:-:S03]  /*15430*/  IMAD.MOV.U32 R27, RZ, RZ, R28 ;  /* 0x000000ffff1b7224 */ /* 0x008fc600078e001c */
[----:B------:R0:W-:Y:S01]  /*15440*/  STL.64 [R1+0x710], R4 ;  /* 0x0007100401007387 */ /* 0x0001e20000100a00 */
[----:B------:R-:W-:-:S03]  /*15450*/  IMAD.MOV.U32 R28, RZ, RZ, R10 ;  /* 0x000000ffff1c7224 */ /* 0x000fc600078e000a */
[----:B------:R1:W-:Y:S04]  /*15460*/  STL.64 [R1+0x718], R6 ;  /* 0x0007180601007387 */ /* 0x0003e80000100a00 */
[----:B------:R-:W2:Y:S04]  /*15470*/  LDL.LU.64 R10, [R1+0xf60] ;  /* 0x000f6000010a7983 */ /* 0x000ea80000300a00 */
[----:B------:R-:W2:Y:S04]  /*15480*/  LDL.LU.64 R8, [R1+0xf58] ;  /* 0x000f580001087983 */ /* 0x000ea80000300a00 */
[----:B0-----:R-:W3:Y:S04]  /*15490*/  LDL.LU R4, [R1+0xc30] ;  /* 0x000c300001047983 */ /* 0x001ee80000300800 */
[----:B------:R-:W3:Y:S04]  /*154a0*/  LDL.LU R5, [R1+0xc34] ;  /* 0x000c340001057983 */ /* 0x000ee80000300800 */
[----:B-1----:R-:W3:Y:S04]  /*154b0*/  LDL.LU R6, [R1+0xc38] ;  /* 0x000c380001067983 */ /* 0x002ee80000300800 */
        /* <DEDUP_REMOVED lines=19> */
[----:B0-----:R-:W2:Y:S01]  /*155f0*/  LDL.LU.64 R18, [R1+0xf10] ;  /* 0x000f100001127983 */ /* 0x001ea20000300a00 */
[----:B------:R-:W-:Y:S02]  /*15600*/  IMAD.MOV.U32 R23, RZ, RZ, R15 ;  /* 0x000000ffff177224 */ /* 0x000fe400078e000f */
[----:B------:R-:W0:Y:S05]  /*15610*/  LDC R15, c[0x0][0x3ac] ;  /* 0x0000eb00ff0f7b82 */ /* 0x000e2a0000000800 */
[----:B---3--:R-:W-:-:S15]  /*15620*/  HMMA.16816.F32.BF16 R20, R8, R22, R4 ;  /* 0x000000160814723c */ /* 0x008fde0000041804 */
[----:B------:R-:W-:-:S04]  /*15630*/  NOP ;  /* 0x0000000000007918 */ /* 0x000fc80000000000 */
[----:B------:R-:W-:Y:S04]  /*15640*/  STL.64 [R1+0x170], R20 ;  /* 0x0001701401007387 */ /* 0x000fe80000100a00 */
[----:B------:R1:W-:Y:S02]  /*15650*/  STL.64 [R1+0x178], R22 ;  /* 0x0001781601007387 */ /* 0x0003e40000100a00 */
[----:B-1----:R-:W-:Y:S02]  /*15660*/  IMAD.MOV.U32 R22, RZ, RZ, R13 ;  /* 0x000000ffff167224 */ /* 0x002fe400078e000d */
[----:B------:R-:W-:Y:S01]  /*15670*/  IMAD.MOV.U32 R23, RZ, RZ, R12 ;  /* 0x000000ffff177224 */ /* 0x000fe200078e000c */
[----:B--2---:R-:W-:-:S15]  /*15680*/  HMMA.16816.F32.BF16 R4, R8, R18, R24 ;  /* 0x000000120804723c */ /* 0x004fde0000041818 */
[----:B------:R-:W-:-:S04]  /*15690*/  NOP ;  /* 0x0000000000007918 */ /* 0x000fc80000000000 */
[----:B------:R1:W-:Y:S04]  /*156a0*/  STL.64 [R1+0x160], R4 ;  /* 0x0001600401007387 */ /* 0x0003e80000100a00 */
[----:B------:R-:W-:Y:S04]  /*156b0*/  STL.64 [R1+0x168], R6 ;  /* 0x0001680601007387 */ /* 0x000fe80000100a00 */
[----:B-1----:R-:W2:Y:S04]  /*156c0*/  LDL.LU.64 R4, [R1+0xc80] ;  /* 0x000c800001047983 */ /* 0x002ea80000300a00 */
[----:B------:R-:W3:Y:S04]  /*156d0*/  LDL.LU.64 R12, [R1+0xc88] ;  /* 0x000c8800010c7983 */ /* 0x000ee80000300a00 */
[----:B------:R-:W4:Y:S04]  /*156e0*/  LDL.LU.64 R20, [R1+0xcb8] ;  /* 0x000cb80001147983 */ /* 0x000f280000300a00 */
[----:B------:R1:W-:Y:S04]  /*156f0*/  STL.64 [R1+0xeb8], R22 ;  /* 0x000eb81601007387 */ /* 0x0003e80000100a00 */
[----:B----4-:R4:W-:Y:S04]  /*15700*/  STL.64 [R1+0xeb0], R20 ;  /* 0x000eb01401007387 */ /* 0x0109e80000100a00 */
[----:B-1----:R-:W2:Y:S04]  /*15710*/  LDL.LU R22, [R1+0xa8] ;  /* 0x0000a80001167983 */ /* 0x002ea80000300800 */
[----:B------:R-:W2:Y:S04]  /*15720*/  LDL.LU R23, [R1+0xac] ;  /* 0x0000ac0001177983 */ /* 0x000ea80000300800 */
[----:B------:R-:W3:Y:S04]  /*15730*/  LDL.LU.64 R6, [R1+0xb58] ;  /* 0x000b580001067983 */ /* 0x000ee80000300a00 */
[----:B----4-:R-:W4:Y:S04]  /*15740*/  LDL.LU.64 R20, [R1+0xca8] ;  /* 0x000ca80001147983 */ /* 0x010f280000300a00 */
[----:B--2---:R-:W-:Y:S04]  /*15750*/  STL.64 [R1+0xed8], R22 ;  /* 0x000ed81601007387 */ /* 0x004fe80000100a00 */
[----:B----4-:R1:W-:Y:S04]  /*15760*/  STL.64 [R1+0xed0], R20 ;  /* 0x000ed01401007387 */ /* 0x0103e80000100a00 */
[----:B-1----:R-:W2:Y:S04]  /*15770*/  LDL.LU.64 R20, [R1+0xc90] ;  /* 0x000c900001147983 */ /* 0x002ea80000300a00 */
[----:B------:R-:W4:Y:S04]  /*15780*/  LDL.LU R22, [R1+0xb8] ;  /* 0x0000b80001167983 */ /* 0x000f280000300800 */
[----:B------:R-:W4:Y:S04]  /*15790*/  LDL.LU R23, [R1+0xbc] ;  /* 0x0000bc0001177983 */ /* 0x000f280000300800 */
[----:B----4-:R1:W-:Y:S04]  /*157a0*/  STL.64 [R1+0xef8], R22 ;  /* 0x000ef81601007387 */ /* 0x0103e80000100a00 */
[----:B--2---:R-:W-:Y:S04]  /*157b0*/  STL.64 [R1+0xef0], R20 ;  /* 0x000ef01401007387 */ /* 0x004fe80000100a00 */
[----:B-1----:R-:W2:Y:S04]  /*157c0*/  LDL.LU R22, [R1+0xc8] ;  /* 0x0000c80001167983 */ /* 0x002ea80000300800 */
[----:B------:R-:W2:Y:S04]  /*157d0*/  LDL.LU R23, [R1+0xcc] ;  /* 0x0000cc0001177983 */ /* 0x000ea80000300800 */
[----:B------:R-:W4:Y:S04]  /*157e0*/  LDL.LU.64 R24, [R1+0xcc0] ;  /* 0x000cc00001187983 */ /* 0x000f280000300a00 */
[----:B------:R-:W2:Y:S04]  /*157f0*/  LDL.LU R16, [R1+0xbe0] ;  /* 0x000be00001107983 */ /* 0x000ea80000300800 */
[----:B------:R-:W2:Y:S04]  /*15800*/  LDL.LU R17, [R1+0xbe4] ;  /* 0x000be40001117983 */ /* 0x000ea80000300800 */
[----:B------:R-:W2:Y:S04]  /*15810*/  LDL.LU R18, [R1+0xbe8] ;  /* 0x000be80001127983 */ /* 0x000ea80000300800 */
[----:B------:R-:W2:Y:S04]  /*15820*/  LDL.LU R19, [R1+0xbec] ;  /* 0x000bec0001137983 */ /* 0x000ea80000300800 */
[----:B--2---:R-:W-:Y:S04]  /*15830*/  STL.64 [R1+0xec8], R18 ;  /* 0x000ec81201007387 */ /* 0x004fe80000100a00 */
[----:B------:R1:W-:Y:S04]  /*15840*/  STL.64 [R1+0xec0], R16 ;  /* 0x000ec01001007387 */ /* 0x0003e80000100a00 */
[----:B-1----:R-:W2:Y:S04]  /*15850*/  LDL.LU R16, [R1+0xbf0] ;  /* 0x000bf00001107983 */ /* 0x002ea80000300800 */
        /* <DEDUP_REMOVED lines=15> */
[----:B------:R-:W3:Y:S01]  /*15950*/  LDL.LU.64 R26, [R1+0xcc8] ;  /* 0x000cc800011a7983 */ /* 0x000ee20000300a00 */
[----:B--2---:R-:W-:Y:S03]  /*15960*/  HMMA.16816.F32.BF16 R20, R8, R22, R16 ;  /* 0x000000160814723c */ /* 0x004fe60000041810 */
[----:B------:R-:W2:Y:S04]  /*15970*/  LDL.LU.64 R18, [R1+0xf08] ;  /* 0x000f080001127983 */ /* 0x000ea80000300a00 */
[----:B------:R-:W2:-:S12]  /*15980*/  LDL.LU.64 R16, [R1+0xf00] ;  /* 0x000f000001107983 */ /* 0x000e980000300a00 */
[----:B------:R-:W-:Y:S04]  /*15990*/  STL.64 [R1+0x150], R20 ;  /* 0x0001501401007387 */ /* 0x000fe80000100a00 */
[----:B------:R1:W-:Y:S04]  /*159a0*/  STL.64 [R1+0x158], R22 ;  /* 0x0001581601007387 */ /* 0x0003e80000100a00 */
[----:B-1----:R-:W2:Y:S04]  /*159b0*/  LDL.LU.64 R22, [R1+0xef8] ;  /* 0x000ef80001167983 */ /* 0x002ea80000300a00 */
[----:B------:R-:W2:Y:S01]  /*159c0*/  LDL.LU.64 R20, [R1+0xef0] ;  /* 0x000ef00001147983 */ /* 0x000ea20000300a00 */
[----:B0-----:R-:W-:-:S04]  /*159d0*/  IMAD.SHL.U32 R15, R15, 0x20, RZ ;  /* 0x000000200f0f7824 */ /* 0x001fc800078e00ff */
[----:B---3--:R-:W-:-:S05]  /*159e0*/  IMAD.WIDE R6, R15, 0x2, R6 ;  /* 0x000000020f067825 */ /* 0x008fca00078e0206 */
[----:B------:R-:W-:Y:S04]  /*159f0*/  STL [R1+0x69c], R6 ;  /* 0x00069c0601007387 */ /* 0x000fe80000100800 */
[----:B------:R-:W-:Y:S01]  /*15a00*/  STL [R1+0x698], R7 ;  /* 0x0006980701007387 */ /* 0x000fe20000100800 */
[----:B------:R-:W-:-:S05]  /*15a10*/  IMAD.WIDE R4, R15, 0x2, R4 ;  /* 0x000000020f047825 */ /* 0x000fca00078e0204 */
[----:B------:R-:W-:Y:S04]  /*15a20*/  STL [R1+0x694], R4 ;  /* 0x0006940401007387 */ /* 0x000fe80000100800 */
[----:B------:R0:W-:Y:S04]  /*15a30*/  STL [R1+0x690], R5 ;  /* 0x0006900501007387 */ /* 0x0001e80000100800 */
[----:B0-----:R-:W3:Y:S01]  /*15a40*/  LDL.LU.64 R4, [R1+0xc98] ;  /* 0x000c980001047983 */ /* 0x001ee20000300a00 */
[----:B--2---:R-:W-:Y:S02]  /*15a50*/  IMAD.WIDE R6, R15, 0x2, R20 ;  /* 0x000000020f067825 */ /* 0x004fe400078e0214 */
[----:B------:R-:W-:Y:S01]  /*15a60*/  HMMA.16816.F32.BF16 R20, R8, R22, R16 ;  /* 0x000000160814723c */ /* 0x000fe20000041810 */
[----:B------:R-:W2:Y:S04]  /*15a70*/  LDL.LU.64 R18, [R1+0xee8] ;  /* 0x000ee80001127983 */ /* 0x000ea80000300a00 */
[----:B------:R-:W2:-:S14]  /*15a80*/  LDL.LU.64 R16, [R1+0xee0] ;  /* 0x000ee00001107983 */ /* 0x000e9c0000300a00 */
[----:B------:R-:W-:Y:S04]  /*15a90*/  STL.64 [R1+0x140], R20 ;  /* 0x0001401401007387 */ /* 0x000fe80000100a00 */
[----:B------:R0:W-:Y:S04]  /*15aa0*/  STL.64 [R1+0x148], R22 ;  /* 0x0001481601007387 */ /* 0x0001e80000100a00 */
[----:B0-----:R-:W2:Y:S04]  /*15ab0*/  LDL.LU.64 R22, [R1+0xed8] ;  /* 0x000ed80001167983 */ /* 0x001ea80000300a00 */
[----:B------:R-:W2:Y:S01]  /*15ac0*/  LDL.LU.64 R20, [R1+0xed0] ;  /* 0x000ed00001147983 */ /* 0x000ea20000300a00 */
[----:B------:R-:W-:-:S05]  /*15ad0*/  IMAD.WIDE R12, R15, 0x2, R12 ;  /* 0x000000020f0c7825 */ /* 0x000fca00078e020c */
[----:B------:R-:W-:Y:S04]  /*15ae0*/  STL [R1+0x68c], R12 ;  /* 0x00068c0c01007387 */ /* 0x000fe80000100800 */
[----:B------:R0:W-:Y:S04]  /*15af0*/  STL [R1+0x688], R13 ;  /* 0x0006880d01007387 */ /* 0x0001e80000100800 */
[----:B0-----:R-:W4:Y:S04]  /*15b00*/  LDL.LU.64 R12, [R1+0xca0] ;  /* 0x000ca000010c7983 */ /* 0x001f280000300a00 */
[----:B------:R-:W-:Y:S04]  /*15b10*/  STL [R1+0x684], R6 ;  /* 0x0006840601007387 */ /* 0x000fe80000100800 */
[----:B------:R-:W-:Y:S01]  /*15b20*/  STL [R1+0x67c], R7 ;  /* 0x00067c0701007387 */ /* 0x000fe20000100800 */
[----:B---3--:R-:W-:-:S05]  /*15b30*/  IMAD.WIDE R4, R15, 0x2, R4 ;  /* 0x000000020f047825 */ /* 0x008fca00078e0204 */
        /* <DEDUP_REMOVED lines=11> */
[----:B----4-:R-:W-:-:S04]  /*15bf0*/  IMAD.WIDE R12, R15, 0x2, R12 ;  /* 0x000000020f0c7825 */ /* 0x010fc800078e020c */
[C---:B---3--:R-:W-:Y:S01]  /*15c00*/  IMAD.WIDE R4, R15.reuse, 0x2, R4 ;  /* 0x000000020f047825 */ /* 0x048fe200078e0204 */
[----:B------:R-:W-:Y:S04]  /*15c10*/  STL [R1+0x674], R12 ;  /* 0x0006740c01007387 */ /* 0x000fe80000100800 */
[----:B------:R2:W-:Y:S04]  /*15c20*/  STL [R1+0x5cc], R13 ;  /* 0x0005cc0d01007387 */ /* 0x0005e80000100800 */
[----:B------:R-:W-:Y:S04]  /*15c30*/  STL [R1+0x670], R6 ;  /* 0x0006700601007387 */ /* 0x000fe80000100800 */
[----:B------:R-:W-:Y:S04]  /*15c40*/  STL [R1+0x5c4], R7 ;  /* 0x0005c40701007387 */ /* 0x000fe80000100800 */
[----:B------:R-:W-:Y:S04]  /*15c50*/  STL [R1+0x5c8], R4 ;  /* 0x0005c80401007387 */ /* 0x000fe80000100800 */
[----:B------:R-:W-:Y:S01]  /*15c60*/  STL [R1+0x5c0], R5 ;  /* 0x0005c00501007387 */ /* 0x000fe20000100800 */
[----:B--2---:R-:W-:-:S02]  /*15c70*/  IMAD.WIDE R12, R15, 0x2, R20 ;  /* 0x000000020f0c7825 */ /* 0x004fc400078e0214 */
[----:B------:R-:W-:Y:S01]  /*15c80*/  HMMA.16816.F32.BF16 R20, R8, R22, R16 ;  /* 0x000000160814723c */ /* 0x000fe20000041810 */
[----:B------:R-:W2:Y:S04]  /*15c90*/  LDL.LU.64 R18, [R1+0xea8] ;  /* 0x000ea80001127983 */ /* 0x000ea80000300a00 */
[----:B------:R-:W3:-:S14]  /*15ca0*/  LDL.LU.64 R16, [R1+0xea0] ;  /* 0x000ea00001107983 */ /* 0x000edc0000300a00 */
[----:B------:R-:W-:Y:S04]  /*15cb0*/  STL.64 [R1+0x120], R20 ;  /* 0x0001201401007387 */ /* 0x000fe80000100a00 */
[----:B------:R2:W-:Y:S02]  /*15cc0*/  STL.64 [R1+0x128], R22 ;  /* 0x0001281601007387 */ /* 0x0005e40000100a00 */
[----:B--2---:R-:W-:Y:S02]  /*15cd0*/  IMAD.MOV.U32 R22, RZ, RZ, R19 ;  /* 0x000000ffff167224 */ /* 0x004fe400078e0013 */
[----:B------:R-:W-:Y:S02]  /*15ce0*/  IMAD.MOV.U32 R23, RZ, RZ, R18 ;  /* 0x000000ffff177224 */ /* 0x000fe400078e0012 */
[----:B------:R-:W2:Y:S04]  /*15cf0*/  LDL.LU.64 R18, [R1+0xd00] ;  /* 0x000d000001127983 */ /* 0x000ea80000300a00 */
[----:B------:R-:W4:Y:S04]  /*15d00*/  LDL.LU.64 R20, [R1+0xd08] ;  /* 0x000d080001147983 */ /* 0x000f280000300a00 */
[----:B------:R-:W-:Y:S04]  /*15d10*/  STL.64 [R1+0xe60], R22 ;  /* 0x000e601601007387 */ /* 0x000fe80000100a00 */
[----:B----4-:R0:W-:Y:S04]  /*15d20*/  STL.64 [R1+0xe58], R20 ;  /* 0x000e581401007387 */ /* 0x0101e80000100a00 */
[----:B0-----:R-:W4:Y:S01]  /*15d30*/  LDL.LU.64 R20, [R1+0xcf0] ;  /* 0x000cf00001147983 */ /* 0x001f220000300a00 */
[----:B------:R-:W-:-:S02]  /*15d40*/  IMAD.MOV.U32 R22, RZ, RZ, R0 ;  /* 0x000000ffff167224 */ /* 0x000fc400078e0000 */
[----:B------:R-:W-:Y:S01]  /*15d50*/  IMAD.MOV.U32 R23, RZ, RZ, R3 ;  /* 0x000000ffff177224 */ /* 0x000fe200078e0003 */
[----:B------:R-:W2:Y:S04]  /*15d60*/  LDL.LU R0, [R1+0xe9c] ;  /* 0x000e9c0001007983 */ /* 0x000ea80000300800 */
[----:B------:R-:W2:Y:S04]  /*15d70*/  LDL.LU R3, [R1+0xe98] ;  /* 0x000e980001037983 */ /* 0x000ea80000300800 */
[----:B------:R-:W-:Y:S01]  /*15d80*/  STL.64 [R1+0xe80], R22 ;  /* 0x000e801601007387 */ /* 0x000fe20000100a00 */
[----:B------:R-:W-:-:S04]  /*15d90*/  IMAD.WIDE R6, R15, 0x2, R24 ;  /* 0x000000020f067825 */ /* 0x000fc800078e0218 */
[----:B------:R-:W-:Y:S01]  /*15da0*/  IMAD.WIDE R4, R15, 0x2, R26 ;  /* 0x000000020f047825 */ /* 0x000fe200078e021a */
[----:B----4-:R0:W-:Y:S04]  /*15db0*/  STL.64 [R1+0xe78], R20 ;  /* 0x000e781401007387 */ /* 0x0101e80000100a00 */
[----:B0-----:R-:W4:Y:S04]  /*15dc0*/  LDL.LU.64 R20, [R1+0xcd8] ;  /* 0x000cd80001147983 */ /* 0x001f280000300a00 */
        /* <DEDUP_REMOVED lines=10> */
[----:B---3--:R-:W-:-:S02]  /*15e70*/  IMAD.MOV.U32 R22, RZ, RZ, R17 ;  /* 0x000000ffff167224 */ /* 0x008fc400078e0011 */
[----:B------:R-:W-:Y:S01]  /*15e80*/  IMAD.MOV.U32 R23, RZ, RZ, R16 ;  /* 0x000000ffff177224 */ /* 0x000fe200078e0010 */
[----:B--2---:R-:W-:Y:S04]  /*15e90*/  STL.64 [R1+0xe90], R26 ;  /* 0x000e901a01007387 */ /* 0x004fe80000100a00 */
[----:B------:R0:W-:Y:S04]  /*15ea0*/  STL.64 [R1+0xe88], R24 ;  /* 0x000e881801007387 */ /* 0x0001e80000100a00 */
[----:B0-----:R-:W2:Y:S04]  /*15eb0*/  LDL.LU R24, [R1+0xbd0] ;  /* 0x000bd00001187983 */ /* 0x001ea80000300800 */
[----:B------:R-:W2:Y:S04]  /*15ec0*/  LDL.LU R25, [R1+0xbd4] ;  /* 0x000bd40001197983 */ /* 0x000ea80000300800 */
[----:B------:R-:W2:Y:S04]  /*15ed0*/  LDL.LU R26, [R1+0xbd8] ;  /* 0x000bd800011a7983 */ /* 0x000ea80000300800 */
[----:B------:R-:W2:Y:S04]  /*15ee0*/  LDL.LU R27, [R1+0xbdc] ;  /* 0x000bdc00011b7983 */ /* 0x000ea80000300800 */
[----:B------:R-:W3:Y:S04]  /*15ef0*/  LDL.LU.64 R16, [R1+0xd10] ;  /* 0x000d100001107983 */ /* 0x000ee80000300a00 */
[----:B------:R-:W-:Y:S04]  /*15f00*/  STL [R1+0x5ac], R12 ;  /* 0x0005ac0c01007387 */ /* 0x000fe80000100800 */
[----:B------:R0:W-:Y:S04]  /*15f10*/  STL [R1+0x5a4], R13 ;  /* 0x0005a40d01007387 */ /* 0x0001e80000100800 */
[----:B0-----:R-:W3:Y:S04]  /*15f20*/  LDL.LU.64 R12, [R1+0xcd0] ;  /* 0x000cd000010c7983 */ /* 0x001ee80000300a00 */
[----:B------:R-:W-:Y:S04]  /*15f30*/  STL [R1+0x5a8], R6 ;  /* 0x0005a80601007387 */ /* 0x000fe80000100800 */
[----:B------:R4:W-:Y:S02]  /*15f40*/  STL [R1+0x5a0], R7 ;  /* 0x0005a00701007387 */ /* 0x0009e40000100800 */
[----:B----4-:R-:W-:-:S02]  /*15f50*/  IMAD.WIDE R6, R15, 0x2, R20 ;  /* 0x000000020f067825 */ /* 0x010fc400078e0214 */
[----:B------:R-:W-:Y:S04]  /*15f60*/  STL [R1+0x11c], R4 ;  /* 0x00011c0401007387 */ /* 0x000fe80000100800 */
[----:B------:R0:W-:Y:S04]  /*15f70*/  STL [R1+0x118], R5 ;  /* 0x0001180501007387 */ /* 0x0001e80000100800 */
[----:B0-----:R-:W4:Y:S01]  /*15f80*/  LDL.LU.64 R4, [R1+0xce0] ;  /* 0x000ce00001047983 */ /* 0x001f220000300a00 */
[----:B--2---:R-:W-:Y:S03]  /*15f90*/  HMMA.16816.F32.BF16 R20, R8, R22, R24 ;  /* 0x000000160814723c */ /* 0x004fe60000041818 */
[----:B------:R-:W2:Y:S04]  /*15fa0*/  LDL.LU.64 R26, [R1+0xe90] ;  /* 0x000e9000011a7983 */ /* 0x000ea80000300a00 */
[----:B------:R-:W2:-:S12]  /*15fb0*/  LDL.LU.64 R24, [R1+0xe88] ;  /* 0x000e880001187983 */ /* 0x000e980000300a00 */
[----:B------:R-:W-:Y:S04]  /*15fc0*/  STL.64 [R1+0x360], R20 ;  /* 0x0003601401007387 */ /* 0x000fe80000100a00 */
[----:B------:R0:W-:Y:S04]  /*15fd0*/  STL.64 [R1+0x368], R22 ;  /* 0x0003681601007387 */ /* 0x0001e80000100a00 */
[----:B0-----:R-:W2:Y:S04]  /*15fe0*/  LDL.LU.64 R22, [R1+0xe80] ;  /* 0x000e800001167983 */ /* 0x001ea80000300a00 */
[----:B------:R-:W2:Y:S01]  /*15ff0*/  LDL.LU.64 R20, [R1+0xe78] ;  /* 0x000e780001147983 */ /* 0x000ea20000300a00 */
[----:B---3--:R-:W-:-:S05]  /*16000*/  IMAD.WIDE R12, R15, 0x2, R12 ;  /* 0x000000020f0c7825 */ /* 0x008fca00078e020c */
[----:B------:R-:W-:Y:S04]  /*16010*/  STL [R1+0x114], R12 ;  /* 0x0001140c01007387 */ /* 0x000fe80000100800 */
[----:B------:R0:W-:Y:S04]  /*16020*/  STL [R1+0x110], R13 ;  /* 0x0001100d01007387 */ /* 0x0001e80000100800 */
[----:B0-----:R-:W3:Y:S04]  /*16030*/  LDL.LU.64 R12, [R1+0xce8] ;  /* 0x000ce800010c7983 */ /* 0x001ee80000300a00 */
[----:B------:R-:W-:Y:S04]  /*16040*/  STL [R1+0x10c], R6 ;  /* 0x00010c0601007387 */ /* 0x000fe80000100800 */
[----:B------:R-:W-:Y:S01]  /*16050*/  STL [R1+0x108], R7 ;  /* 0x0001080701007387 */ /* 0x000fe20000100800 */
[----:B----4-:R-:W-:-:S05]  /*16060*/  IMAD.WIDE R4, R15, 0x2, R4 ;  /* 0x000000020f047825 */ /* 0x010fca00078e0204 */
[----:B------:R-:W-:Y:S04]  /*16070*/  STL [R1+0x104], R4 ;  /* 0x0001040401007387 */ /* 0x000fe80000100800 */
[----:B------:R0:W-:Y:S04]  /*16080*/  STL [R1+0x100], R5 ;  /* 0x0001000501007387 */ /* 0x0001e80000100800 */
[----:B0-----:R-:W4:Y:S01]  /*16090*/  LDL.LU.64 R4, [R1+0xcf8] ;  /* 0x000cf80001047983 */ /* 0x001f220000300a00 */
        /* <DEDUP_REMOVED lines=8> */
[----:B---3--:R-:W-:-:S05]  /*16120*/  IMAD.WIDE R12, R15, 0x2, R12 ;  /* 0x000000020f0c7825 */ /* 0x008fca00078e020c */
[----:B------:R-:W-:Y:S04]  /*16130*/  STL [R1+0xfc], R12 ;  /* 0x0000fc0c01007387 */ /* 0x000fe80000100800 */
[----:B------:R0:W-:Y:S04]  /*16140*/  STL [R1+0xf8], R13 ;  /* 0x0000f80d01007387 */ /* 0x0001e80000100800 */
[----:B------:R-:W-:Y:S04]  /*16150*/  STL [R1+0xf4], R6 ;  /* 0x0000f40601007387 */ /* 0x000fe80000100800 */
[----:B------:R-:W-:Y:S01]  /*16160*/  STL [R1+0xf0], R7 ;  /* 0x0000f00701007387 */ /* 0x000fe20000100800 */
[----:B----4-:R-:W-:-:S05]  /*16170*/  IMAD.WIDE R4, R15, 0x2, R4 ;  /* 0x000000020f047825 */ /* 0x010fca00078e0204 */
[----:B------:R-:W-:Y:S04]  /*16180*/  STL [R1+0xec], R4 ;  /* 0x0000ec0401007387 */ /* 0x000fe80000100800 */
[----:B------:R1:W-:Y:S01]  /*16190*/  STL [R1+0xe8], R5 ;  /* 0x0000e80501007387 */ /* 0x0003e20000100800 */
[----:B0-----:R-:W-:-:S03]  /*161a0*/  IMAD.WIDE R12, R15, 0x2, R18 ;  /* 0x000000020f0c7825 */ /* 0x001fc600078e0212 */
[----:B------:R-:W3:Y:S01]  /*161b0*/  LDL.LU.64 R18, [R1+0xd28] ;  /* 0x000d280001127983 */ /* 0x000ee20000300a00 */
[----:B-1----:R-:W-:-:S04]  /*161c0*/  IMAD.WIDE R4, R15, 0x2, R16 ;  /* 0x000000020f047825 */ /* 0x002fc800078e0210 */
[----:B--2---:R-:W-:Y:S02]  /*161d0*/  IMAD.WIDE R6, R15, 0x2, R20 ;  /* 0x000000020f067825 */ /* 0x004fe400078e0214 */
[----:B------:R-:W-:Y:S01]  /*161e0*/  HMMA.16816.F32.BF16 R20, R8, R22, R24 ;  /* 0x000000160814723c */ /* 0x000fe20000041818 */
[----:B------:R-:W2:Y:S04]  /*161f0*/  LDL.LU.64 R26, [R1+0xe50] ;  /* 0x000e5000011a7983 */ /* 0x000ea80000300a00 */
[----:B------:R-:W4:-:S14]  /*16200*/  LDL.LU.64 R24, [R1+0xe48] ;  /* 0x000e480001187983 */ /* 0x000f1c0000300a00 */
[----:B------:R-:W-:Y:S04]  /*16210*/  STL.64 [R1+0x440], R20 ;  /* 0x0004401401007387 */ /* 0x000fe80000100a00 */
[----:B------:R-:W-:Y:S04]  /*16220*/  STL.64 [R1+0x448], R22 ;  /* 0x0004481601007387 */ /* 0x000fe80000100a00 */
[----:B------:R-:W-:Y:S04]  /*16230*/  STL [R1+0xe4], R12 ;  /* 0x0000e40c01007387 */ /* 0x000fe80000100800 */
[----:B------:R-:W2:Y:S04]  /*16240*/  LDL.LU.64 R16, [R1+0xd38] ;  /* 0x000d380001107983 */ /* 0x000ea80000300a00 */
[----:B---3--:R4:W-:Y:S02]  /*16250*/  STL.64 [R1+0xe18], R18 ;  /* 0x000e181201007387 */ /* 0x0089e40000100a00 */
[----:B----4-:R-:W-:-:S02]  /*16260*/  IMAD.MOV.U32 R18, RZ, RZ, R25 ;  /* 0x000000ffff127224 */ /* 0x010fc400078e0019 */
[----:B------:R-:W-:Y:S01]  /*16270*/  IMAD.MOV.U32 R19, RZ, RZ, R24 ;  /* 0x000000ffff137224 */ /* 0x000fe200078e0018 */
[----:B--2---:R0:W-:Y:S04]  /*16280*/  STL.64 [R1+0xe10], R16 ;  /* 0x000e101001007387 */ /* 0x0041e80000100a00 */
[----:B0-----:R-:W2:Y:S04]  /*16290*/  LDL.LU.64 R16, [R1+0xd18] ;  /* 0x000d180001107983 */ /* 0x001ea80000300a00 */
[----:B------:R-:W3:Y:S04]  /*162a0*/  LDL.LU.64 R24, [R1+0xd48] ;  /* 0x000d480001187983 */ /* 0x000ee80000300a00 */
[----:B------:R0:W-:Y:S02]  /*162b0*/  STL.64 [R1+0xdf0], R26 ;  /* 0x000df01a01007387 */ /* 0x0001e40000100a00 */
[----:B0-----:R-:W-:-:S02]  /*162c0*/  IMAD.MOV.U32 R26, RZ, RZ, R2 ;  /* 0x000000ffff1a7224 */ /* 0x001fc400078e0002 */
[----:B------:R-:W-:Y:S01]  /*162d0*/  IMAD.MOV.U32 R27, RZ, RZ, R29 ;  /* 0x000000ffff1b7224 */ /* 0x000fe200078e001d */
[----:B---3--:R0:W-:Y:S04]  /*162e0*/  STL.64 [R1+0xde8], R24 ;  /* 0x000de81801007387 */ /* 0x0081e80000100a00 */
[----:B------:R-:W3:Y:S04]  /*162f0*/  LDL.LU R2, [R1+0xe44] ;  /* 0x000e440001027983 */ /* 0x000ee80000300800 */
[----:B------:R-:W4:Y:S04]  /*16300*/  LDL.LU R29, [R1+0xe40] ;  /* 0x000e4000011d7983 */ /* 0x000f280000300800 */
[----:B------:R1:W-:Y:S04]  /*16310*/  STL.64 [R1+0xe20], R26 ;  /* 0x000e201a01007387 */ /* 0x0003e80000100a00 */
[----:B0-----:R-:W2:Y:S04]  /*16320*/  LDL.LU R24, [R1+0xba0] ;  /* 0x000ba00001187983 */ /* 0x001ea80000300800 */
[----:B------:R-:W2:Y:S04]  /*16330*/  LDL.LU R25, [R1+0xba4] ;  /* 0x000ba40001197983 */ /* 0x000ea80000300800 */
[----:B-1----:R-:W2:Y:S04]  /*16340*/  LDL.LU R26, [R1+0xba8] ;  /* 0x000ba800011a7983 */ /* 0x002ea80000300800 */
[----:B------:R-:W2:Y:S04]  /*16350*/  LDL.LU R27, [R1+0xbac] ;  /* 0x000bac00011b7983 */ /* 0x000ea80000300800 */
[----:B------:R-:W2:Y:S04]  /*16360*/  LDL.LU.64 R22, [R1+0xd58] ;  /* 0x000d580001167983 */ /* 0x000ea80000300a00 */
[----:B--2---:R0:W-:Y:S04]  /*16370*/  STL.64 [R1+0xdd0], R22 ;  /* 0x000dd01601007387 */ /* 0x0041e80000100a00 */
[----:B------:R-:W2:Y:S04]  /*16380*/  LDL.LU R20, [R1+0x740] ;  /* 0x0007400001147983 */ /* 0x000ea80000300800 */
[----:B------:R-:W2:Y:S04]  /*16390*/  LDL.LU R21, [R1+0x744] ;  /* 0x0007440001157983 */ /* 0x000ea80000300800 */
[----:B0-----:R-:W2:Y:S04]  /*163a0*/  LDL.LU R22, [R1+0x748] ;  /* 0x0007480001167983 */ /* 0x001ea80000300800 */
[----:B------:R-:W2:Y:S04]  /*163b0*/  LDL.LU R23, [R1+0x74c] ;  /* 0x00074c0001177983 */ /* 0x000ea80000300800 */
[----:B--2---:R-:W-:Y:S04]  /*163c0*/  STL.64 [R1+0xe00], R22 ;  /* 0x000e001601007387 */ /* 0x004fe80000100a00 */
[----:B------:R4:W-:Y:S02]  /*163d0*/  STL.64 [R1+0xdf8], R20 ;  /* 0x000df81401007387 */ /* 0x0009e40000100a00 */
[----:B----4-:R-:W-:-:S02]  /*163e0*/  IMAD.MOV.U32 R20, RZ, RZ, R29 ;  /* 0x000000ffff147224 */ /* 0x010fc400078e001d */
[----:B---3--:R-:W-:Y:S01]  /*163f0*/  IMAD.MOV.U32 R21, RZ, RZ, R2 ;  /* 0x000000ffff157224 */ /* 0x008fe200078e0002 */
[----:B------:R0:W5:Y:S04]  /*16400*/  LDL.LU R29, [R1+0xe3c] ;  /* 0x000e3c00011d7983 */ /* 0x0001680000300800 */
[----:B------:R-:W2:Y:S01]  /*16410*/  LDL.LU R2, [R1+0xe38] ;  /* 0x000e380001027983 */ /* 0x000ea20000300800 */
[----:B------:R-:W-:-:S03]  /*16420*/  IMAD.MOV.U32 R22, RZ, RZ, R3 ;  /* 0x000000ffff167224 */ /* 0x000fc600078e0003 */
[----:B------:R-:W2:Y:S01]  /*16430*/  LDL.LU R3, [R1+0xe34] ;  /* 0x000e340001037983 */ /* 0x000ea20000300800 */
[----:B------:R-:W-:-:S03]  /*16440*/  IMAD.MOV.U32 R23, RZ, RZ, R0 ;  /* 0x000000ffff177224 */ /* 0x000fc600078e0000 */
[----:B------:R-:W3:Y:S04]  /*16450*/  LDL.LU R0, [R1+0xe30] ;  /* 0x000e300001007983 */ /* 0x000ee80000300800 */
[----:B------:R1:W-:Y:S02]  /*16460*/  STL [R1+0xe0], R13 ;  /* 0x0000e00d01007387 */ /* 0x0003e40000100800 */
[C---:B-1----:R-:W-:Y:S02]  /*16470*/  IMAD.WIDE R12, R15.reuse, 0x2, R16 ;  /* 0x000000020f0c7825 */ /* 0x042fe400078e0210 */
[----:B------:R-:W-:Y:S01]  /*16480*/  HMMA.16816.F32.BF16 R16, R8, R18, R24 ;  /* 0x000000120810723c */ /* 0x000fe20000041818 */
[----:B------:R-:W-:Y:S04]  /*16490*/  STL [R1+0xdc], R6 ;  /* 0x0000dc0601007387 */ /* 0x000fe80000100800 */
[----:B------:R2:W-:Y:S04]  /*164a0*/  STL [R1+0xd8], R7 ;  /* 0x0000d80701007387 */ /* 0x0005e80000100800 */
[----:B------:R-:W-:Y:S04]  /*164b0*/  STL [R1+0xd4], R4 ;  /* 0x0000d40401007387 */ /* 0x000fe80000100800 */
[----:B------:R-:W-:Y:S01]  /*164c0*/  STL [R1+0xd0], R5 ;  /* 0x0000d00501007387 */ /* 0x000fe20000100800 */
[----:B--2---:R-:W-:-:S03]  /*164d0*/  IMAD.WIDE R6, R15, 0x2, R2 ;  /* 0x000000020f067825 */ /* 0x004fc600078e0202 */
[----:B------:R-:W2:Y:S04]  /*164e0*/  LDL.LU.64 R2, [R1+0xe28] ;  /* 0x000e280001027983 */ /* 0x000ea80000300a00 */
[----:B------:R-:W4:Y:S04]  /*164f0*/  LDL.LU.64 R26, [R1+0xe20] ;  /* 0x000e2000011a7983 */ /* 0x000f280000300a00 */
[----:B------:R-:W-:Y:S04]  /*16500*/  STL.64 [R1+0x4a0], R16 ;  /* 0x0004a01001007387 */ /* 0x000fe80000100a00 */
[----:B------:R1:W-:Y:S04]  /*16510*/  STL.64 [R1+0x4a8], R18 ;  /* 0x0004a81201007387 */ /* 0x0003e80000100a00 */
[----:B-1----:R-:W3:Y:S04]  /*16520*/  LDL.LU.64 R18, [R1+0xe18] ;  /* 0x000e180001127983 */ /* 0x002ee80000300a00 */
[----:B------:R-:W4:Y:S04]  /*16530*/  LDL.LU.64 R16, [R1+0xe10] ;  /* 0x000e100001107983 */ /* 0x000f280000300a00 */
[----:B------:R-:W-:Y:S04]  /*16540*/  STL [R1+0xcc], R12 ;  /* 0x0000cc0c01007387 */ /* 0x000fe80000100800 */
[----:B------:R2:W-:Y:S04]  /*16550*/  STL [R1+0xc8], R13 ;  /* 0x0000c80d01007387 */ /* 0x0005e80000100800 */
[----:B------:R-:W-:Y:S01]  /*16560*/  STL [R1+0xc4], R6 ;  /* 0x0000c40601007387 */ /* 0x000fe20000100800 */
[----:B--2---:R-:W-:-:S04]  /*16570*/  IMAD.WIDE R12, R15, 0x2, R2 ;  /* 0x000000020f0c7825 */ /* 0x004fc800078e0202 */
[C---:B---3--:R-:W-:Y:S02]  /*16580*/  IMAD.WIDE R4, R15.reuse, 0x2, R18 ;  /* 0x000000020f047825 */ /* 0x048fe400078e0212 */
[----:B------:R-:W2:Y:S04]  /*16590*/  LDL.LU.64 R18, [R1+0xd68] ;  /* 0x000d680001127983 */ /* 0x000ea80000300a00 */
[----:B------:R1:W-:Y:S04]  /*165a0*/  STL [R1+0xc0], R7 ;  /* 0x0000c00701007387 */ /* 0x0003e80000100800 */
[----:B------:R-:W3:Y:S01]  /*165b0*/  LDL.LU.64 R2, [R1+0xe08] ;  /* 0x000e080001027983 */ /* 0x000ee20000300a00 */
[----:B----4-:R-:W-:Y:S03]  /*165c0*/  HMMA.16816.F32.BF16 R24, R8, R26, R20 ;  /* 0x0000001a0818723c */ /* 0x010fe60000041814 */
[----:B------:R-:W-:Y:S04]  /*165d0*/  STL [R1+0xbc], R4 ;  /* 0x0000bc0401007387 */ /* 0x000fe80000100800 */
[----:B------:R-:W-:Y:S01]  /*165e0*/  STL [R1+0xb8], R5 ;  /* 0x0000b80501007387 */ /* 0x000fe20000100800 */
[----:B-1----:R-:W-:-:S03]  /*165f0*/  IMAD.WIDE R6, R15, 0x2, R16 ;  /* 0x000000020f067825 */ /* 0x002fc600078e0210 */
[----:B------:R-:W4:Y:S04]  /*16600*/  LDL.LU.64 R16, [R1+0xd70] ;  /* 0x000d700001107983 */ /* 0x000f280000300a00 */
[----:B------:R-:W2:Y:S04]  /*16610*/  LDL.LU.64 R22, [R1+0xe00] ;  /* 0x000e000001167983 */ /* 0x000ea80000300a00 */
[----:B------:R-:W2:Y:S04]  /*16620*/  LDL.LU.64 R20, [R1+0xdf8] ;  /* 0x000df80001147983 */ /* 0x000ea80000300a00 */
[----:B------:R-:W-:Y:S04]  /*16630*/  STL.64 [R1+0x750], R24 ;  /* 0x0007501801007387 */ /* 0x000fe80000100a00 */
[----:B------:R1:W-:Y:S04]  /*16640*/  STL.64 [R1+0x758], R26 ;  /* 0x0007581a01007387 */ /* 0x0003e80000100a00 */
[----:B-1----:R-:W2:Y:S04]  /*16650*/  LDL.LU.64 R26, [R1+0xdf0] ;  /* 0x000df000011a7983 */ /* 0x002ea80000300a00 */
[----:B------:R-:W2:Y:S01]  /*16660*/  LDL.LU.64 R24, [R1+0xde8] ;  /* 0x000de80001187983 */ /* 0x000ea20000300a00 */
[----:B---3--:R-:W-:-:S03]  /*16670*/  IMAD.WIDE R4, R15, 0x2, R2 ;  /* 0x000000020f047825 */ /* 0x008fc600078e0202 */
[----:B------:R-:W3:Y:S04]  /*16680*/  LDL.LU.64 R2, [R1+0xde0] ;  /* 0x000de00001027983 */ /* 0x000ee80000300a00 */
[----:B------:R-:W-:Y:S04]  /*16690*/  STL [R1+0xb4], R12 ;  /* 0x0000b40c01007387 */ /* 0x000fe80000100800 */
[----:B------:R2:W-:Y:S04]  /*166a0*/  STL [R1+0xb0], R13 ;  /* 0x0000b00d01007387 */ /* 0x0005e80000100800 */
[----:B------:R-:W-:Y:S04]  /*166b0*/  STL [R1+0xac], R6 ;  /* 0x0000ac0601007387 */ /* 0x000fe80000100800 */
[----:B------:R3:W-:Y:S04]  /*166c0*/  STL [R1+0xa8], R7 ;  /* 0x0000a80701007387 */ /* 0x0007e80000100800 */
[----:B------:R-:W-:Y:S04]  /*166d0*/  STL [R1+0x84], R4 ;  /* 0x0000840401007387 */ /* 0x000fe80000100800 */
[----:B------:R-:W-:Y:S01]  /*166e0*/  STL [R1+0x80], R5 ;  /* 0x0000800501007387 */ /* 0x000fe20000100800 */
[----:B--2---:R-:W-:-:S02]  /*166f0*/  IMAD.WIDE R12, R15, 0x2, R24 ;  /* 0x000000020f0c7825 */ /* 0x004fc400078e0218 */
[----:B------:R-:W-:Y:S02]  /*16700*/  HMMA.16816.F32.BF16 R24, R8, R26, R20 ;  /* 0x0000001a0818723c */ /* 0x000fe40000041814 */
[C---:B---3--:R-:W-:Y:S02]  /*16710*/  IMAD.WIDE R6, R15.reuse, 0x2, R2 ;  /* 0x000000020f067825 */ /* 0x048fe400078e0202 */
[----:B------:R-:W2:Y:S04]  /*16720*/  LDL.LU.64 R2, [R1+0xdd8] ;  /* 0x000dd80001027983 */ /* 0x000ea80000300a00 */
[----:B------:R-:W3:Y:S11]  /*16730*/  LDL.LU.64 R22, [R1+0xdd0] ;  /* 0x000dd00001167983 */ /* 0x000ef60000300a00 */
[----:B------:R-:W-:Y:S04]  /*16740*/  STL.64 [R1+0x740], R24 ;  /* 0x0007401801007387 */ /* 0x000fe80000100a00 */
[----:B------:R1:W-:Y:S04]  /*16750*/  STL.64 [R1+0x748], R26 ;  /* 0x0007481a01007387 */ /* 0x0003e80000100a00 */
[----:B-1----:R-:W4:Y:S04]  /*16760*/  LDL.LU.64 R26, [R1+0xdc8] ;  /* 0x000dc800011a7983 */ /* 0x002f280000300a00 */
[----:B------:R-:W4:Y:S04]  /*16770*/  LDL.LU.64 R24, [R1+0xdc0] ;  /* 0x000dc00001187983 */ /* 0x000f280000300a00 */
[----:B------:R-:W-:Y:S04]  /*16780*/  STL [R1+0x4], R12 ;  /* 0x0000040c01007387 */ /* 0x000fe80000100800 */
[----:B------:R2:W-:Y:S02]  /*16790*/  STL [R1], R13 ;  /* 0x0000000d01007387 */ /* 0x0005e40000100800 */
[----:B--2---:R-:W-:-:S02]  /*167a0*/  IMAD.WIDE R12, R15, 0x2, R2 ;  /* 0x000000020f0c7825 */ /* 0x004fc400078e0202 */
[----:B------:R-:W2:Y:S02]  /*167b0*/  LDL.LU.64 R2, [R1+0xdb8] ;  /* 0x000db80001027983 */ /* 0x000ea40000300a00 */
[----:B---3--:R-:W-:-:S04]  /*167c0*/  IMAD.WIDE R4, R15, 0x2, R22 ;  /* 0x000000020f047825 */ /* 0x008fc800078e0216 */
[----:B------:R-:W-:Y:S02]  /*167d0*/  IMAD.MOV.U32 R23, RZ, RZ, R6 ;  /* 0x000000ffff177224 */ /* 0x000fe400078e0006 */
[----:B------:R-:W-:Y:S02]  /*167e0*/  IMAD.MOV.U32 R22, RZ, RZ, R7 ;  /* 0x000000ffff167224 */ /* 0x000fe400078e0007 */
[----:B------:R-:W-:Y:S02]  /*167f0*/  IMAD.MOV.U32 R6, RZ, RZ, R28 ;  /* 0x000000ffff067224 */ /* 0x000fe400078e001c */
[----:B------:R-:W-:Y:S01]  /*16800*/  IMAD.MOV.U32 R7, RZ, RZ, R14 ;  /* 0x000000ffff077224 */ /* 0x000fe200078e000e */
[----:B------:R0:W5:Y:S01]  /*16810*/  LDL.LU R28, [R1+0xdb0] ;  /* 0x000db000011c7983 */ /* 0x0001620000300800 */
[----:B------:R-:W1:Y:S05]  /*16820*/  LDC R14, c[0x0][0x3a8] ;  /* 0x0000ea00ff0e7b82 */ /* 0x000e6a0000000800 */
[----:B----4-:R-:W-:Y:S01]  /*16830*/  HMMA.16816.F32.BF16 R24, R8, R6, R24 ;  /* 0x000000060818723c */ /* 0x010fe20000041818 */
[----:B------:R-:W-:-:S04]  /*16840*/  UIADD3 UR6, UPT, UPT, UR6, -0x1, URZ ;  /* 0xffffffff06067890 */ /* 0x000fc8000fffe0ff */
[----:B------:R-:W-:-:S14]  /*16850*/  UISETP.NE.U32.AND UP0, UPT, UR6, URZ, UPT ;  /* 0x000000ff0600728c */ /* 0x000fdc000bf05070 */
[----:B------:R0:W-:Y:S04]  /*16860*/  STL.64 [R1+0x6f0], R24 ;  /* 0x0006f01801007387 */ /* 0x0001e80000100a00 */
[----:B------:R0:W-:Y:S01]  /*16870*/  STL.64 [R1+0x6f8], R26 ;  /* 0x0006f81a01007387 */ /* 0x0001e20000100a00 */
[----:B-1----:R-:W-:Y:S02]  /*16880*/  IMAD.SHL.U32 R14, R14, 0x20, RZ ;  /* 0x000000200e0e7824 */ /* 0x002fe400078e00ff */
[----:B------:R-:W-:Y:S02]  /*16890*/  IMAD.MOV.U32 R21, RZ, RZ, R4 ;  /* 0x000000ffff157224 */ /* 0x000fe400078e0004 */
[----:B------:R-:W-:Y:S02]  /*168a0*/  IMAD.MOV.U32 R20, RZ, RZ, R5 ;  /* 0x000000ffff147224 */ /* 0x000fe400078e0005 */
[----:B------:R-:W-:-:S04]  /*168b0*/  IMAD.WIDE R4, R15, 0x2, R16 ;  /* 0x000000020f047825 */ /* 0x000fc800078e0210 */
[----:B------:R-:W-:-:S04]  /*168c0*/  IMAD.WIDE R6, R15, 0x2, R18 ;  /* 0x000000020f067825 */ /* 0x000fc800078e0212 */
[----:B------:R-:W-:Y:S02]  /*168d0*/  IMAD.MOV.U32 R15, RZ, RZ, R4 ;  /* 0x000000ffff0f7224 */ /* 0x000fe400078e0004 */
[----:B------:R-:W-:Y:S02]  /*168e0*/  IMAD.MOV.U32 R11, RZ, RZ, R27 ;  /* 0x000000ffff0b7224 */ /* 0x000fe400078e001b */
[----:B------:R-:W-:Y:S02]  /*168f0*/  IMAD.MOV.U32 R10, RZ, RZ, R26 ;  /* 0x000000ffff0a7224 */ /* 0x000fe400078e001a */
[----:B------:R-:W-:Y:S02]  /*16900*/  IMAD.MOV.U32 R9, RZ, RZ, R25 ;  /* 0x000000ffff097224 */ /* 0x000fe400078e0019 */
[----:B------:R-:W-:Y:S02]  /*16910*/  IMAD.MOV.U32 R8, RZ, RZ, R24 ;  /* 0x000000ffff087224 */ /* 0x000fe400078e0018 */
[----:B------:R-:W-:-:S02]  /*16920*/  IMAD.MOV.U32 R19, RZ, RZ, R12 ;  /* 0x000000ffff137224 */ /* 0x000fc400078e000c */
[----:B------:R-:W-:Y:S02]  /*16930*/  IMAD.MOV.U32 R18, RZ, RZ, R13 ;  /* 0x000000ffff127224 */ /* 0x000fe400078e000d */
[----:B------:R-:W-:Y:S02]  /*16940*/  IMAD.MOV.U32 R17, RZ, RZ, R6 ;  /* 0x000000ffff117224 */ /* 0x000fe400078e0006 */
[----:B------:R-:W-:Y:S02]  /*16950*/  IMAD.MOV.U32 R16, RZ, RZ, R7 ;  /* 0x000000ffff107224 */ /* 0x000fe400078e0007 */
[----:B------:R-:W-:Y:S02]  /*16960*/  VIADD R0, R0, 0xffffffe0 ;  /* 0xffffffe000007836 */ /* 0x000fe40000000000 */
[----:B--2---:R-:W-:-:S04]  /*16970*/  IMAD.WIDE R2, R14, 0x2, R2 ;  /* 0x000000020e027825 */ /* 0x004fc800078e0202 */
[----:B------:R-:W-:Y:S02]  /*16980*/  IMAD.MOV.U32 R14, RZ, RZ, R5 ;  /* 0x000000ffff0e7224 */ /* 0x000fe400078e0005 */
[----:B------:R-:W-:Y:S02]  /*16990*/  IMAD.MOV.U32 R4, RZ, RZ, R2 ;  /* 0x000000ffff047224 */ /* 0x000fe400078e0002 */
[----:B------:R-:W-:Y:S01]  /*169a0*/  IMAD.MOV.U32 R2, RZ, RZ, R3 ;  /* 0x000000ffff027224 */ /* 0x000fe200078e0003 */
[----:B0-----:R-:W-:Y:S06]  /*169b0*/  BRA.U UP0, `(.L_x_2) ;  /* 0xfffffef900387547 */ /* 0x001fec000b83ffff */
[----:B------:R-:W-:Y:S01]  /*169c0*/  F2FP.BF16.F32.PACK_AB R2, R11, R10 ;  /* 0x0000000a0b02723e */ /* 0x000fe200000010ff */
[----:B------:R-:W2:Y:S01]  /*169d0*/  LDL.LU R27, [R1+0x75c] ;  /* 0x00075c00011b7983 */ /* 0x000ea20000300800 */
[----:B------:R-:W-:-:S03]  /*169e0*/  F2FP.BF16.F32.PACK_AB R0, R9, R8 ;  /* 0x000000080900723e */ /* 0x000fc600000010ff */
[----:B------:R-:W3:Y:S04]  /*169f0*/  LDL.LU R26, [R1+0x758] ;  /* 0x00075800011a7983 */ /* 0x000ee80000300800 */
[----:B-----5:R0:W-:Y:S04]  /*16a00*/  STL [R1+0xdb0], R28 ;  /* 0x000db01c01007387 */ /* 0x0201e80000100800 */
[----:B------:R-:W-:Y:S04]  /*16a10*/  STL [R1+0x86c], R2 ;  /* 0x00086c0201007387 */ /* 0x000fe80000100800 */
[----:B------:R-:W-:Y:S04]  /*16a20*/  STL [R1+0x868], R0 ;  /* 0x0008680001007387 */ /* 0x000fe80000100800 */
[----:B0-----:R-:W4:Y:S04]  /*16a30*/  LDL.LU R28, [R1+0x768] ;  /* 0x00076800011c7983 */ /* 0x001f280000300800 */
[----:B----4-:R0:W-:Y:S04]  /*16a40*/  STL [R1+0x118c], R28 ;  /* 0x00118c1c01007387 */ /* 0x0101e80000100800 */
        /* <DEDUP_REMOVED lines=31> */
[----:B------:R-:W2:Y:S04]  /*16c40*/  LDL.LU R0, [R1+0x764] ;  /* 0x0007640001007983 */ /* 0x000ea80000300800 */
[----:B--2---:R0:W-:Y:S04]  /*16c50*/  STL [R1+0x1188], R0 ;  /* 0x0011880001007387 */ /* 0x0041e80000100800 */
[----:B0-----:R-:W2:Y:S04]  /*16c60*/  LDL.LU R0, [R1+0x76c] ;  /* 0x00076c0001007983 */ /* 0x001ea80000300800 */
        /* <DEDUP_REMOVED lines=31> */
[----:B0-----:R-:W4:Y:S04]  /*16e60*/  LDL.LU R0, [R1+0x71c] ;  /* 0x00071c0001007983 */ /* 0x001f280000300800 */
        /* <DEDUP_REMOVED lines=25> */
[----:B----4-:R-:W-:-:S03]  /*17000*/  F2FP.BF16.F32.PACK_AB R28, R0, R28 ;  /* 0x0000001c001c723e */ /* 0x010fc600000010ff */
[----:B------:R-:W4:Y:S04]  /*17010*/  LDL.LU R0, [R1+0x1208] ;  /* 0x0012080001007983 */ /* 0x000f280000300800 */
[----:B------:R0:W-:Y:S04]  /*17020*/  STL [R1+0x864], R28 ;  /* 0x0008641c01007387 */ /* 0x0001e80000100800 */
[----:B0-----:R-:W4:Y:S02]  /*17030*/  LDL.LU R28, [R1+0x1204] ;  /* 0x00120400011c7983 */ /* 0x001f240000300800 */
[----:B----4-:R-:W-:-:S02]  /*17040*/  F2FP.BF16.F32.PACK_AB R28, R0, R28 ;  /* 0x0000001c001c723e */ /* 0x010fc400000010ff */
        /* <DEDUP_REMOVED lines=60> */
[----:B------:R-:W4:Y:S01]  /*17410*/  LDL.LU R0, [R1+0x1188] ;  /* 0x0011880001007983 */ /* 0x000f220000300800 */
[----:B--2---:R-:W-:Y:S02]  /*17420*/  F2FP.BF16.F32.PACK_AB R4, R4, R2 ;  /* 0x000000020404723e */ /* 0x004fe400000010ff */
[----:B------:R-:W-:Y:S01]  /*17430*/  F2FP.BF16.F32.PACK_AB R2, R23, R21 ;  /* 0x000000151702723e */ /* 0x000fe200000010ff */
[----:B------:R-:W-:Y:S01]  /*17440*/  STL [R1+0x774], R28 ;  /* 0x0007741c01007387 */ /* 0x000fe20000100800 */
[----:B------:R-:W-:Y:S02]  /*17450*/  F2FP.BF16.F32.PACK_AB R3, R3, R5 ;  /* 0x000000050303723e */ /* 0x000fe400000010ff */
[----:B----4-:R-:W-:-:S05]  /*17460*/  F2FP.BF16.F32.PACK_AB R0, R0, R29 ;  /* 0x0000001d0000723e */ /* 0x010fca00000010ff */
[----:B------:R0:W-:Y:S04]  /*17470*/  STL [R1+0x770], R0 ;  /* 0x0007700001007387 */ /* 0x0001e80000100800 */
[----:B------:R1:W-:Y:S04]  /*17480*/  STL [R1+0x76c], R4 ;  /* 0x00076c0401007387 */ /* 0x0003e80000100800 */
[----:B------:R2:W-:Y:S01]  /*17490*/  STL [R1+0x768], R2 ;  /* 0x0007680201007387 */ /* 0x0005e20000100800 */
[----:B0-----:R-:W-:Y:S02]  /*174a0*/  F2FP.BF16.F32.PACK_AB R0, R19, R17 ;  /* 0x000000111300723e */ /* 0x001fe400000010ff */
[----:B-1----:R-:W-:-:S03]  /*174b0*/  F2FP.BF16.F32.PACK_AB R4, R15, R22 ;  /* 0x000000160f04723e */ /* 0x002fc600000010ff */
[----:B------:R0:W-:Y:S01]  /*174c0*/  STL [R1+0x764], R0 ;  /* 0x0007640001007387 */ /* 0x0001e20000100800 */
[----:B--2---:R-:W-:-:S03]  /*174d0*/  F2FP.BF16.F32.PACK_AB R2, R20, R18 ;  /* 0x000000121402723e */ /* 0x004fc600000010ff */
[----:B------:R-:W-:Y:S04]  /*174e0*/  STL [R1+0x760], R4 ;  /* 0x0007600401007387 */ /* 0x000fe80000100800 */
[----:B------:R1:W-:Y:S01]  /*174f0*/  STL [R1+0x74c], R2 ;  /* 0x00074c0201007387 */ /* 0x0003e20000100800 */
[----:B0-----:R-:W-:-:S05]  /*17500*/  F2FP.BF16.F32.PACK_AB R0, R16, R14 ;  /* 0x0000000e1000723e */ /* 0x001fca00000010ff */
[----:B------:R0:W-:Y:S01]  /*17510*/  STL [R1+0x748], R0 ;  /* 0x0007480001007387 */ /* 0x0001e20000100800 */
[----:B-1----:R-:W-:-:S03]  /*17520*/  F2FP.BF16.F32.PACK_AB R2, R6, R7 ;  /* 0x000000070602723e */ /* 0x002fc600000010ff */
[----:B------:R1:W-:Y:S04]  /*17530*/  STL [R1+0x744], R3 ;  /* 0x0007440301007387 */ /* 0x0003e80000100800 */
[----:B------:R2:W-:Y:S01]  /*17540*/  STL [R1+0x740], R2 ;  /* 0x0007400201007387 */ /* 0x0005e20000100800 */
[----:B0-----:R-:W-:Y:S02]  /*17550*/  F2FP.BF16.F32.PACK_AB R0, R12, R13 ;  /* 0x0000000d0c00723e */ /* 0x001fe400000010ff */
[----:B-1----:R-:W-:-:S03]  /*17560*/  F2FP.BF16.F32.PACK_AB R3, R8, R9 ;  /* 0x000000090803723e */ /* 0x002fc600000010ff */
[----:B------:R0:W-:Y:S01]  /*17570*/  STL [R1+0x72c], R0 ;  /* 0x00072c0001007387 */ /* 0x0001e20000100800 */
[----:B--2---:R-:W-:-:S03]  /*17580*/  F2FP.BF16.F32.PACK_AB R2, R10, R11 ;  /* 0x0000000b0a02723e */ /* 0x004fc600000010ff */
[----:B------:R-:W-:Y:S04]  /*17590*/  STL [R1+0x728], R3 ;  /* 0x0007280301007387 */ /* 0x000fe80000100800 */
[----:B------:R-:W-:Y:S01]  /*175a0*/  STL [R1+0x724], R2 ;  /* 0x0007240201007387 */ /* 0x000fe20000100800 */
[----:B0-----:R-:W-:-:S05]  /*175b0*/  F2FP.BF16.F32.PACK_AB R0, R24, R25 ;  /* 0x000000191800723e */ /* 0x001fca00000010ff */
[----:B------:R-:W-:Y:S04]  /*175c0*/  STL [R1+0x720], R0 ;  /* 0x0007200001007387 */ /* 0x000fe80000100800 */
        /* <DEDUP_REMOVED lines=34> */
[----:B------:R-:W2:Y:S01]  /*177f0*/  LDL.LU R0, [R1+0x4bc] ;  /* 0x0004bc0001007983 */ /* 0x000ea20000300800 */
[----:B---3--:R-:W-:-:S03]  /*17800*/  IMAD.MOV.U32 R28, RZ, RZ, R26 ;  /* 0x000000ffff1c7224 */ /* 0x008fc600078e001a */
        /* <DEDUP_REMOVED lines=35> */
[----:B------:R-:W2:Y:S04]  /*17a40*/  LDL.LU R29, [R1+0x4b8] ;  /* 0x0004b800011d7983 */ /* 0x000ea80000300800 */
[----:B------:R-:W3:Y:S04]  /*17a50*/  LDL.LU R4, [R1+0x4b4] ;  /* 0x0004b40001047983 */ /* 0x000ee80000300800 */
[----:B------:R-:W3:Y:S04]  /*17a60*/  LDL.LU R2, [R1+0x4b0] ;  /* 0x0004b00001027983 */ /* 0x000ee80000300800 */
        /* <DEDUP_REMOVED lines=12> */
[----:B0-----:R-:W-:-:S03]  /*17b30*/  IMAD.MOV.U32 R0, RZ, RZ, R27 ;  /* 0x000000ffff007224 */ /* 0x001fc600078e001b */
[----:B------:R-:W2:Y:S04]  /*17b40*/  LDL.LU R6, [R1+0x6bc] ;  /* 0x0006bc0001067983 */ /* 0x000ea80000300800 */
[----:B------:R-:W2:Y:S04]  /*17b50*/  LDL.LU R7, [R1+0x6b8] ;  /* 0x0006b80001077983 */ /* 0x000ea80000300800 */
[----:B------:R-:W2:Y:S04]  /*17b60*/  LDL.LU R12, [R1+0x6b4] ;  /* 0x0006b400010c7983 */ /* 0x000ea80000300800 */
[----:B------:R-:W2:Y:S04]  /*17b70*/  LDL.LU R13, [R1+0x6b0] ;  /* 0x0006b000010d7983 */ /* 0x000ea80000300800 */
[----:B------:R-:W2:Y:S01]  /*17b80*/  LDL.LU R8, [R1+0x81c] ;  /* 0x00081c0001087983 */ /* 0x000ea20000300800 */
[----:B------:R-:W-:-:S03]  /*17b90*/  F2FP.BF16.F32.PACK_AB R28, R0, R28 ;  /* 0x0000001c001c723e */ /* 0x000fc600000010ff */
        /* <DEDUP_REMOVED lines=8> */
[----:B------:R0:W-:Y:S04]  /*17c20*/  STL [R1+0x71c], R28 ;  /* 0x00071c1c01007387 */ /* 0x0001e80000100800 */
[----:B0-----:R-:W2:Y:S02]  /*17c30*/  LDL.LU R28, [R1+0x1180] ;  /* 0x00118000011c7983 */ /* 0x001ea40000300800 */
[----:B--2---:R-:W-:-:S02]  /*17c40*/  F2FP.BF16.F32.PACK_AB R28, R0, R28 ;  /* 0x0000001c001c723e */ /* 0x004fc400000010ff */
        /* <DEDUP_REMOVED lines=65> */
[----:B------:R2:W-:Y:S02]  /*18060*/  STL [R1+0x688], R28 ;  /* 0x0006881c01007387 */ /* 0x0005e40000100800 */
[----:B--2---:R-:W-:Y:S02]  /*18070*/  F2FP.BF16.F32.PACK_AB R28, R0, R29 ;  /* 0x0000001d001c723e */ /* 0x004fe400000010ff */
[----:B---3--:R-:W-:Y:S02]  /*18080*/  F2FP.BF16.F32.PACK_AB R0, R4, R2 ;  /* 0x000000020400723e */ /* 0x008fe400000010ff */
[----:B----4-:R-:W-:Y:S01]  /*18090*/  F2FP.BF16.F32.PACK_AB R4, R23, R21 ;  /* 0x000000151704723e */ /* 0x010fe200000010ff */
[----:B------:R-:W-:Y:S01]  /*180a0*/  STL [R1+0x684], R28 ;  /* 0x0006841c01007387 */ /* 0x000fe20000100800 */
[----:B------:R-:W-:-:S03]  /*180b0*/  F2FP.BF16.F32.PACK_AB R2, R19, R17 ;  /* 0x000000111302723e */ /* 0x000fc600000010ff */
[----:B------:R0:W-:Y:S04]  /*180c0*/  STL [R1+0x680], R0 ;  /* 0x0006800001007387 */ /* 0x0001e80000100800 */
[----:B------:R1:W-:Y:S01]  /*180d0*/  STL [R1+0x67c], R4 ;  /* 0x00067c0401007387 */ /* 0x0003e20000100800 */
[----:B0-----:R-:W-:-:S03]  /*180e0*/  F2FP.BF16.F32.PACK_AB R0, R15, R22 ;  /* 0x000000160f00723e */ /* 0x001fc600000010ff */
[----:B------:R0:W-:Y:S01]  /*180f0*/  STL [R1+0x678], R2 ;  /* 0x0006780201007387 */ /* 0x0001e20000100800 */
[----:B-1----:R-:W-:-:S03]  /*18100*/  F2FP.BF16.F32.PACK_AB R4, R20, R18 ;  /* 0x000000121404723e */ /* 0x002fc600000010ff */
[----:B------:R1:W-:Y:S01]  /*18110*/  STL [R1+0x674], R0 ;  /* 0x0006740001007387 */ /* 0x0003e20000100800 */
[----:B0-----:R-:W-:-:S03]  /*18120*/  F2FP.BF16.F32.PACK_AB R2, R16, R14 ;  /* 0x0000000e1002723e */ /* 0x001fc600000010ff */
[----:B------:R-:W-:Y:S01]  /*18130*/  STL [R1+0x670], R4 ;  /* 0x0006700401007387 */ /* 0x000fe20000100800 */
[----:B-1----:R-:W-:Y:S02]  /*18140*/  F2FP.BF16.F32.PACK_AB R0, R3, R5 ;  /* 0x000000050300723e */ /* 0x002fe400000010ff */
[----:B------:R-:W-:Y:S01]  /*18150*/  F2FP.BF16.F32.PACK_AB R3, R6, R7 ;  /* 0x000000070603723e */ /* 0x000fe200000010ff */
[----:B------:R0:W-:Y:S04]  /*18160*/  STL [R1+0x60c], R2 ;  /* 0x00060c0201007387 */ /* 0x0001e80000100800 */
[----:B------:R1:W-:Y:S04]  /*18170*/  STL [R1+0x608], R0 ;  /* 0x0006080001007387 */ /* 0x0003e80000100800 */
[----:B------:R2:W-:Y:S01]  /*18180*/  STL [R1+0x604], R3 ;  /* 0x0006040301007387 */ /* 0x0005e20000100800 */
[----:B0-----:R-:W-:-:S02]  /*18190*/  F2FP.BF16.F32.PACK_AB R2, R12, R13 ;  /* 0x0000000d0c02723e */ /* 0x001fc400000010ff */
[----:B-1----:R-:W-:-:S03]  /*181a0*/  F2FP.BF16.F32.PACK_AB R0, R8, R9 ;  /* 0x000000090800723e */ /* 0x002fc600000010ff */
[----:B------:R0:W-:Y:S01]  /*181b0*/  STL [R1+0x600], R2 ;  /* 0x0006000201007387 */ /* 0x0001e20000100800 */
[----:B--2---:R-:W-:-:S03]  /*181c0*/  F2FP.BF16.F32.PACK_AB R3, R10, R11 ;  /* 0x0000000b0a03723e */ /* 0x004fc600000010ff */
[----:B------:R1:W-:Y:S04]  /*181d0*/  STL [R1+0x5cc], R0 ;  /* 0x0005cc0001007387 */ /* 0x0003e80000100800 */
[----:B------:R-:W-:Y:S04]  /*181e0*/  STL [R1+0x5c8], R3 ;  /* 0x0005c80301007387 */ /* 0x000fe80000100800 */
[----:B------:R-:W2:Y:S01]  /*181f0*/  LDL.LU R28, [R1+0x3f0] ;  /* 0x0003f000011c7983 */ /* 0x000ea20000300800 */
[----:B0-----:R-:W-:Y:S02]  /*18200*/  F2FP.BF16.F32.PACK_AB R2, R24, R25 ;  /* 0x000000191802723e */ /* 0x001fe400000010ff */
[----:B-1----:R-:W-:-:S03]  /*18210*/  F2FP.BF16.F32.PACK_AB R0, R26, R27 ;  /* 0x0000001b1a00723e */ /* 0x002fc600000010ff */
[----:B------:R-:W-:Y:S04]  /*18220*/  STL [R1+0x5c4], R2 ;  /* 0x0005c40201007387 */ /* 0x000fe80000100800 */
[----:B--2---:R0:W-:Y:S04]  /*18230*/  STL [R1+0x1074], R28 ;  /* 0x0010741c01007387 */ /* 0x0041e80000100800 */
[----:B------:R-:W-:Y:S04]  /*18240*/  STL [R1+0x5c0], R0 ;  /* 0x0005c00001007387 */ /* 0x000fe80000100800 */
        /* <DEDUP_REMOVED lines=33> */
[----:B------:R-:W3:Y:S04]  /*18460*/  LDL.LU R0, [R1+0x40c] ;  /* 0x00040c0001007983 */ /* 0x000ee80000300800 */
[----:B---3--:R0:W-:Y:S04]  /*18470*/  STL [R1+0x1070], R0 ;  /* 0x0010700001007387 */ /* 0x0081e80000100800 */
[----:B0-----:R-:W3:Y:S04]  /*18480*/  LDL.LU R0, [R1+0x3f4] ;  /* 0x0003f40001007983 */ /* 0x001ee80000300800 */
        /* <DEDUP_REMOVED lines=33> */
[----:B0-----:R-:W2:Y:S04]  /*186a0*/  LDL.LU R0, [R1+0x44c] ;  /* 0x00044c0001007983 */ /* 0x001ea80000300800 */
[----:B------:R-:W3:Y:S04]  /*186b0*/  LDL.LU R29, [R1+0x408] ;  /* 0x00040800011d7983 */ /* 0x000ee80000300800 */
[----:B------:R-:W4:Y:S04]  /*186c0*/  LDL.LU R4, [R1+0x404] ;  /* 0x0004040001047983 */ /* 0x000f280000300800 */
        /* <DEDUP_REMOVED lines=25> */
[----:B--2---:R-:W-:-:S03]  /*18860*/  F2FP.BF16.F32.PACK_AB R28, R0, R28 ;  /* 0x0000001c001c723e */ /* 0x004fc600000010ff */
        /* <DEDUP_REMOVED lines=68> */
[----:B------:R-:W3:Y:S04]  /*18cb0*/  LDL.LU R0, [R1+0x1070] ;  /* 0x0010700001007983 */ /* 0x000ee80000300800 */
[----:B------:R3:W-:Y:S02]  /*18cc0*/  STL [R1+0x4b8], R28 ;  /* 0x0004b81c01007387 */ /* 0x0007e40000100800 */
[----:B---3--:R-:W-:Y:S02]  /*18cd0*/  F2FP.BF16.F32.PACK_AB R28, R0, R29 ;  /* 0x0000001d001c723e */ /* 0x008fe400000010ff */
[----:B----4-:R-:W-:Y:S02]  /*18ce0*/  F2FP.BF16.F32.PACK_AB R0, R4, R2 ;  /* 0x000000020400723e */ /* 0x010fe400000010ff */
[----:B------:R-:W-:Y:S01]  /*18cf0*/  F2FP.BF16.F32.PACK_AB R4, R23, R21 ;  /* 0x000000151704723e */ /* 0x000fe200000010ff */
        /* <DEDUP_REMOVED lines=593> */
[----:B------:R-:W-:-:S02]  /*1b210*/  F2FP.BF16.F32.PACK_AB R4, R23, R21 ;  /* 0x000000151704723e */ /* 0x000fc400000010ff */
[----:B------:R-:W-:Y:S01]  /*1b220*/  F2FP.BF16.F32.PACK_AB R2, R19, R17 ;  /* 0x000000111302723e */ /* 0x000fe200000010ff */
[----:B------:R-:W-:Y:S04]  /*1b230*/  STL [R1+0xd4], R28 ;  /* 0x0000d41c01007387 */ /* 0x000fe80000100800 */
[----:B------:R0:W-:Y:S04]  /*1b240*/  STL [R1+0xd0], R0 ;  /* 0x0000d00001007387 */ /* 0x0001e80000100800 */
[----:B------:R1:W-:Y:S04]  /*1b250*/  STL [R1+0xcc], R4 ;  /* 0x0000cc0401007387 */ /* 0x0003e80000100800 */
[----:B------:R2:W-:Y:S01]  /*1b260*/  STL [R1+0xc8], R2 ;  /* 0x0000c80201007387 */ /* 0x0005e20000100800 */
[----:B0-----:R-:W-:-:S02]  /*1b270*/  F2FP.BF16.F32.PACK_AB R0, R15, R22 ;  /* 0x000000160f00723e */ /* 0x001fc400000010ff */
[----:B-1----:R-:W-:Y:S02]  /*1b280*/  F2FP.BF16.F32.PACK_AB R4, R20, R18 ;  /* 0x000000121404723e */ /* 0x002fe400000010ff */
[----:B--2---:R-:W-:Y:S01]  /*1b290*/  F2FP.BF16.F32.PACK_AB R2, R16, R14 ;  /* 0x0000000e1002723e */ /* 0x004fe200000010ff */
[----:B------:R0:W-:Y:S04]  /*1b2a0*/  STL [R1+0xc4], R0 ;  /* 0x0000c40001007387 */ /* 0x0001e80000100800 */
[----:B------:R-:W-:Y:S04]  /*1b2b0*/  STL [R1+0xc0], R4 ;  /* 0x0000c00401007387 */ /* 0x000fe80000100800 */
[----:B------:R1:W-:Y:S01]  /*1b2c0*/  STL [R1+0xbc], R2 ;  /* 0x0000bc0201007387 */ /* 0x0003e20000100800 */
[----:B0-----:R-:W-:-:S02]  /*1b2d0*/  F2FP.BF16.F32.PACK_AB R0, R3, R5 ;  /* 0x000000050300723e */ /* 0x001fc400000010ff */
[----:B------:R-:W-:Y:S02]  /*1b2e0*/  F2FP.BF16.F32.PACK_AB R3, R6, R7 ;  /* 0x000000070603723e */ /* 0x000fe400000010ff */
[----:B-1----:R-:W-:Y:S01]  /*1b2f0*/  F2FP.BF16.F32.PACK_AB R2, R12, R13 ;  /* 0x0000000d0c02723e */ /* 0x002fe200000010ff */
[----:B------:R0:W-:Y:S04]  /*1b300*/  STL [R1+0xb8], R0 ;  /* 0x0000b80001007387 */ /* 0x0001e80000100800 */
[----:B------:R1:W-:Y:S04]  /*1b310*/  STL [R1+0xb4], R3 ;  /* 0x0000b40301007387 */ /* 0x0003e80000100800 */
[----:B------:R2:W-:Y:S01]  /*1b320*/  STL [R1+0xb0], R2 ;  /* 0x0000b00201007387 */ /* 0x0005e20000100800 */
[----:B0-----:R-:W-:-:S02]  /*1b330*/  F2FP.BF16.F32.PACK_AB R0, R8, R9 ;  /* 0x000000090800723e */ /* 0x001fc400000010ff */
[----:B-1----:R-:W-:-:S03]  /*1b340*/  F2FP.BF16.F32.PACK_AB R3, R10, R11 ;  /* 0x0000000b0a03723e */ /* 0x002fc600000010ff */
[----:B------:R0:W-:Y:S04]  /*1b350*/  STL [R1+0xac], R0 ;  /* 0x0000ac0001007387 */ /* 0x0001e80000100800 */
[----:B------:R-:W-:Y:S04]  /*1b360*/  STL [R1+0xa8], R3 ;  /* 0x0000a80301007387 */ /* 0x000fe80000100800 */
[----:B------:R-:W3:Y:S01]  /*1b370*/  LDL.LU R28, [R1+0x180] ;  /* 0x00018000011c7983 */ /* 0x000ee20000300800 */
[----:B--2---:R-:W-:Y:S02]  /*1b380*/  F2FP.BF16.F32.PACK_AB R2, R24, R25 ;  /* 0x000000191802723e */ /* 0x004fe400000010ff */
[----:B0-----:R-:W-:-:S03]  /*1b390*/  F2FP.BF16.F32.PACK_AB R0, R26, R27 ;  /* 0x0000001b1a00723e */ /* 0x001fc600000010ff */
[----:B------:R-:W-:Y:S04]  /*1b3a0*/  STL [R1+0xa4], R2 ;  /* 0x0000a40201007387 */ /* 0x000fe80000100800 */
[----:B---3--:R0:W-:Y:S04]  /*1b3b0*/  STL [R1+0xe44], R28 ;  /* 0x000e441c01007387 */ /* 0x0081e80000100800 */
        /* <DEDUP_REMOVED lines=188> */
[----:B------:R-:W-:Y:S01]  /*1bf80*/  STL [R1+0x30], R2 ;  /* 0x0000300201007387 */ /* 0x000fe20000100800 */
[----:B0-----:R-:W-:-:S02]  /*1bf90*/  F2FP.BF16.F32.PACK_AB R0, R8, R9 ;  /* 0x000000090800723e */ /* 0x001fc400000010ff */
[----:B-1----:R-:W-:-:S03]  /*1bfa0*/  F2FP.BF16.F32.PACK_AB R3, R10, R11 ;  /* 0x0000000b0a03723e */ /* 0x002fc600000010ff */
[----:B------:R0:W-:Y:S04]  /*1bfb0*/  STL [R1+0x2c], R0 ;  /* 0x00002c0001007387 */ /* 0x0001e80000100800 */
[----:B------:R-:W-:Y:S01]  /*1bfc0*/  STL [R1+0x28], R3 ;  /* 0x0000280301007387 */ /* 0x000fe20000100800 */
[----:B0-----:R-:W-:-:S03]  /*1bfd0*/  F2FP.BF16.F32.PACK_AB R0, R26, R27 ;  /* 0x0000001b1a00723e */ /* 0x001fc600000010ff */
[----:B------:R-:W2:Y:S01]  /*1bfe0*/  LDL.LU R27, [R1+0x3d8] ;  /* 0x0003d800011b7983 */ /* 0x000ea20000300800 */
[----:B------:R-:W-:-:S05]  /*1bff0*/  F2FP.BF16.F32.PACK_AB R2, R24, R25 ;  /* 0x000000191802723e */ /* 0x000fca00000010ff */
        /* <DEDUP_REMOVED lines=38> */
[----:B---3--:R0:W-:Y:S04]  /*1c260*/  STL [R1+0xdf8], R25 ;  /* 0x000df81901007387 */ /* 0x0081e80000100800 */
[----:B0-----:R-:W3:Y:S04]  /*1c270*/  LDL.LU R25, [R1+0x3d4] ;  /* 0x0003d40001197983 */ /* 0x001ee80000300800 */
[----:B------:R-:W4:Y:S04]  /*1c280*/  LDL.LU R24, [R1+0x4f0] ;  /* 0x0004f00001187983 */ /* 0x000f280000300800 */
[----:B----4-:R0:W-:Y:S04]  /*1c290*/  STL [R1+0xdf4], R24 ;  /* 0x000df41801007387 */ /* 0x0101e80000100800 */
[----:B0-----:R-:W4:Y:S04]  /*1c2a0*/  LDL.LU R24, [R1+0x4fc] ;  /* 0x0004fc0001187983 */ /* 0x001f280000300800 */
[----:B------:R-:W2:Y:S04]  /*1c2b0*/  LDL.LU R23, [R1+0x638] ;  /* 0x0006380001177983 */ /* 0x000ea80000300800 */
[----:B--2---:R0:W-:Y:S04]  /*1c2c0*/  STL [R1+0xdf0], R23 ;  /* 0x000df01701007387 */ /* 0x0041e80000100800 */
[----:B0-----:R-:W2:Y:S04]  /*1c2d0*/  LDL.LU R23, [R1+0x4f4] ;  /* 0x0004f40001177983 */ /* 0x001ea80000300800 */
        /* <DEDUP_REMOVED lines=42> */
[----:B------:R-:W2:Y:S01]  /*1c580*/  LDL.LU R28, [R1+0x524] ;  /* 0x00052400011c7983 */ /* 0x000ea20000300800 */
[----:B------:R-:W-:-:S03]  /*1c590*/  F2FP.BF16.F32.PACK_AB R27, R26, R27 ;  /* 0x0000001b1a1b723e */ /* 0x000fc600000010ff */
[----:B--2---:R0:W-:Y:S04]  /*1c5a0*/  STL [R1+0xdb4], R28 ;  /* 0x000db41c01007387 */ /* 0x0041e80000100800 */
        /* <DEDUP_REMOVED lines=39> */
[----:B------:R0:W-:Y:S04]  /*1c820*/  STL [R1], R27 ;  /* 0x0000001b01007387 */ /* 0x0001e80000100800 */
[----:B0-----:R-:W2:Y:S02]  /*1c830*/  LDL.LU R27, [R1+0xe00] ;  /* 0x000e0000011b7983 */ /* 0x001ea40000300800 */
[----:B--2---:R-:W-:-:S02]  /*1c840*/  F2FP.BF16.F32.PACK_AB R27, R26, R27 ;  /* 0x0000001b1a1b723e */ /* 0x004fc400000010ff */
[----:B------:R-:W3:Y:S02]  /*1c850*/  LDL.LU R26, [R1+0xdfc] ;  /* 0x000dfc00011a7983 */ /* 0x000ee40000300800 */
[----:B---3--:R-:W-:Y:S02]  /*1c860*/  F2FP.BF16.F32.PACK_AB R26, R25, R26 ;  /* 0x0000001a191a723e */ /* 0x008fe400000010ff */
[----:B------:R-:W4:Y:S02]  /*1c870*/  LDL.LU R25, [R1+0xdf8] ;  /* 0x000df80001197983 */ /* 0x000f240000300800 */
[----:B----4-:R-:W-:Y:S02]  /*1c880*/  F2FP.BF16.F32.PACK_AB R25, R24, R25 ;  /* 0x000000191819723e */ /* 0x010fe400000010ff */
[----:B------:R-:W2:Y:S02]  /*1c890*/  LDL.LU R24, [R1+0xdf4] ;  /* 0x000df40001187983 */ /* 0x000ea40000300800 */
[----:B--2---:R-:W-:-:S02]  /*1c8a0*/  F2FP.BF16.F32.PACK_AB R24, R23, R24 ;  /* 0x000000181718723e */ /* 0x004fc400000010ff */
[----:B------:R-:W2:Y:S02]  /*1c8b0*/  LDL.LU R23, [R1+0xdf0] ;  /* 0x000df00001177983 */ /* 0x000ea40000300800 */
[----:B--2---:R-:W-:Y:S02]  /*1c8c0*/  F2FP.BF16.F32.PACK_AB R23, R22, R23 ;  /* 0x000000171617723e */ /* 0x004fe400000010ff */
[----:B------:R-:W2:Y:S02]  /*1c8d0*/  LDL.LU R22, [R1+0xdec] ;  /* 0x000dec0001167983 */ /* 0x000ea40000300800 */
[----:B--2---:R-:W-:Y:S02]  /*1c8e0*/  F2FP.BF16.F32.PACK_AB R22, R21, R22 ;  /* 0x000000161516723e */ /* 0x004fe400000010ff */
        /* <DEDUP_REMOVED lines=26> */
[----:B------:R-:W2:Y:S01]  /*1ca90*/  LDL.LU R28, [R1+0xdb4] ;  /* 0x000db400011c7983 */ /* 0x000ea20000300800 */
[----:B------:R-:W-:Y:S02]  /*1caa0*/  F2FP.BF16.F32.PACK_AB R19, R0, R19 ;  /* 0x000000130013723e */ /* 0x000fe400000010ff */
[----:B------:R-:W-:Y:S02]  /*1cab0*/  F2FP.BF16.F32.PACK_AB R18, R29, R18 ;  /* 0x000000121d12723e */ /* 0x000fe400000010ff */
[----:B------:R-:W-:Y:S02]  /*1cac0*/  F2FP.BF16.F32.PACK_AB R17, R2, R17 ;  /* 0x000000110211723e */ /* 0x000fe400000010ff */
[----:B--2---:R-:W-:Y:S02]  /*1cad0*/  F2FP.BF16.F32.PACK_AB R12, R28, R12 ;  /* 0x0000000c1c0c723e */ /* 0x004fe400000010ff */
[----:B------:R0:W5:Y:S01]  /*1cae0*/  LDL.LU R28, [R1+0xdb0] ;  /* 0x000db000011c7983 */ /* 0x0001620000300800 */
[----:B------:R-:W-:-:S07]  /*1caf0*/  F2FP.BF16.F32.PACK_AB R16, R16, R3 ;  /* 0x000000031010723e */ /* 0x000fce00000010ff */
.L_x_1:
[----:B-1----:R-:W2:Y:S01]  /*1cb00*/  LDL R2, [R1+0xd8c] ;  /* 0x000d8c0001027983 */ /* 0x002ea20000100800 */
[----:B------:R-:W2:Y:S01]  /*1cb10*/  LDCU.64 UR6, c[0x0][0x398] ;  /* 0x00007300ff0677ac */ /* 0x000ea20008000a00 */
[----:B-----5:R-:W-:Y:S01]  /*1cb20*/  VIADD R0, R28, 0x1 ;  /* 0x000000011c007836 */ /* 0x020fe20000000000 */
[----:B------:R-:W1:Y:S01]  /*1cb30*/  S2R R29, SR_TID.X ;  /* 0x00000000001d7919 */ /* 0x000e620000002100 */
[----:B------:R-:W3:Y:S01]  /*1cb40*/  LDCU UR4, c[0x0][0x39c] ;  /* 0x00007380ff0477ac */ /* 0x000ee20008000800 */
[----:B------:R-:W4:Y:S01]  /*1cb50*/  LDCU UR53, c[0x0][0x39c] ;  /* 0x00007380ff3577ac */ /* 0x000f220008000800 */
[----:B------:R-:W0:Y:S01]  /*1cb60*/  LDCU UR54, c[0x0][0x39c] ;  /* 0x00007380ff3677ac */ /* 0x000e220008000800 */
[----:B------:R-:W0:Y:S01]  /*1cb70*/  LDCU UR24, c[0x0][0x3b4] ;  /* 0x00007680ff1877ac */ /* 0x000e220008000800 */
[----:B------:R-:W0:Y:S01]  /*1cb80*/  LDCU UR21, c[0x0][0x3b8] ;  /* 0x00007700ff1577ac */ /* 0x000e220008000800 */
[----:B------:R-:W0:Y:S01]  /*1cb90*/  LDCU UR15, c[0x0][0x39c] ;  /* 0x00007380ff0f77ac */ /* 0x000e220008000800 */
[----:B------:R-:W0:Y:S01]  /*1cba0*/  LDCU UR20, c[0x0][0x3b8] ;  /* 0x00007700ff1477ac */ /* 0x000e220008000800 */
[----:B------:R-:W0:Y:S01]  /*1cbb0*/  LDCU UR16, c[0x0][0x3b8] ;  /* 0x00007700ff1077ac */ /* 0x000e220008000800 */
[C---:B-1----:R-:W-:Y:S01]  /*1cbc0*/  IMAD.SHL.U32 R3, R29.reuse, 0x40, RZ ;  /* 0x000000401d037824 */ /* 0x042fe200078e00ff */
[----:B------:R-:W1:Y:S01]  /*1cbd0*/  LDCU UR57, c[0x0][0x39c] ;  /* 0x00007380ff3977ac */ /* 0x000e620008000800 */
[----:B------:R-:W-:-:S03]  /*1cbe0*/  IMAD.SHL.U32 R29, R29, 0x100, RZ ;  /* 0x000001001d1d7824 */ /* 0x000fc600078e00ff */
[----:B------:R-:W-:Y:S01]  /*1cbf0*/  LOP3.LUT R3, R3, 0x400, RZ, 0xc0, !PT ;  /* 0x0000040003037812 */ /* 0x000fe200078ec0ff */
[----:B------:R-:W0:Y:S01]  /*1cc00*/  LDCU UR18, c[0x0][0x3b8] ;  /* 0x00007700ff1277ac */ /* 0x000e220008000800 */
[----:B------:R-:W-:Y:S01]  /*1cc10*/  LOP3.LUT R29, R29, 0x6000, RZ, 0xc0, !PT ;  /* 0x000060001d1d7812 */ /* 0x000fe200078ec0ff */
[----:B------:R-:W0:Y:S01]  /*1cc20*/  LDCU UR12, c[0x0][0x39c] ;  /* 0x00007380ff0c77ac */ /* 0x000e220008000800 */
        /* <DEDUP_REMOVED lines=58> */
[----:B------:R-:W-:Y:S01]  /*1cfd0*/  BAR.SYNC.DEFER_BLOCKING 0x0 ;  /* 0x0000000000007b1d */ /* 0x000fe20000010000 */
[----:B--2---:R-:W-:Y:S01]  /*1cfe0*/  ISETP.GE.AND P0, PT, R2, UR6, PT ;  /* 0x0000000602007c0c */ /* 0x004fe2000bf06270 */
[----:B------:R-:W-:Y:S01]  /*1cff0*/  VIADD R2, R28, 0x2 ;  /* 0x000000021c027836 */ /* 0x000fe20000000000 */
[----:B------:R-:W-:-:S03]  /*1d000*/  IADD3 R29, PT, PT, R29, UR5, R3 ;  /* 0x000000051d1d7c10 */ /* 0x000fc6000fffe003 */
[----:B------:R-:W2:Y:S01]  /*1d010*/  LDCU UR6, c[0x0][0x3b8] ;  /* 0x00007700ff0677ac */ /* 0x000ea20008000800 */
[----:B---3--:R-:W-:Y:S02]  /*1d020*/  ISETP.LT.AND P2, PT, R0, UR4, !P0 ;  /* 0x0000000400007c0c */ /* 0x008fe4000c741270 */
[----:B------:R-:W3:Y:S01]  /*1d030*/  LDL.LU R0, [R1+0xdac] ;  /* 0x000dac0001007983 */ /* 0x000ee20000300800 */
[----:B----4-:R-:W-:Y:S01]  /*1d040*/  ISETP.LT.AND P1, PT, R2, UR53, !P0 ;  /* 0x0000003502007c0c */ /* 0x010fe2000c721270 */
[----:B------:R-:W4:Y:S02]  /*1d050*/  LDCU UR53, c[0x0][0x39c] ;  /* 0x00007380ff3577ac */ /* 0x000f240008000800 */
[----:B------:R-:W2:Y:S01]  /*1d060*/  LDL.LU R2, [R1+0xd88] ;  /* 0x000d880001027983 */ /* 0x000ea20000300800 */
[----:B---3--:R-:W-:Y:S01]  /*1d070*/  LOP3.LUT R3, R0, 0xf0, RZ, 0xc0, !PT ;  /* 0x000000f000037812 */ /* 0x008fe200078ec0ff */
[----:B------:R-:W-:Y:S01]  /*1d080*/  VIADD R0, R28, 0x3 ;  /* 0x000000031c007836 */ /* 0x000fe20000000000 */
[----:B--2---:R-:W-:-:S04]  /*1d090*/  LOP3.LUT R2, R2, 0x300, RZ, 0xc0, !PT ;  /* 0x0000030002027812 */ /* 0x004fc800078ec0ff */
[----:B0-----:R-:W-:Y:S01]  /*1d0a0*/  ISETP.LT.AND P3, PT, R0, UR54, !P0 ;  /* 0x0000003600007c0c */ /* 0x001fe2000c761270 */
[----:B------:R-:W0:Y:S01]  /*1d0b0*/  LDCU UR54, c[0x0][0x3b8] ;  /* 0x00007700ff3677ac */ /* 0x000e220008000800 */
[----:B------:R-:W-:Y:S01]  /*1d0c0*/  IADD3 R0, PT, PT, R2, R29, R3 ;  /* 0x0000001d02007210 */ /* 0x000fe20007ffe003 */
[----:B------:R-:W-:Y:S01]  /*1d0d0*/  VIADD R29, R28, 0x4 ;  /* 0x000000041c1d7836 */ /* 0x000fe20000000000 */
[----:B------:R-:W2:Y:S03]  /*1d0e0*/  S2R R3, SR_TID.X ;  /* 0x0000000000037919 */ /* 0x000ea60000002100 */
[----:B------:R-:W-:Y:S01]  /*1d0f0*/  STSM.16.M88.4 [R0], R16 ;  /* 0x0000001000007844 */ /* 0x000fe20000000200 */
[----:B-1----:R-:W-:Y:S01]  /*1d100*/  ISETP.LT.AND P4, PT, R29, UR57, !P0 ;  /* 0x000000391d007c0c */ /* 0x002fe2000c781270 */
[----:B------:R-:W1:Y:S02]  /*1d110*/  LDCU UR57, c[0x0][0x39c] ;  /* 0x00007380ff3977ac */ /* 0x000e640008000800 */
[----:B------:R-:W-:Y:S04]  /*1d120*/  STSM.16.M88.4 [R0+0x800], R12 ;  /* 0x0008000c00007844 */ /* 0x000fe80000000200 */
[----:B------:R-:W-:Y:S04]  /*1d130*/  STSM.16.M88.4 [R0+0x1000], R8 ;  /* 0x0010000800007844 */ /* 0x000fe80000000200 */
[----:B------:R-:W-:Y:S01]  /*1d140*/  STSM.16.M88.4 [R0+0x1800], R4 ;  /* 0x0018000400007844 */ /* 0x000fe20000000200 */
[----:B--2---:R-:W-:-:S04]  /*1d150*/  LOP3.LUT R2, R3, 0x1ff, RZ, 0xc0, !PT ;  /* 0x000001ff03027812 */ /* 0x004fc800078ec0ff */
[----:B------:R-:W-:Y:S01]  /*1d160*/  LEA R3, R2, UR5, 0x4 ;  /* 0x0000000502037c11 */ /* 0x000fe2000f8e20ff */
[----:B------:R-:W-:Y:S06]  /*1d170*/  BAR.SYNC.DEFER_BLOCKING 0x0 ;  /* 0x0000000000007b1d */ /* 0x000fec0000010000 */
[----:B------:R-:W2:Y:S01]  /*1d180*/  LDCU.64 UR4, c[0x0][0x390] ;  /* 0x00007200ff0477ac */ /* 0x000ea20008000a00 */
[----:B------:R-:W-:Y:S04]  /*1d190*/  STL [R1+0xd88], R3 ;  /* 0x000d880301007387 */ /* 0x000fe80000100800 */
[----:B------:R-:W3:Y:S04]  /*1d1a0*/  LDS.128 R4, [R3] ;  /* 0x0000000003047984 */ /* 0x000ee80000000c00 */
[----:B------:R-:W0:Y:S04]  /*1d1b0*/  LDS.128 R8, [R3+0x2000] ;  /* 0x0020000003087984 */ /* 0x000e280000000c00 */
[----:B---3--:R-:W-:Y:S04]  /*1d1c0*/  STL [R1+0xf54], R7 ;  /* 0x000f540701007387 */ /* 0x008fe80000100800 */
[----:B------:R-:W-:Y:S04]  /*1d1d0*/  STL [R1+0xf90], R6 ;  /* 0x000f900601007387 */ /* 0x000fe80000100800 */
[----:B------:R-:W-:Y:S04]  /*1d1e0*/  STL.64 [R1+0xf88], R4 ;  /* 0x000f880401007387 */ /* 0x000fe80000100a00 */
[----:B0-----:R-:W-:Y:S04]  /*1d1f0*/  STL [R1+0xf50], R10 ;  /* 0x000f500a01007387 */ /* 0x001fe80000100800 */
[----:B------:R-:W-:Y:S04]  /*1d200*/  STL [R1+0xf4c], R11 ;  /* 0x000f4c0b01007387 */ /* 0x000fe80000100800 */
[----:B------:R-:W-:Y:S04]  /*1d210*/  STL [R1+0xf60], R11 ;  /* 0x000f600b01007387 */ /* 0x000fe80000100800 */
[----:B------:R-:W-:Y:S04]  /*1d220*/  STL.64 [R1+0xf58], R8 ;  /* 0x000f580801007387 */ /* 0x000fe80000100a00 */
[----:B------:R-:W0:Y:S04]  /*1d230*/  LDS.128 R8, [R3+0x4000] ;  /* 0x0040000003087984 */ /* 0x000e280000000c00 */
[----:B------:R-:W3:Y:S04]  /*1d240*/  LDS.128 R4, [R3+0x6000] ;  /* 0x0060000003047984 */ /* 0x000ee80000000c00 */
[----:B------:R-:W2:Y:S01]  /*1d250*/  LDL.LU R12, [R1] ;  /* 0x00000000010c7983 */ /* 0x000ea20000300800 */
[----:B------:R-:W-:Y:S06]  /*1d260*/  BAR.SYNC.DEFER_BLOCKING 0x0 ;  /* 0x0000000000007b1d */ /* 0x000fec0000010000 */
[----:B0-----:R0:W-:Y:S04]  /*1d270*/  STL.64 [R1+0x150], R8 ;  /* 0x0001500801007387 */ /* 0x0011e80000100a00 */
[----:B------:R0:W-:Y:S04]  /*1d280*/  STL.64 [R1+0x158], R10 ;  /* 0x0001580a01007387 */ /* 0x0001e80000100a00 */
[----:B---3--:R-:W-:Y:S04]  /*1d290*/  STL.64 [R1+0x160], R4 ;  /* 0x0001600401007387 */ /* 0x008fe80000100a00 */
[----:B------:R-:W-:Y:S04]  /*1d2a0*/  STL.64 [R1+0x168], R6 ;  /* 0x0001680601007387 */ /* 0x000fe80000100a00 */
[----:B------:R-:W2:Y:S04]  /*1d2b0*/  LDL.LU R13, [R1+0x4] ;  /* 0x00000400010d7983 */ /* 0x000ea80000300800 */
[----:B------:R-:W2:Y:S04]  /*1d2c0*/  LDL.LU R14, [R1+0x8] ;  /* 0x00000800010e7983 */ /* 0x000ea80000300800 */
[----:B------:R-:W2:Y:S04]  /*1d2d0*/  LDL.LU R15, [R1+0xc] ;  /* 0x00000c00010f7983 */ /* 0x000ea80000300800 */
[----:B------:R-:W3:Y:S04]  /*1d2e0*/  LDL.LU R16, [R1+0x10] ;  /* 0x0000100001107983 */ /* 0x000ee80000300800 */
[----:B------:R-:W3:Y:S04]  /*1d2f0*/  LDL.LU R17, [R1+0x14] ;  /* 0x0000140001117983 */ /* 0x000ee80000300800 */
[----:B------:R-:W3:Y:S04]  /*1d300*/  LDL.LU R18, [R1+0x18] ;  /* 0x0000180001127983 */ /* 0x000ee80000300800 */
[----:B------:R-:W3:Y:S04]  /*1d310*/  LDL.LU R19, [R1+0x1c] ;  /* 0x00001c0001137983 */ /* 0x000ee80000300800 */
        /* <DEDUP_REMOVED lines=22> */
[----:B------:R-:W-:Y:S04]  /*1d480*/  STSM.16.M88.4 [R0], R20 ;  /* 0x0000001400007844 */ /* 0x000fe80000000200 */
[----:B------:R0:W-:Y:S04]  /*1d490*/  STSM.16.M88.4 [R0+0x800], R24 ;  /* 0x0008001800007844 */ /* 0x0001e80000000200 */
[----:B------:R0:W-:Y:S04]  /*1d4a0*/  STSM.16.M88.4 [R0+0x1000], R12 ;  /* 0x0010000c00007844 */ /* 0x0001e80000000200 */
[----:B---3--:R-:W-:Y:S01]  /*1d4b0*/  STSM.16.M88.4 [R0+0x1800], R16 ;  /* 0x0018001000007844 */ /* 0x008fe20000000200 */
[----:B------:R-:W-:Y:S06]  /*1d4c0*/  BAR.SYNC.DEFER_BLOCKING 0x0 ;  /* 0x0000000000007b1d */ /* 0x000fec0000010000 */
[----:B--2---:R-:W-:Y:S04]  /*1d4d0*/  STL.64 [R1+0x1110], R10 ;  /* 0x0011100a01007387 */ /* 0x004fe80000100a00 */
[----:B------:R-:W-:Y:S04]  /*1d4e0*/  STL.64 [R1+0x1108], R8 ;  /* 0x0011080801007387 */ /* 0x000fe80000100a00 */
[----:B0-----:R-:W2:Y:S04]  /*1d4f0*/  LDL R24, [R1+0xd88] ;  /* 0x000d880001187983 */ /* 0x001ea80000100800 */
[----:B------:R-:W3:Y:S04]  /*1d500*/  LDL.LU R12, [R1+0x80] ;  /* 0x00008000010c7983 */ /* 0x000ee80000300800 */
[----:B--2---:R-:W0:Y:S04]  /*1d510*/  LDS.128 R4, [R24] ;  /* 0x0000000018047984 */ /* 0x004e280000000c00 */
[----:B------:R-:W2:Y:S04]  /*1d520*/  LDS.128 R8, [R24+0x2000] ;  /* 0x0020000018087984 */ /* 0x000ea80000000c00 */
[----:B0-----:R0:W-:Y:S04]  /*1d530*/  STL.64 [R1+0x10], R4 ;  /* 0x0000100401007387 */ /* 0x0011e80000100a00 */
[----:B------:R0:W-:Y:S04]  /*1d540*/  STL.64 [R1+0x18], R6 ;  /* 0x0000180601007387 */ /* 0x0001e80000100a00 */
[----:B------:R-:W3:Y:S04]  /*1d550*/  LDL.LU R13, [R1+0x84] ;  /* 0x00008400010d7983 */ /* 0x000ee80000300800 */
[----:B------:R-:W3:Y:S04]  /*1d560*/  LDL.LU R14, [R1+0x88] ;  /* 0x00008800010e7983 */ /* 0x000ee80000300800 */
[----:B------:R-:W3:Y:S04]  /*1d570*/  LDL.LU R15, [R1+0x8c] ;  /* 0x00008c00010f7983 */ /* 0x000ee80000300800 */
[----:B0-----:R-:W3:Y:S04]  /*1d580*/  LDL.LU R4, [R1+0x60] ;  /* 0x0000600001047983 */ /* 0x001ee80000300800 */
        /* <DEDUP_REMOVED lines=11> */
[----:B--2---:R-:W-:Y:S04]  /*1d640*/  STL.64 [R1+0x170], R8 ;  /* 0x0001700801007387 */ /* 0x004fe80000100a00 */
[----:B------:R-:W-:Y:S04]  /*1d650*/  STL.64 [R1+0x178], R10 ;  /* 0x0001780a01007387 */ /* 0x000fe80000100a00 */
[----:B------:R-:W0:Y:S04]  /*1d660*/  LDS.128 R8, [R24+0x4000] ;  /* 0x0040000018087984 */ /* 0x000e280000000c00 */
[----:B0-----:R-:W-:Y:S04]  /*1d670*/  STL.64 [R1+0x180], R8 ;  /* 0x0001800801007387 */ /* 0x001fe80000100a00 */
[----:B------:R-:W-:Y:S04]  /*1d680*/  STL.64 [R1+0x188], R10 ;  /* 0x0001880a01007387 */ /* 0x000fe80000100a00 */
[----:B------:R-:W0:Y:S04]  /*1d690*/  LDS.128 R8, [R24+0x6000] ;  /* 0x0060000018087984 */ /* 0x000e280000000c00 */
[----:B0-----:R-:W-:Y:S04]  /*1d6a0*/  STL.64 [R1+0x190], R8 ;  /* 0x0001900801007387 */ /* 0x001fe80000100a00 */
[----:B------:R0:W-:Y:S04]  /*1d6b0*/  STL.64 [R1+0x198], R10 ;  /* 0x0001980a01007387 */ /* 0x0001e80000100a00 */
[----:B0-----:R-:W2:Y:S04]  /*1d6c0*/  LDL.LU.64 R10, [R1+0x1110] ;  /* 0x00111000010a7983 */ /* 0x001ea80000300a00 */
[----:B------:R-:W2:Y:S01]  /*1d6d0*/  LDL.LU.64 R8, [R1+0x1108] ;  /* 0x0011080001087983 */ /* 0x000ea20000300a00 */
[----:B------:R-:W-:Y:S06]  /*1d6e0*/  BAR.SYNC.DEFER_BLOCKING 0x0 ;  /* 0x0000000000007b1d */ /* 0x000fec0000010000 */
[----:B--2---:R0:W-:Y:S04]  /*1d6f0*/  STSM.16.M88.4 [R0], R8 ;  /* 0x0000000800007844 */ /* 0x0041e80000000200 */
[----:B0-----:R-:W2:Y:S04]  /*1d700*/  LDL.LU.64 R10, [R1+0x1100] ;  /* 0x00110000010a7983 */ /* 0x001ea80000300a00 */
[----:B------:R-:W2:Y:S04]  /*1d710*/  LDL.LU.64 R8, [R1+0x10f8] ;  /* 0x0010f80001087983 */ /* 0x000ea80000300a00 */
[----:B--2---:R0:W-:Y:S04]  /*1d720*/  STSM.16.M88.4 [R0+0x800], R8 ;  /* 0x0008000800007844 */ /* 0x0041e80000000200 */
[----:B0-----:R-:W2:Y:S04]  /*1d730*/  LDL.LU.64 R10, [R1+0x10f0] ;  /* 0x0010f000010a7983 */ /* 0x001ea80000300a00 */
[----:B------:R-:W2:Y:S04]  /*1d740*/  LDL.LU.64 R8, [R1+0x10e8] ;  /* 0x0010e80001087983 */ /* 0x000ea80000300a00 */
[----:B--2---:R0:W-:Y:S04]  /*1d750*/  STSM.16.M88.4 [R0+0x1000], R8 ;  /* 0x0010000800007844 */ /* 0x0041e80000000200 */
[----:B0-----:R-:W2:Y:S04]  /*1d760*/  LDL.LU.64 R10, [R1+0x10e0] ;  /* 0x0010e000010a7983 */ /* 0x001ea80000300a00 */
[----:B------:R-:W2:Y:S04]  /*1d770*/  LDL.LU.64 R8, [R1+0x10d8] ;  /* 0x0010d80001087983 */ /* 0x000ea80000300a00 */
[----:B--2---:R-:W-:Y:S01]  /*1d780*/  STSM.16.M88.4 [R0+0x1800], R8 ;  /* 0x0018000800007844 */ /* 0x004fe20000000200 */
[----:B------:R-:W-:Y:S06]  /*1d790*/  BAR.SYNC.DEFER_BLOCKING 0x0 ;  /* 0x0000000000007b1d */ /* 0x000fec0000010000 */
[----:B------:R-:W0:Y:S04]  /*1d7a0*/  LDS.128 R8, [R24] ;  /* 0x0000000018087984 */ /* 0x000e280000000c00 */
[----:B0-----:R0:W-:Y:S04]  /*1d7b0*/  STL.64 [R1+0x20], R8 ;  /* 0x0000200801007387 */ /* 0x0011e80000100a00 */
[----:B------:R2:W-:Y:S04]  /*1d7c0*/  STL.64 [R1+0x28], R10 ;  /* 0x0000280a01007387 */ /* 0x0005e80000100a00 */
[----:B0-----:R-:W3:Y:S04]  /*1d7d0*/  LDL.LU R8, [R1+0xd0] ;  /* 0x0000d00001087983 */ /* 0x001ee80000300800 */
[----:B------:R-:W3:Y:S04]  /*1d7e0*/  LDL.LU R9, [R1+0xd4] ;  /* 0x0000d40001097983 */ /* 0x000ee80000300800 */
[----:B--2---:R-:W2:Y:S04]  /*1d7f0*/  LDL.LU R10, [R1+0xd8] ;  /* 0x0000d800010a7983 */ /* 0x004ea80000300800 */
[----:B------:R-:W2:Y:S04]  /*1d800*/  LDL.LU R11, [R1+0xdc] ;  /* 0x0000dc00010b7983 */ /* 0x000ea80000300800 */
[----:B--2---:R-:W-:Y:S04]  /*1d810*/  STL.64 [R1+0x10d0], R10 ;  /* 0x0010d00a01007387 */ /* 0x004fe80000100a00 */
[----:B---3--:R-:W-:Y:S04]  /*1d820*/  STL.64 [R1+0x10c8], R8 ;  /* 0x0010c80801007387 */ /* 0x008fe80000100a00 */
[----:B------:R-:W0:Y:S04]  /*1d830*/  LDS.128 R8, [R24+0x2000] ;  /* 0x0020000018087984 */ /* 0x000e280000000c00 */
[----:B0-----:R-:W-:Y:S04]  /*1d840*/  STL.64 [R1+0x30], R8 ;  /* 0x0000300801007387 */ /* 0x001fe80000100a00 */
[----:B------:R-:W-:Y:S04]  /*1d850*/  STL.64 [R1+0x38], R10 ;  /* 0x0000380a01007387 */ /* 0x000fe80000100a00 */
[----:B------:R-:W0:Y:S04]  /*1d860*/  LDS.128 R8, [R24+0x4000] ;  /* 0x0040000018087984 */ /* 0x000e280000000c00 */
[----:B0-----:R-:W-:Y:S04]  /*1d870*/  STL.64 [R1+0x40], R8 ;  /* 0x0000400801007387 */ /* 0x001fe80000100a00 */
[----:B------:R-:W-:Y:S04]  /*1d880*/  STL.64 [R1+0x48], R10 ;  /* 0x0000480a01007387 */ /* 0x000fe80000100a00 */
[----:B------:R-:W0:Y:S01]  /*1d890*/  LDS.128 R8, [R24+0x6000] ;  /* 0x0060000018087984 */ /* 0x000e220000000c00 */
[----:B------:R-:W-:Y:S06]  /*1d8a0*/  BAR.SYNC.DEFER_BLOCKING 0x0 ;  /* 0x0000000000007b1d */ /* 0x000fec0000010000 */
[----:B------:R2:W-:Y:S04]  /*1d8b0*/  STSM.16.M88.4 [R0], R4 ;  /* 0x0000000400007844 */ /* 0x0005e80000000200 */
[----:B------:R-:W-:Y:S04]  /*1d8c0*/  STSM.16.M88.4 [R0+0x800], R20 ;  /* 0x0008001400007844 */ /* 0x000fe80000000200 */
[----:B------:R-:W-:Y:S04]  /*1d8d0*/  STSM.16.M88.4 [R0+0x1000], R12 ;  /* 0x0010000c00007844 */ /* 0x000fe80000000200 */
[----:B------:R-:W-:Y:S01]  /*1d8e0*/  STSM.16.M88.4 [R0+0x1800], R16 ;  /* 0x0018001000007844 */ /* 0x000fe20000000200 */
[----:B------:R-:W-:Y:S06]  /*1d8f0*/  BAR.SYNC.DEFER_BLOCKING 0x0 ;  /* 0x0000000000007b1d */ /* 0x000fec0000010000 */
[----:B0-----:R-:W-:Y:S04]  /*1d900*/  STL.64 [R1+0x50], R8 ;  /* 0x0000500801007387 */ /* 0x001fe80000100a00 */
[----:B------:R-:W0:Y:S04]  /*1d910*/  LDS.128 R12, [R24] ;  /* 0x00000000180c7984 */ /* 0x000e280000000c00 */
[----:B------:R-:W3:Y:S04]  /*1d920*/  LDS.128 R16, [R24+0x2000] ;  /* 0x0020000018107984 */ /* 0x000ee80000000c00 */
[----:B------:R-:W1:Y:S04]  /*1d930*/  LDS.128 R20, [R24+0x4000] ;  /* 0x0040000018147984 */ /* 0x000e680000000c00 */
[----:B------:R-:W-:Y:S04]  /*1d940*/  STL.64 [R1+0x58], R10 ;  /* 0x0000580a01007387 */ /* 0x000fe80000100a00 */
[----:B------:R-:W1:Y:S04]  /*1d950*/  LDS.128 R8, [R24+0x6000] ;  /* 0x0060000018087984 */ /* 0x000e680000000c00 */
[----:B--2---:R-:W2:Y:S04]  /*1d960*/  LDL.LU R4, [R1+0xe0] ;  /* 0x0000e00001047983 */ /* 0x004ea80000300800 */
[----:B------:R-:W2:Y:S04]  /*1d970*/  LDL.LU R5, [R1+0xe4] ;  /* 0x0000e40001057983 */ /* 0x000ea80000300800 */
[----:B------:R-:W2:Y:S04]  /*1d980*/  LDL.LU R6, [R1+0xe8] ;  /* 0x0000e80001067983 */ /* 0x000ea80000300800 */
[----:B------:R-:W2:Y:S01]  /*1d990*/  LDL.LU R7, [R1+0xec] ;  /* 0x0000ec0001077983 */ /* 0x000ea20000300800 */
[----:B------:R-:W-:Y:S06]  /*1d9a0*/  BAR.SYNC.DEFER_BLOCKING 0x0 ;  /* 0x0000000000007b1d */ /* 0x000fec0000010000 */
[----:B0-----:R-:W-:Y:S04]  /*1d9b0*/  STL.64 [R1+0xf70], R14 ;  /* 0x000f700e01007387 */ /* 0x001fe80000100a00 */
[----:B------:R0:W-:Y:S04]  /*1d9c0*/  STL.64 [R1+0xf68], R12 ;  /* 0x000f680c01007387 */ /* 0x0001e80000100a00 */
[----:B0-----:R-:W2:Y:S04]  /*1d9d0*/  LDL.LU R12, [R1+0xc0] ;  /* 0x0000c000010c7983 */ /* 0x001ea80000300800 */
[----:B------:R-:W2:Y:S04]  /*1d9e0*/  LDL.LU R13, [R1+0xc4] ;  /* 0x0000c400010d7983 */ /* 0x000ea80000300800 */
[----:B------:R-:W2:Y:S04]  /*1d9f0*/  LDL.LU R14, [R1+0xc8] ;  /* 0x0000c800010e7983 */ /* 0x000ea80000300800 */
[----:B------:R-:W2:Y:S04]  /*1da00*/  LDL.LU R15, [R1+0xcc] ;  /* 0x0000cc00010f7983 */ /* 0x000ea80000300800 */
[----:B---3--:R-:W-:Y:S04]  /*1da10*/  STL.64 [R1+0xf80], R18 ;  /* 0x000f801201007387 */ /* 0x008fe80000100a00 */
[----:B------:R0:W-:Y:S04]  /*1da20*/  STL.64 [R1+0xf78], R16 ;  /* 0x000f781001007387 */ /* 0x0001e80000100a00 */
[----:B0-----:R-:W3:Y:S04]  /*1da30*/  LDL.LU R16, [R1+0xb0] ;  /* 0x0000b00001107983 */ /* 0x001ee80000300800 */
[----:B------:R-:W3:Y:S04]  /*1da40*/  LDL.LU R17, [R1+0xb4] ;  /* 0x0000b40001117983 */ /* 0x000ee80000300800 */
[----:B------:R-:W3:Y:S04]  /*1da50*/  LDL.LU R18, [R1+0xb8] ;  /* 0x0000b80001127983 */ /* 0x000ee80000300800 */
[----:B------:R-:W3:Y:S04]  /*1da60*/  LDL.LU R19, [R1+0xbc] ;  /* 0x0000bc0001137983 */ /* 0x000ee80000300800 */
[----:B-1----:R-:W-:Y:S04]  /*1da70*/  STL.64 [R1+0xfa0], R22 ;  /* 0x000fa01601007387 */ /* 0x002fe80000100a00 */
        /* <DEDUP_REMOVED lines=8> */
[----:B------:R-:W4:Y:S04]  /*1db00*/  LDL.LU.64 R8, [R1+0x10c8] ;  /* 0x0010c80001087983 */ /* 0x000f280000300a00 */
[----:B--2---:R-:W-:Y:S04]  /*1db10*/  STSM.16.M88.4 [R0], R20 ;  /* 0x0000001400007844 */ /* 0x004fe80000000200 */
[----:B---3--:R-:W-:Y:S04]  /*1db20*/  STSM.16.M88.4 [R0+0x800], R16 ;  /* 0x0008001000007844 */ /* 0x008fe80000000200 */
[----:B------:R-:W-:Y:S04]  /*1db30*/  STSM.16.M88.4 [R0+0x1000], R12 ;  /* 0x0010000c00007844 */ /* 0x000fe80000000200 */
[----:B----4-:R-:W-:Y:S01]  /*1db40*/  STSM.16.M88.4 [R0+0x1800], R8 ;  /* 0x0018000800007844 */ /* 0x010fe20000000200 */
[----:B------:R-:W-:Y:S06]  /*1db50*/  BAR.SYNC.DEFER_BLOCKING 0x0 ;  /* 0x0000000000007b1d */ /* 0x000fec0000010000 */
[----:B------:R-:W0:Y:S04]  /*1db60*/  LDS.128 R8, [R24] ;  /* 0x0000000018087984 */ /* 0x000e280000000c00 */
[----:B------:R-:W1:Y:S04]  /*1db70*/  LDS.128 R16, [R24+0x2000] ;  /* 0x0020000018107984 */ /* 0x000e680000000c00 */
[----:B------:R-:W2:Y:S04]  /*1db80*/  LDS.128 R12, [R24+0x4000] ;  /* 0x00400000180c7984 */ /* 0x000ea80000000c00 */
[----:B0-----:R-:W-:Y:S04]  /*1db90*/  STL.64 [R1+0x250], R8 ;  /* 0x0002500801007387 */ /* 0x001fe80000100a00 */
[----:B------:R-:W-:Y:S04]  /*1dba0*/  STL.64 [R1+0x258], R10 ;  /* 0x0002580a01007387 */ /* 0x000fe80000100a00 */
[----:B------:R-:W0:Y:S04]  /*1dbb0*/  LDS.128 R8, [R24+0x6000] ;  /* 0x0060000018087984 */ /* 0x000e280000000c00 */
[----:B-1----:R-:W-:Y:S04]  /*1dbc0*/  STL.64 [R1+0x310], R16 ;  /* 0x0003101001007387 */ /* 0x002fe80000100a00 */
[----:B------:R-:W-:Y:S04]  /*1dbd0*/  STL.64 [R1+0x318], R18 ;  /* 0x0003181201007387 */ /* 0x000fe80000100a00 */
[----:B------:R-:W-:Y:S04]  /*1dbe0*/  STL [R1+0x10c0], R24 ;  /* 0x0010c01801007387 */ /* 0x000fe80000100800 */
[----:B--2---:R-:W-:Y:S04]  /*1dbf0*/  STL.64 [R1+0x8a0], R12 ;  /* 0x0008a00c01007387 */ /* 0x004fe80000100a00 */
[----:B------:R-:W-:Y:S01]  /*1dc00*/  STL.64 [R1+0x8a8], R14 ;  /* 0x0008a80e01007387 */ /* 0x000fe20000100a00 */
[----:B------:R-:W-:Y:S06]  /*1dc10*/  BAR.SYNC.DEFER_BLOCKING 0x0 ;  /* 0x0000000000007b1d */ /* 0x000fec0000010000 */
[----:B0-----:R0:W-:Y:S04]  /*1dc20*/  STL.64 [R1+0xa10], R8 ;  /* 0x000a100801007387 */ /* 0x0011e80000100a00 */
[----:B------:R1:W-:Y:S04]  /*1dc30*/  STL.64 [R1+0xa18], R10 ;  /* 0x000a180a01007387 */ /* 0x0003e80000100a00 */
[----:B0-----:R-:W2:Y:S04]  /*1dc40*/  LDL.LU R8, [R1+0x350] ;  /* 0x0003500001087983 */ /* 0x001ea80000300800 */
[----:B------:R-:W2:Y:S04]  /*1dc50*/  LDL.LU R9, [R1+0x354] ;  /* 0x0003540001097983 */ /* 0x000ea80000300800 */
[----:B-1----:R-:W3:Y:S04]  /*1dc60*/  LDL.LU R10, [R1+0x358] ;  /* 0x00035800010a7983 */ /* 0x002ee80000300800 */
[----:B------:R-:W3:Y:S04]  /*1dc70*/  LDL.LU R11, [R1+0x35c] ;  /* 0x00035c00010b7983 */ /* 0x000ee80000300800 */
[----:B---3--:R-:W-:Y:S04]  /*1dc80*/  STL.64 [R1+0x1078], R10 ;  /* 0x0010780a01007387 */ /* 0x008fe80000100a00 */
[----:B--2---:R0:W-:Y:S04]  /*1dc90*/  STL.64 [R1+0x1070], R8 ;  /* 0x0010700801007387 */ /* 0x0041e80000100a00 */
[----:B0-----:R-:W2:Y:S04]  /*1dca0*/  LDL.LU R8, [R1+0x1b0] ;  /* 0x0001b00001087983 */ /* 0x001ea80000300800 */
[----:B------:R-:W2:Y:S04]  /*1dcb0*/  LDL.LU R9, [R1+0x1b4] ;  /* 0x0001b40001097983 */ /* 0x000ea80000300800 */
[----:B------:R-:W3:Y:S04]  /*1dcc0*/  LDL.LU R10, [R1+0x1b8] ;  /* 0x0001b800010a7983 */ /* 0x000ee80000300800 */
[----:B------:R-:W3:Y:S04]  /*1dcd0*/  LDL.LU R11, [R1+0x1bc] ;  /* 0x0001bc00010b7983 */ /* 0x000ee80000300800 */
[----:B------:R0:W-:Y:S04]  /*1dce0*/  STSM.16.M88.4 [R0], R4 ;  /* 0x0000000400007844 */ /* 0x0001e80000000200 */
[----:B0-----:R-:W4:Y:S04]  /*1dcf0*/  LDL.LU R4, [R1+0x110] ;  /* 0x0001100001047983 */ /* 0x001f280000300800 */
[----:B------:R-:W4:Y:S04]  /*1dd00*/  LDL.LU R5, [R1+0x114] ;  /* 0x0001140001057983 */ /* 0x000f280000300800 */
[----:B------:R-:W4:Y:S04]  /*1dd10*/  LDL.LU R6, [R1+0x118] ;  /* 0x0001180001067983 */ /* 0x000f280000300800 */
[----:B------:R-:W4:Y:S04]  /*1dd20*/  LDL.LU R7, [R1+0x11c] ;  /* 0x00011c0001077983 */ /* 0x000f280000300800 */
[----:B---3--:R-:W-:Y:S04]  /*1dd30*/  STL.64 [R1+0x1088], R10 ;  /* 0x0010880a01007387 */ /* 0x008fe80000100a00 */
[----:B--2---:R0:W-:Y:S04]  /*1dd40*/  STL.64 [R1+0x1080], R8 ;  /* 0x0010800801007387 */ /* 0x0041e80000100a00 */
[----:B0-----:R-:W2:Y:S04]  /*1dd50*/  LDL.LU R8, [R1+0x140] ;  /* 0x0001400001087983 */ /* 0x001ea80000300800 */
[----:B------:R-:W2:Y:S04]  /*1dd60*/  LDL.LU R9, [R1+0x144] ;  /* 0x0001440001097983 */ /* 0x000ea80000300800 */
[----:B------:R-:W3:Y:S04]  /*1dd70*/  LDL.LU R10, [R1+0x148] ;  /* 0x00014800010a7983 */ /* 0x000ee80000300800 */
[----:B------:R-:W3:Y:S04]  /*1dd80*/  LDL.LU R11, [R1+0x14c] ;  /* 0x00014c00010b7983 */ /* 0x000ee80000300800 */
[----:B------:R-:W2:Y:S04]  /*1dd90*/  LDL.LU R24, [R1+0xf0] ;  /* 0x0000f00001187983 */ /* 0x000ea80000300800 */
        /* <DEDUP_REMOVED lines=15> */
[----:B----4-:R-:W-:Y:S04]  /*1de90*/  STSM.16.M88.4 [R0+0x800], R24 ;  /* 0x0008001800007844 */ /* 0x010fe80000000200 */
[----:B---3--:R-:W-:Y:S04]  /*1dea0*/  STL.64 [R1+0x10b8], R10 ;  /* 0x0010b80a01007387 */ /* 0x008fe80000100a00 */
[----:B--2---:R0:W-:Y:S04]  /*1deb0*/  STL.64 [R1+0x10b0], R8 ;  /* 0x0010b00801007387 */ /* 0x0041e80000100a00 */
        /* <DEDUP_REMOVED lines=8> */
[----:B------:R-:W4:Y:S04]  /*1df40*/  LDL.LU R20, [R1+0x1c0] ;  /* 0x0001c00001147983 */ /* 0x000f280000300800 */
[----:B------:R-:W4:Y:S04]  /*1df50*/  LDL.LU R21, [R1+0x1c4] ;  /* 0x0001c40001157983 */ /* 0x000f280000300800 */
[----:B------:R-:W4:Y:S04]  /*1df60*/  LDL.LU R22, [R1+0x1c8] ;  /* 0x0001c80001167983 */ /* 0x000f280000300800 */
[----:B------:R-:W4:Y:S04]  /*1df70*/  LDL.LU R23, [R1+0x1cc] ;  /* 0x0001cc0001177983 */ /* 0x000f280000300800 */
[----:B------:R-:W3:Y:S04]  /*1df80*/  LDL.LU R12, [R1+0x340] ;  /* 0x00034000010c7983 */ /* 0x000ee80000300800 */
[----:B------:R-:W3:Y:S04]  /*1df90*/  LDL.LU R13, [R1+0x344] ;  /* 0x00034400010d7983 */ /* 0x000ee80000300800 */
[----:B------:R-:W3:Y:S04]  /*1dfa0*/  LDL.LU R14, [R1+0x348] ;  /* 0x00034800010e7983 */ /* 0x000ee80000300800 */
[----:B------:R-:W3:Y:S04]  /*1dfb0*/  LDL.LU R15, [R1+0x34c] ;  /* 0x00034c00010f7983 */ /* 0x000ee80000300800 */
[----:B------:R-:W3:Y:S04]  /*1dfc0*/  LDL.LU R24, [R1+0x10c0] ;  /* 0x0010c00001187983 */ /* 0x000ee80000300800 */
[----:B--2---:R-:W-:Y:S04]  /*1dfd0*/  STSM.16.M88.4 [R0+0x1000], R8 ;  /* 0x0010000800007844 */ /* 0x004fe80000000200 */
[----:B------:R0:W-:Y:S01]  /*1dfe0*/  STSM.16.M88.4 [R0+0x1800], R4 ;  /* 0x0018000400007844 */ /* 0x0001e20000000200 */
[----:B------:R-:W-:Y:S06]  /*1dff0*/  BAR.SYNC.DEFER_BLOCKING 0x0 ;  /* 0x0000000000007b1d */ /* 0x000fec0000010000 */
[----:B0-----:R-:W2:Y:S04]  /*1e000*/  LDL.LU R4, [R1+0x360] ;  /* 0x0003600001047983 */ /* 0x001ea80000300800 */
[----:B------:R-:W2:Y:S04]  /*1e010*/  LDL.LU R5, [R1+0x364] ;  /* 0x0003640001057983 */ /* 0x000ea80000300800 */
[----:B------:R-:W2:Y:S04]  /*1e020*/  LDL.LU R6, [R1+0x368] ;  /* 0x0003680001067983 */ /* 0x000ea80000300800 */
[----:B------:R-:W2:Y:S04]  /*1e030*/  LDL.LU R7, [R1+0x36c] ;  /* 0x00036c0001077983 */ /* 0x000ea80000300800 */
[----:B---3--:R-:W0:Y:S04]  /*1e040*/  LDS.128 R8, [R24] ;  /* 0x0000000018087984 */ /* 0x008e280000000c00 */
[----:B0-----:R-:W-:Y:S04]  /*1e050*/  STL.64 [R1+0xa00], R8 ;  /* 0x000a000801007387 */ /* 0x001fe80000100a00 */
[----:B------:R-:W-:Y:S04]  /*1e060*/  STL.64 [R1+0xa08], R10 ;  /* 0x000a080a01007387 */ /* 0x000fe80000100a00 */
[----:B------:R-:W0:Y:S04]  /*1e070*/  LDS.128 R8, [R24+0x2000] ;  /* 0x0020000018087984 */ /* 0x000e280000000c00 */
[----:B0-----:R-:W-:Y:S04]  /*1e080*/  STL.64 [R1+0x9f0], R8 ;  /* 0x0009f00801007387 */ /* 0x001fe80000100a00 */
[----:B------:R-:W-:Y:S04]  /*1e090*/  STL.64 [R1+0x9f8], R10 ;  /* 0x0009f80a01007387 */ /* 0x000fe80000100a00 */
[----:B------:R-:W0:Y:S04]  /*1e0a0*/  LDS.128 R8, [R24+0x4000] ;  /* 0x0040000018087984 */ /* 0x000e280000000c00 */
[----:B0-----:R-:W-:Y:S04]  /*1e0b0*/  STL.64 [R1+0x9e0], R8 ;  /* 0x0009e00801007387 */ /* 0x001fe80000100a00 */
[----:B------:R-:W-:Y:S04]  /*1e0c0*/  STL.64 [R1+0x9e8], R10 ;  /* 0x0009e80a01007387 */ /* 0x000fe80000100a00 */
[----:B------:R-:W0:Y:S04]  /*1e0d0*/  LDS.128 R8, [R24+0x6000] ;  /* 0x0060000018087984 */ /* 0x000e280000000c00 */
[----:B0-----:R-:W-:Y:S04]  /*1e0e0*/  STL.64 [R1+0x9d0], R8 ;  /* 0x0009d00801007387 */ /* 0x001fe80000100a00 */
[----:B------:R0:W-:Y:S04]  /*1e0f0*/  STL.64 [R1+0x9d8], R10 ;  /* 0x0009d80a01007387 */ /* 0x0001e80000100a00 */
[----:B0-----:R-:W3:Y:S04]  /*1e100*/  LDL.LU.64 R10, [R1+0x10b8] ;  /* 0x0010b800010a7983 */ /* 0x001ee80000300a00 */
[----:B------:R-:W3:Y:S01]  /*1e110*/  LDL.LU.64 R8, [R1+0x10b0] ;  /* 0x0010b00001087983 */ /* 0x000ee20000300a00 */
[----:B------:R-:W-:Y:S06]  /*1e120*/  BAR.SYNC.DEFER_BLOCKING 0x0 ;  /* 0x0000000000007b1d */ /* 0x000fec0000010000 */
[----:B---3--:R0:W-:Y:S04]  /*1e130*/  STSM.16.M88.4 [R0], R8 ;  /* 0x0000000800007844 */ /* 0x0081e80000000200 */
[----:B0-----:R-:W3:Y:S04]  /*1e140*/  LDL.LU.64 R10, [R1+0x10a8] ;  /* 0x0010a800010a7983 */ /* 0x001ee80000300a00 */
[----:B------:R-:W3:Y:S04]  /*1e150*/  LDL.LU.64 R8, [R1+0x10a0] ;  /* 0x0010a00001087983 */ /* 0x000ee80000300a00 */
[----:B---3--:R0:W-:Y:S04]  /*1e160*/  STSM.16.M88.4 [R0+0x800], R8 ;  /* 0x0008000800007844 */ /* 0x0081e80000000200 */
[----:B0-----:R-:W3:Y:S04]  /*1e170*/  LDL.LU.64 R10, [R1+0x1098] ;  /* 0x00109800010a7983 */ /* 0x001ee80000300a00 */
[----:B------:R-:W3:Y:S04]  /*1e180*/  LDL.LU.64 R8, [R1+0x1090] ;  /* 0x0010900001087983 */ /* 0x000ee80000300a00 */
[----:B---3--:R0:W-:Y:S04]  /*1e190*/  STSM.16.M88.4 [R0+0x1000], R8 ;  /* 0x0010000800007844 */ /* 0x0081e80000000200 */
[----:B0-----:R-:W3:Y:S04]  /*1e1a0*/  LDL.LU.64 R10, [R1+0x1088] ;  /* 0x00108800010a7983 */ /* 0x001ee80000300a00 */
[----:B------:R-:W3:Y:S04]  /*1e1b0*/  LDL.LU.64 R8, [R1+0x1080] ;  /* 0x0010800001087983 */ /* 0x000ee80000300a00 */
[----:B---3--:R-:W-:Y:S01]  /*1e1c0*/  STSM.16.M88.4 [R0+0x1800], R8 ;  /* 0x0018000800007844 */ /* 0x008fe20000000200 */
[----:B------:R-:W-:Y:S06]  /*1e1d0*/  BAR.SYNC.DEFER_BLOCKING 0x0 ;  /* 0x0000000000007b1d */ /* 0x000fec0000010000 */
[----:B------:R-:W0:Y:S04]  /*1e1e0*/  LDS.128 R8, [R24] ;  /* 0x0000000018087984 */ /* 0x000e280000000c00 */
        /* <DEDUP_REMOVED lines=10> */
[----:B0-----:R-:W-:Y:S04]  /*1e290*/  STL.64 [R1+0x980], R8 ;  /* 0x0009800801007387 */ /* 0x001fe80000100a00 */
[----:B------:R0:W-:Y:S04]  /*1e2a0*/  STL.64 [R1+0x988], R10 ;  /* 0x0009880a01007387 */ /* 0x0001e80000100a00 */
[----:B0-----:R-:W3:Y:S04]  /*1e2b0*/  LDL.LU.64 R10, [R1+0x1078] ;  /* 0x00107800010a7983 */ /* 0x001ee80000300a00 */
[----:B------:R-:W3:Y:S04]  /*1e2c0*/  LDL.LU.64 R8, [R1+0x1070] ;  /* 0x0010700001087983 */ /* 0x000ee80000300a00 */
[----:B----4-:R-:W-:Y:S04]  /*1e2d0*/  STSM.16.M88.4 [R0], R20 ;  /* 0x0000001400007844 */ /* 0x010fe80000000200 */
[----:B------:R-:W-:Y:S04]  /*1e2e0*/  STSM.16.M88.4 [R0+0x800], R16 ;  /* 0x0008001000007844 */ /* 0x000fe80000000200 */
[----:B------:R-:W-:Y:S04]  /*1e2f0*/  STSM.16.M88.4 [R0+0x1000], R12 ;  /* 0x0010000c00007844 */ /* 0x000fe80000000200 */
[----:B---3--:R-:W-:Y:S01]  /*1e300*/  STSM.16.M88.4 [R0+0x1800], R8 ;  /* 0x0018000800007844 */ /* 0x008fe20000000200 */
[----:B------:R-:W-:Y:S06]  /*1e310*/  BAR.SYNC.DEFER_BLOCKING 0x0 ;  /* 0x0000000000007b1d */ /* 0x000fec0000010000 */
[----:B------:R-:W0:Y:S04]  /*1e320*/  LDS.128 R8, [R24] ;  /* 0x0000000018087984 */ /* 0x000e280000000c00 */
[----:B------:R-:W1:Y:S04]  /*1e330*/  LDS.128 R16, [R24+0x2000] ;  /* 0x0020000018107984 */ /* 0x000e680000000c00 */
[----:B------:R-:W3:Y:S04]  /*1e340*/  LDS.128 R12, [R24+0x4000] ;  /* 0x00400000180c7984 */ /* 0x000ee80000000c00 */
[----:B0-----:R-:W-:Y:S04]  /*1e350*/  STL.64 [R1+0x970], R8 ;  /* 0x0009700801007387 */ /* 0x001fe80000100a00 */
[----:B------:R-:W-:Y:S04]  /*1e360*/  STL.64 [R1+0x978], R10 ;  /* 0x0009780a01007387 */ /* 0x000fe80000100a00 */
[----:B------:R-:W0:Y:S01]  /*1e370*/  LDS.128 R8, [R24+0x6000] ;  /* 0x0060000018087984 */ /* 0x000e220000000c00 */
[----:B------:R-:W-:Y:S06]  /*1e380*/  BAR.SYNC.DEFER_BLOCKING 0x0 ;  /* 0x0000000000007b1d */ /* 0x000fec0000010000 */
[----:B-1----:R-:W-:Y:S04]  /*1e390*/  STL.64 [R1+0x960], R16 ;  /* 0x0009601001007387 */ /* 0x002fe80000100a00 */
[----:B------:R-:W-:Y:S04]  /*1e3a0*/  STL.64 [R1+0x968], R18 ;  /* 0x0009681201007387 */ /* 0x000fe80000100a00 */
[----:B------:R-:W-:Y:S04]  /*1e3b0*/  STL [R1+0x1058], R24 ;  /* 0x0010581801007387 */ /* 0x000fe80000100800 */
[----:B---3--:R-:W-:Y:S04]  /*1e3c0*/  STL.64 [R1+0x950], R12 ;  /* 0x0009500c01007387 */ /* 0x008fe80000100a00 */
[----:B------:R-:W-:Y:S04]  /*1e3d0*/  STL.64 [R1+0x958], R14 ;  /* 0x0009580e01007387 */ /* 0x000fe80000100a00 */
[----:B--2---:R1:W-:Y:S04]  /*1e3e0*/  STSM.16.M88.4 [R0], R4 ;  /* 0x0000000400007844 */ /* 0x0043e80000000200 */
[----:B0-----:R0:W-:Y:S04]  /*1e3f0*/  STL.64 [R1+0x940], R8 ;  /* 0x0009400801007387 */ /* 0x0011e80000100a00 */
[----:B------:R2:W-:Y:S04]  /*1e400*/  STL.64 [R1+0x948], R10 ;  /* 0x0009480a01007387 */ /* 0x0005e80000100a00 */
[----:B-1----:R-:W3:Y:S04]  /*1e410*/  LDL.LU R4, [R1+0x460] ;  /* 0x0004600001047983 */ /* 0x002ee80000300800 */
[----:B------:R-:W3:Y:S04]  /*1e420*/  LDL.LU R5, [R1+0x464] ;  /* 0x0004640001057983 */ /* 0x000ee80000300800 */
[----:B------:R-:W4:Y:S04]  /*1e430*/  LDL.LU R6, [R1+0x468] ;  /* 0x0004680001067983 */ /* 0x000f280000300800 */
[----:B------:R-:W4:Y:S04]  /*1e440*/  LDL.LU R7, [R1+0x46c] ;  /* 0x00046c0001077983 */ /* 0x000f280000300800 */
[----:B----4-:R-:W-:Y:S04]  /*1e450*/  STL.64 [R1+0x1030], R6 ;  /* 0x0010300601007387 */ /* 0x010fe80000100a00 */
[----:B---3--:R1:W-:Y:S04]  /*1e460*/  STL.64 [R1+0x1028], R4 ;  /* 0x0010280401007387 */ /* 0x0083e80000100a00 */
[----:B0-----:R-:W3:Y:S04]  /*1e470*/  LDL.LU R8, [R1+0x4b0] ;  /* 0x0004b00001087983 */ /* 0x001ee80000300800 */
[----:B------:R-:W3:Y:S04]  /*1e480*/  LDL.LU R9, [R1+0x4b4] ;  /* 0x0004b40001097983 */ /* 0x000ee80000300800 */
[----:B--2---:R-:W2:Y:S04]  /*1e490*/  LDL.LU R10, [R1+0x4b8] ;  /* 0x0004b800010a7983 */ /* 0x004ea80000300800 */
[----:B------:R-:W2:Y:S04]  /*1e4a0*/  LDL.LU R11, [R1+0x4bc] ;  /* 0x0004bc00010b7983 */ /* 0x000ea80000300800 */
[----:B-1----:R-:W4:Y:S04]  /*1e4b0*/  LDL.LU R4, [R1+0x410] ;  /* 0x0004100001047983 */ /* 0x002f280000300800 */
        /* <DEDUP_REMOVED lines=13> */
[----:B------:R-:W-:Y:S04]  /*1e590*/  STL.64 [R1+0x1040], R6 ;  /* 0x0010400601007387 */ /* 0x000fe80000100a00 */
[----:B----4-:R0:W-:Y:S04]  /*1e5a0*/  STL.64 [R1+0x1038], R4 ;  /* 0x0010380401007387 */ /* 0x0101e80000100a00 */
[----:B0-----:R-:W4:Y:S04]  /*1e5b0*/  LDL.LU R4, [R1+0x400] ;  /* 0x0004000001047983 */ /* 0x001f280000300800 */
[----:B------:R-:W4:Y:S04]  /*1e5c0*/  LDL.LU R5, [R1+0x404] ;  /* 0x0004040001057983 */ /* 0x000f280000300800 */
[----:B------:R-:W3:Y:S04]  /*1e5d0*/  LDL.LU R6, [R1+0x408] ;  /* 0x0004080001067983 */ /* 0x000ee80000300800 */
[----:B------:R-:W3:Y:S04]  /*1e5e0*/  LDL.LU R7, [R1+0x40c] ;  /* 0x00040c0001077983 */ /* 0x000ee80000300800 */
[----:B--2---:R-:W-:Y:S04]  /*1e5f0*/  STSM.16.M88.4 [R0+0x800], R24 ;  /* 0x0008001800007844 */ /* 0x004fe80000000200 */
[----:B---3--:R-:W-:Y:S04]  /*1e600*/  STL.64 [R1+0x1050], R6 ;  /* 0x0010500601007387 */ /* 0x008fe80000100a00 */
[----:B----4-:R0:W-:Y:S04]  /*1e610*/  STL.64 [R1+0x1048], R4 ;  /* 0x0010480401007387 */ /* 0x0101e80000100a00 */
[----:B0-----:R-:W2:Y:S04]  /*1e620*/  LDL.LU R4, [R1+0x3f0] ;  /* 0x0003f00001047983 */ /* 0x001ea80000300800 */
[----:B------:R-:W2:Y:S04]  /*1e630*/  LDL.LU R5, [R1+0x3f4] ;  /* 0x0003f40001057983 */ /* 0x000ea80000300800 */
[----:B------:R-:W2:Y:S04]  /*1e640*/  LDL.LU R6, [R1+0x3f8] ;  /* 0x0003f80001067983 */ /* 0x000ea80000300800 */
[----:B------:R-:W2:Y:S04]  /*1e650*/  LDL.LU R7, [R1+0x3fc] ;  /* 0x0003fc0001077983 */ /* 0x000ea80000300800 */
[----:B------:R-:W-:Y:S04]  /*1e660*/  STL.64 [R1+0x1020], R10 ;  /* 0x0010200a01007387 */ /* 0x000fe80000100a00 */
[----:B------:R0:W-:Y:S04]  /*1e670*/  STL.64 [R1+0x1018], R8 ;  /* 0x0010180801007387 */ /* 0x0001e80000100a00 */
[----:B0-----:R-:W3:Y:S04]  /*1e680*/  LDL.LU R8, [R1+0x440] ;  /* 0x0004400001087983 */ /* 0x001ee80000300800 */
[----:B------:R-:W3:Y:S04]  /*1e690*/  LDL.LU R9, [R1+0x444] ;  /* 0x0004440001097983 */ /* 0x000ee80000300800 */
[----:B------:R-:W3:Y:S04]  /*1e6a0*/  LDL.LU R10, [R1+0x448] ;  /* 0x00044800010a7983 */ /* 0x000ee80000300800 */
[----:B------:R-:W3:Y:S04]  /*1e6b0*/  LDL.LU R11, [R1+0x44c] ;  /* 0x00044c00010b7983 */ /* 0x000ee80000300800 */
[----:B------:R-:W4:Y:S04]  /*1e6c0*/  LDL.LU R16, [R1+0x480] ;  /* 0x0004800001107983 */ /* 0x000f280000300800 */
[----:B------:R-:W4:Y:S04]  /*1e6d0*/  LDL.LU R17, [R1+0x484] ;  /* 0x0004840001117983 */ /* 0x000f280000300800 */
        /* <DEDUP_REMOVED lines=10> */
[----:B------:R-:W2:Y:S04]  /*1e780*/  LDL.LU.64 R26, [R1+0x1068] ;  /* 0x00106800011a7983 */ /* 0x000ea80000300a00 */
[----:B------:R-:W2:Y:S04]  /*1e790*/  LDL.LU.64 R24, [R1+0x1060] ;  /* 0x0010600001187983 */ /* 0x000ea80000300a00 */
[----:B--2---:R0:W-:Y:S04]  /*1e7a0*/  STSM.16.M88.4 [R0+0x1000], R24 ;  /* 0x0010001800007844 */ /* 0x0041e80000000200 */
[----:B0-----:R-:W2:Y:S04]  /*1e7b0*/  LDL.LU R24, [R1+0x1058] ;  /* 0x0010580001187983 */ /* 0x001ea80000300800 */
[----:B------:R-:W-:Y:S01]  /*1e7c0*/  STSM.16.M88.4 [R0+0x1800], R4 ;  /* 0x0018000400007844 */ /* 0x000fe20000000200 */
[----:B------:R-:W-:Y:S06]  /*1e7d0*/  BAR.SYNC.DEFER_BLOCKING 0x0 ;  /* 0x0000000000007b1d */ /* 0x000fec0000010000 */
[----:B--2---:R-:W0:Y:S04]  /*1e7e0*/  LDS.128 R4, [R24] ;  /* 0x0000000018047984 */ /* 0x004e280000000c00 */
        /* <DEDUP_REMOVED lines=20> */
[----:B---3--:R-:W-:Y:S04]  /*1e930*/  STSM.16.M88.4 [R0+0x1000], R8 ;  /* 0x0010000800007844 */ /* 0x008fe80000000200 */
[----:B--2---:R0:W-:Y:S01]  /*1e940*/  STSM.16.M88.4 [R0+0x1800], R4 ;  /* 0x0018000400007844 */ /* 0x0041e20000000200 */
[----:B------:R-:W-:Y:S06]  /*1e950*/  BAR.SYNC.DEFER_BLOCKING 0x0 ;  /* 0x0000000000007b1d */ /* 0x000fec0000010000 */
[----:B0-----:R-:W2:Y:S04]  /*1e960*/  LDL.LU R4, [R1+0x530] ;  /* 0x0005300001047983 */ /* 0x001ea80000300800 */
[----:B------:R-:W2:Y:S04]  /*1e970*/  LDL.LU R5, [R1+0x534] ;  /* 0x0005340001057983 */ /* 0x000ea80000300800 */
[----:B------:R-:W2:Y:S04]  /*1e980*/  LDL.LU R6, [R1+0x538] ;  /* 0x0005380001067983 */ /* 0x000ea80000300800 */
[----:B------:R-:W0:Y:S04]  /*1e990*/  LDS.128 R8, [R24] ;  /* 0x0000000018087984 */ /* 0x000e280000000c00 */
[----:B------:R-:W2:Y:S04]  /*1e9a0*/  LDL.LU R7, [R1+0x53c] ;  /* 0x00053c0001077983 */ /* 0x000ea80000300800 */
        /* <DEDUP_REMOVED lines=14> */
[----:B------:R-:W-:Y:S04]  /*1ea90*/  STSM.16.M88.4 [R0], R20 ;  /* 0x0000001400007844 */ /* 0x000fe80000000200 */
[----:B----4-:R-:W-:Y:S04]  /*1eaa0*/  STSM.16.M88.4 [R0+0x800], R16 ;  /* 0x0008001000007844 */ /* 0x010fe80000000200 */
[----:B------:R0:W-:Y:S04]  /*1eab0*/  STSM.16.M88.4 [R0+0x1000], R12 ;  /* 0x0010000c00007844 */ /* 0x0001e80000000200 */
[----:B0-----:R-:W4:Y:S04]  /*1eac0*/  LDL.LU R12, [R1+0x580] ;  /* 0x00058000010c7983 */ /* 0x001f280000300800 */
[----:B---3--:R-:W-:Y:S01]  /*1ead0*/  STSM.16.M88.4 [R0+0x1800], R8 ;  /* 0x0018000800007844 */ /* 0x008fe20000000200 */
[----:B------:R-:W-:Y:S06]  /*1eae0*/  BAR.SYNC.DEFER_BLOCKING 0x0 ;  /* 0x0000000000007b1d */ /* 0x000fec0000010000 */
[----:B------:R-:W0:Y:S04]  /*1eaf0*/  LDS.128 R16, [R24] ;  /* 0x0000000018107984 */ /* 0x000e280000000c00 */
[----:B------:R-:W1:Y:S04]  /*1eb00*/  LDS.128 R8, [R24+0x2000] ;  /* 0x0020000018087984 */ /* 0x000e680000000c00 */
[----:B------:R-:W3:Y:S04]  /*1eb10*/  LDS.128 R20, [R24+0x4000] ;  /* 0x0040000018147984 */ /* 0x000ee80000000c00 */
[----:B0-----:R0:W-:Y:S04]  /*1eb20*/  STL.64 [R1+0x930], R16 ;  /* 0x0009301001007387 */ /* 0x0011e80000100a00 */
[----:B------:R0:W-:Y:S04]  /*1eb30*/  STL.64 [R1+0x938], R18 ;  /* 0x0009381201007387 */ /* 0x0001e80000100a00 */
[----:B-1----:R1:W-:Y:S04]  /*1eb40*/  STL.64 [R1+0x9c0], R8 ;  /* 0x0009c00801007387 */ /* 0x0023e80000100a00 */
[----:B------:R0:W-:Y:S04]  /*1eb50*/  STL.64 [R1+0x9c8], R10 ;  /* 0x0009c80a01007387 */ /* 0x0001e80000100a00 */
[----:B------:R-:W4:Y:S04]  /*1eb60*/  LDL.LU R13, [R1+0x584] ;  /* 0x00058400010d7983 */ /* 0x000f280000300800 */
[----:B------:R-:W4:Y:S04]  /*1eb70*/  LDL.LU R14, [R1+0x588] ;  /* 0x00058800010e7983 */ /* 0x000f280000300800 */
[----:B------:R-:W4:Y:S04]  /*1eb80*/  LDL.LU R15, [R1+0x58c] ;  /* 0x00058c00010f7983 */ /* 0x000f280000300800 */
[----:B0-----:R-:W2:Y:S04]  /*1eb90*/  LDL.LU R16, [R1+0x550] ;  /* 0x0005500001107983 */ /* 0x001ea80000300800 */
[----:B------:R-:W2:Y:S04]  /*1eba0*/  LDL.LU R17, [R1+0x554] ;  /* 0x0005540001117983 */ /* 0x000ea80000300800 */
[----:B------:R-:W2:Y:S04]  /*1ebb0*/  LDL.LU R18, [R1+0x558] ;  /* 0x0005580001127983 */ /* 0x000ea80000300800 */
[----:B------:R-:W2:Y:S04]  /*1ebc0*/  LDL.LU R19, [R1+0x55c] ;  /* 0x00055c0001137983 */ /* 0x000ea80000300800 */
[----:B------:R-:W2:Y:S04]  /*1ebd0*/  LDL.LU R3, [R1+0xd8c] ;  /* 0x000d8c0001037983 */ /* 0x000ea80000300800 */
[----:B-1----:R-:W2:Y:S04]  /*1ebe0*/  LDL.LU R8, [R1+0x5a0] ;  /* 0x0005a00001087983 */ /* 0x002ea80000300800 */
[----:B------:R-:W2:Y:S04]  /*1ebf0*/  LDL.LU R9, [R1+0x5a4] ;  /* 0x0005a40001097983 */ /* 0x000ea80000300800 */
[----:B------:R-:W2:Y:S04]  /*1ec00*/  LDL.LU R10, [R1+0x5a8] ;  /* 0x0005a800010a7983 */ /* 0x000ea80000300800 */
[----:B------:R-:W2:Y:S04]  /*1ec10*/  LDL.LU R11, [R1+0x5ac] ;  /* 0x0005ac00010b7983 */ /* 0x000ea80000300800 */
[----:B---3--:R-:W-:Y:S04]  /*1ec20*/  STL.64 [R1+0xa30], R20 ;  /* 0x000a301401007387 */ /* 0x008fe80000100a00 */
[----:B------:R-:W-:Y:S04]  /*1ec30*/  STL.64 [R1+0xa38], R22 ;  /* 0x000a381601007387 */ /* 0x000fe80000100a00 */
[----:B------:R-:W0:Y:S01]  /*1ec40*/  LDS.128 R20, [R24+0x6000] ;  /* 0x0060000018147984 */ /* 0x000e220000000c00 */
[----:B------:R-:W-:Y:S06]  /*1ec50*/  BAR.SYNC.DEFER_BLOCKING 0x0 ;  /* 0x0000000000007b1d */ /* 0x000fec0000010000 */
[----:B0-----:R0:W-:Y:S04]  /*1ec60*/  STL.64 [R1+0xa50], R20 ;  /* 0x000a501401007387 */ /* 0x0011e80000100a00 */
[----:B------:R1:W-:Y:S04]  /*1ec70*/  STL.64 [R1+0xa58], R22 ;  /* 0x000a581601007387 */ /* 0x0003e80000100a00 */
[----:B0-----:R-:W3:Y:S04]  /*1ec80*/  LDL.LU R20, [R1+0x670] ;  /* 0x0006700001147983 */ /* 0x001ee80000300800 */
[----:B------:R-:W3:Y:S04]  /*1ec90*/  LDL.LU R21, [R1+0x674] ;  /* 0x0006740001157983 */ /* 0x000ee80000300800 */
[----:B-1----:R-:W2:Y:S04]  /*1eca0*/  LDL.LU R22, [R1+0x678] ;  /* 0x0006780001167983 */ /* 0x002ea80000300800 */
[----:B------:R-:W2:Y:S04]  /*1ecb0*/  LDL.LU R23, [R1+0x67c] ;  /* 0x00067c0001177983 */ /* 0x000ea80000300800 */
[----:B--2---:R-:W-:Y:S04]  /*1ecc0*/  STL.64 [R1+0xff0], R22 ;  /* 0x000ff01601007387 */ /* 0x004fe80000100a00 */
[----:B---3--:R0:W-:Y:S04]  /*1ecd0*/  STL.64 [R1+0xfe8], R20 ;  /* 0x000fe81401007387 */ /* 0x0081e80000100a00 */
[----:B0-----:R-:W2:Y:S04]  /*1ece0*/  LDL.LU R20, [R1+0x600] ;  /* 0x0006000001147983 */ /* 0x001ea80000300800 */
[----:B------:R-:W2:Y:S04]  /*1ecf0*/  LDL.LU R21, [R1+0x604] ;  /* 0x0006040001157983 */ /* 0x000ea80000300800 */
[----:B------:R-:W3:Y:S04]  /*1ed00*/  LDL.LU R22, [R1+0x608] ;  /* 0x0006080001167983 */ /* 0x000ee80000300800 */
[----:B------:R-:W3:Y:S04]  /*1ed10*/  LDL.LU R23, [R1+0x60c] ;  /* 0x00060c0001177983 */ /* 0x000ee80000300800 */
[----:B------:R-:W-:Y:S04]  /*1ed20*/  STSM.16.M88.4 [R0], R4 ;  /* 0x0000000400007844 */ /* 0x000fe80000000200 */
[----:B------:R-:W-:Y:S04]  /*1ed30*/  STSM.16.M88.4 [R0+0x800], R16 ;  /* 0x0008001000007844 */ /* 0x000fe80000000200 */
[----:B----4-:R-:W-:Y:S04]  /*1ed40*/  STSM.16.M88.4 [R0+0x1000], R12 ;  /* 0x0010000c00007844 */ /* 0x010fe80000000200 */
[----:B------:R-:W-:Y:S01]  /*1ed50*/  STSM.16.M88.4 [R0+0x1800], R8 ;  /* 0x0018000800007844 */ /* 0x000fe20000000200 */
[----:B------:R-:W-:Y:S06]  /*1ed60*/  BAR.SYNC.DEFER_BLOCKING 0x0 ;  /* 0x0000000000007b1d */ /* 0x000fec0000010000 */
[----:B---3--:R-:W-:Y:S04]  /*1ed70*/  STL.64 [R1+0x1000], R22 ;  /* 0x0010001601007387 */ /* 0x008fe80000100a00 */
[----:B--2---:R0:W-:Y:S04]  /*1ed80*/  STL.64 [R1+0xff8], R20 ;  /* 0x000ff81401007387 */ /* 0x0041e80000100a00 */
[----:B0-----:R-:W2:Y:S04]  /*1ed90*/  LDL.LU R20, [R1+0x5c0] ;  /* 0x0005c00001147983 */ /* 0x001ea80000300800 */
[----:B------:R-:W2:Y:S04]  /*1eda0*/  LDL.LU R21, [R1+0x5c4] ;  /* 0x0005c40001157983 */ /* 0x000ea80000300800 */
[----:B------:R-:W3:Y:S04]  /*1edb0*/  LDL.LU R22, [R1+0x5c8] ;  /* 0x0005c80001167983 */ /* 0x000ee80000300800 */
[----:B------:R-:W3:Y:S04]  /*1edc0*/  LDL.LU R23, [R1+0x5cc] ;  /* 0x0005cc0001177983 */ /* 0x000ee80000300800 */
[----:B---3--:R-:W-:Y:S04]  /*1edd0*/  STL.64 [R1+0x1010], R22 ;  /* 0x0010101601007387 */ /* 0x008fe80000100a00 */
[----:B--2---:R-:W-:Y:S04]  /*1ede0*/  STL.64 [R1+0x1008], R20 ;  /* 0x0010081401007387 */ /* 0x004fe80000100a00 */
[----:B------:R-:W0:Y:S04]  /*1edf0*/  LDS.128 R20, [R24] ;  /* 0x0000000018147984 */ /* 0x000e280000000c00 */
[----:B------:R-:W2:Y:S04]  /*1ee00*/  LDL.LU R4, [R1+0x680] ;  /* 0x0006800001047983 */ /* 0x000ea80000300800 */
        /* <DEDUP_REMOVED lines=35> */
[----:B--2---:R-:W-:Y:S04]  /*1f040*/  STSM.16.M88.4 [R0+0x1000], R20 ;  /* 0x0010001400007844 */ /* 0x004fe80000000200 */
[----:B------:R-:W-:Y:S01]  /*1f050*/  STSM.16.M88.4 [R0+0x1800], R4 ;  /* 0x0018000400007844 */ /* 0x000fe20000000200 */
[----:B------:R-:W-:Y:S06]  /*1f060*/  BAR.SYNC.DEFER_BLOCKING 0x0 ;  /* 0x0000000000007b1d */ /* 0x000fec0000010000 */
[----:B------:R-:W0:Y:S04]  /*1f070*/  LDS.128 R4, [R24] ;  /* 0x0000000018047984 */ /* 0x000e280000000c00 */
[----:B------:R-:W1:Y:S04]  /*1f080*/  LDS.128 R20, [R24+0x2000] ;  /* 0x0020000018147984 */ /* 0x000e680000000c00 */
[----:B0-----:R-:W-:Y:S04]  /*1f090*/  STL.64 [R1+0xb30], R4 ;  /* 0x000b300401007387 */ /* 0x001fe80000100a00 */
[----:B------:R-:W-:Y:S04]  /*1f0a0*/  STL.64 [R1+0xb38], R6 ;  /* 0x000b380601007387 */ /* 0x000fe80000100a00 */
[----:B------:R-:W0:Y:S04]  /*1f0b0*/  LDS.128 R4, [R24+0x4000] ;  /* 0x0040000018047984 */ /* 0x000e280000000c00 */
[----:B-1----:R-:W-:Y:S04]  /*1f0c0*/  STL.64 [R1+0xb50], R20 ;  /* 0x000b501401007387 */ /* 0x002fe80000100a00 */
[----:B------:R-:W-:Y:S04]  /*1f0d0*/  STL.64 [R1+0xb58], R22 ;  /* 0x000b581601007387 */ /* 0x000fe80000100a00 */
[----:B------:R-:W1:Y:S01]  /*1f0e0*/  LDS.128 R20, [R24+0x6000] ;  /* 0x0060000018147984 */ /* 0x000e620000000c00 */
[----:B------:R-:W-:Y:S06]  /*1f0f0*/  BAR.SYNC.DEFER_BLOCKING 0x0 ;  /* 0x0000000000007b1d */ /* 0x000fec0000010000 */
[----:B0-----:R0:W-:Y:S04]  /*1f100*/  STL.64 [R1+0xb90], R4 ;  /* 0x000b900401007387 */ /* 0x0011e80000100a00 */
[----:B------:R2:W-:Y:S04]  /*1f110*/  STL.64 [R1+0xb98], R6 ;  /* 0x000b980601007387 */ /* 0x0005e80000100a00 */
[----:B0-----:R-:W3:Y:S04]  /*1f120*/  LDL.LU R4, [R1+0x710] ;  /* 0x0007100001047983 */ /* 0x001ee80000300800 */
[----:B-1----:R0:W-:Y:S04]  /*1f130*/  STL.64 [R1+0xbd0], R20 ;  /* 0x000bd01401007387 */ /* 0x0021e80000100a00 */
[----:B------:R1:W-:Y:S04]  /*1f140*/  STL.64 [R1+0xbd8], R22 ;  /* 0x000bd81601007387 */ /* 0x0003e80000100a00 */
[----:B------:R-:W3:Y:S04]  /*1f150*/  LDL.LU R5, [R1+0x714] ;  /* 0x0007140001057983 */ /* 0x000ee80000300800 */
[----:B--2---:R-:W2:Y:S04]  /*1f160*/  LDL.LU R6, [R1+0x718] ;  /* 0x0007180001067983 */ /* 0x004ea80000300800 */
[----:B------:R-:W2:Y:S04]  /*1f170*/  LDL.LU R7, [R1+0x71c] ;  /* 0x00071c0001077983 */ /* 0x000ea80000300800 */
[----:B0-----:R-:W2:Y:S04]  /*1f180*/  LDL.LU R20, [R1+0x770] ;  /* 0x0007700001147983 */ /* 0x001ea80000300800 */
[----:B------:R-:W2:Y:S04]  /*1f190*/  LDL.LU R21, [R1+0x774] ;  /* 0x0007740001157983 */ /* 0x000ea80000300800 */
[----:B-1----:R-:W2:Y:S04]  /*1f1a0*/  LDL.LU R22, [R1+0x778] ;  /* 0x0007780001167983 */ /* 0x002ea80000300800 */
        /* <DEDUP_REMOVED lines=13> */
[----:B----4-:R-:W-:Y:S04]  /*1f280*/  STSM.16.M88.4 [R0], R16 ;  /* 0x0000001000007844 */ /* 0x010fe80000000200 */
[----:B---3--:R-:W-:Y:S04]  /*1f290*/  STSM.16.M88.4 [R0+0x800], R12 ;  /* 0x0008000c00007844 */ /* 0x008fe80000000200 */
[----:B------:R-:W-:Y:S04]  /*1f2a0*/  STSM.16.M88.4 [R0+0x1000], R8 ;  /* 0x0010000800007844 */ /* 0x000fe80000000200 */
[----:B------:R-:W-:Y:S01]  /*1f2b0*/  STSM.16.M88.4 [R0+0x1800], R4 ;  /* 0x0018000400007844 */ /* 0x000fe20000000200 */
[----:B------:R-:W-:Y:S06]  /*1f2c0*/  BAR.SYNC.DEFER_BLOCKING 0x0 ;  /* 0x0000000000007b1d */ /* 0x000fec0000010000 */
[----:B--2---:R-:W-:Y:S04]  /*1f2d0*/  STL.64 [R1+0xfd0], R22 ;  /* 0x000fd01601007387 */ /* 0x004fe80000100a00 */
[----:B------:R0:W-:Y:S04]  /*1f2e0*/  STL.64 [R1+0xfc8], R20 ;  /* 0x000fc81401007387 */ /* 0x0001e80000100a00 */
        /* <DEDUP_REMOVED lines=59> */
[----:B---3--:R-:W-:Y:S04]  /*1f6a0*/  STSM.16.M88.4 [R0], R4 ;  /* 0x0000000400007844 */ /* 0x008fe80000000200 */
[----:B----4-:R-:W-:Y:S04]  /*1f6b0*/  STSM.16.M88.4 [R0+0x800], R16 ;  /* 0x0008001000007844 */ /* 0x010fe80000000200 */
[----:B0-----:R-:W-:Y:S04]  /*1f6c0*/  STL.64 [R1+0xd10], R20 ;  /* 0x000d101401007387 */ /* 0x001fe80000100a00 */
[----:B------:R0:W-:Y:S04]  /*1f6d0*/  STL.64 [R1+0xd18], R22 ;  /* 0x000d181601007387 */ /* 0x0001e80000100a00 */
[----:B------:R1:W-:Y:S04]  /*1f6e0*/  STSM.16.M88.4 [R0+0x1000], R12 ;  /* 0x0010000c00007844 */ /* 0x0003e80000000200 */
[----:B0-----:R-:W2:Y:S04]  /*1f6f0*/  LDL.LU.64 R22, [R1+0xfa0] ;  /* 0x000fa00001167983 */ /* 0x001ea80000300a00 */
[----:B------:R-:W3:Y:S04]  /*1f700*/  LDL.LU.64 R20, [R1+0xf98] ;  /* 0x000f980001147983 */ /* 0x000ee80000300a00 */
[----:B------:R-:W4:Y:S04]  /*1f710*/  LDL.LU R6, [R1+0xf90] ;  /* 0x000f900001067983 */ /* 0x000f280000300800 */
[----:B------:R-:W2:Y:S04]  /*1f720*/  LDL.LU.64 R4, [R1+0xf88] ;  /* 0x000f880001047983 */ /* 0x000ea80000300a00 */
[----:B------:R-:W3:Y:S04]  /*1f730*/  LDL.LU.64 R18, [R1+0xf80] ;  /* 0x000f800001127983 */ /* 0x000ee80000300a00 */
[----:B------:R-:W3:Y:S04]  /*1f740*/  LDL.LU.64 R16, [R1+0xf78] ;  /* 0x000f780001107983 */ /* 0x000ee80000300a00 */
[----:B-1----:R-:W3:Y:S04]  /*1f750*/  LDL.LU.64 R14, [R1+0xf70] ;  /* 0x000f7000010e7983 */ /* 0x002ee80000300a00 */
[----:B------:R-:W3:Y:S04]  /*1f760*/  LDL.LU.64 R12, [R1+0xf68] ;  /* 0x000f6800010c7983 */ /* 0x000ee80000300a00 */
[----:B------:R0:W-:Y:S04]  /*1f770*/  STSM.16.M88.4 [R0+0x1800], R8 ;  /* 0x0018000800007844 */ /* 0x0001e80000000200 */
[----:B0-----:R-:W3:Y:S01]  /*1f780*/  LDL.LU R11, [R1+0xf60] ;  /* 0x000f6000010b7983 */ /* 0x001ee20000300800 */
[----:B------:R-:W-:Y:S01]  /*1f790*/  IMAD R3, R3, UR24, RZ ;  /* 0x0000001803037c24 */ /* 0x000fe2000f8e02ff */
[----:B------:R-:W0:Y:S01]  /*1f7a0*/  LDCU UR24, c[0x0][0x39c] ;  /* 0x00007380ff1877ac */ /* 0x000e220008000800 */
[----:B------:R-:W-:Y:S01]  /*1f7b0*/  IMAD R25, R28, UR21, RZ ;  /* 0x000000151c197c24 */ /* 0x000fe2000f8e02ff */
[----:B------:R-:W4:Y:S01]  /*1f7c0*/  LDL.LU.64 R8, [R1+0xf58] ;  /* 0x000f580001087983 */ /* 0x000f220000300a00 */
[----:B------:R-:W-:Y:S01]  /*1f7d0*/  BAR.SYNC.DEFER_BLOCKING 0x0 ;  /* 0x0000000000007b1d */ /* 0x000fe20000010000 */
[----:B------:R-:W-:-:S04]  /*1f7e0*/  LEA R2, P5, R3, UR4, 0x1 ;  /* 0x0000000403027c11 */ /* 0x000fc8000f8a08ff */
[----:B------:R-:W-:Y:S01]  /*1f7f0*/  LEA.HI.X.SX32 R3, R3, UR5, 0x1, P5 ;  /* 0x0000000503037c11 */ /* 0x000fe2000a8f0eff */
[C---:B------:R-:W-:Y:S01]  /*1f800*/  VIADD R26, R25.reuse, UR20 ;  /* 0x00000014191a7c36 */ /* 0x040fe20008000000 */
[C---:B------:R-:W-:Y:S01]  /*1f810*/  ISETP.LT.AND P5, PT, R28.reuse, UR15, !P0 ;  /* 0x0000000f1c007c0c */ /* 0x040fe2000c7a1270 */
[----:B------:R-:W-:Y:S01]  /*1f820*/  VIADD R10, R28, 0x5 ;  /* 0x000000051c0a7836 */ /* 0x000fe20000000000 */
[CC--:B------:R-:W-:Y:S01]  /*1f830*/  LEA R24, P6, R25.reuse, R2.reuse, 0x1 ;  /* 0x0000000219187211 */ /* 0x0c0fe200078c08ff */
[C---:B------:R-:W-:Y:S01]  /*1f840*/  VIADD R27, R26.reuse, UR16 ;  /* 0x000000101a1b7c36 */ /* 0x040fe20008000000 */
[----:B------:R-:W1:Y:S02]  /*1f850*/  LDCU UR5, c[0x0][0x39c] ;  /* 0x00007380ff0577ac */ /* 0x000e640008000800 */
[----:B------:R-:W-:Y:S01]  /*1f860*/  LEA.HI.X.SX32 R25, R25, R3, 0x1, P6 ;  /* 0x0000000319197211 */ /* 0x000fe200030f0eff */
[----:B------:R-:W-:Y:S01]  /*1f870*/  VIADD R29, R27, UR18 ;  /* 0x000000121b1d7c36 */ /* 0x000fe20008000000 */
[----:B------:R-:W0:Y:S03]  /*1f880*/  LDCU UR15, c[0x0][0x39c] ;  /* 0x00007380ff0f77ac */ /* 0x000e260008000800 */
[----:B------:R-:W-:Y:S01]  /*1f890*/  VIADD R7, R29, UR19 ;  /* 0x000000131d077c36 */ /* 0x000fe20008000000 */
[----:B------:R-:W0:Y:S03]  /*1f8a0*/  LDCU UR4, c[0x0][0x3b8] ;  /* 0x00007700ff0477ac */ /* 0x000e260008000800 */
[----:B------:R-:W-:Y:S01]  /*1f8b0*/  VIADD R0, R7, UR14 ;  /* 0x0000000e07007c36 */ /* 0x000fe20008000000 */
[----:B------:R-:W0:Y:S01]  /*1f8c0*/  LDCU UR21, c[0x0][0x3b8] ;  /* 0x00007700ff1577ac */ /* 0x000e220008000800 */
[----:B------:R-:W0:Y:S01]  /*1f8d0*/  LDCU UR20, c[0x0][0x3b8] ;  /* 0x00007700ff1477ac */ /* 0x000e220008000800 */
[----:B------:R-:W0:Y:S01]  /*1f8e0*/  LDCU UR16, c[0x0][0x39c] ;  /* 0x00007380ff1077ac */ /* 0x000e220008000800 */
[----:B------:R-:W0:Y:S01]  /*1f8f0*/  LDCU UR18, c[0x0][0x3b8] ;  /* 0x00007700ff1277ac */ /* 0x000e220008000800 */
[----:B------:R-:W0:Y:S01]  /*1f900*/  LDCU UR19, c[0x0][0x3b8] ;  /* 0x00007700ff1377ac */ /* 0x000e220008000800 */
[----:B------:R-:W0:Y:S01]  /*1f910*/  LDCU UR14, c[0x0][0x39c] ;  /* 0x00007380ff0e77ac */ /* 0x000e220008000800 */
[----:B--2---:R2:W-:Y:S02]  /*1f920*/  @P5 STG.E.U16 desc[UR8][R24.64], R4 ;  /* 0x0000000418005986 */ /* 0x0045e4000c101508 */
[----:B--2---:R-:W-:-:S04]  /*1f930*/  LEA R24, P6, R26, R2, 0x1 ;  /* 0x000000021a187211 */ /* 0x004fc800078c08ff */
[----:B------:R-:W-:Y:S02]  /*1f940*/  LEA.HI.X.SX32 R25, R26, R3, 0x1, P6 ;  /* 0x000000031a197211 */ /* 0x000fe400030f0eff */
[----:B------:R-:W-:-:S04]  /*1f950*/  LEA R26, P6, R27, R2, 0x1 ;  /* 0x000000021b1a7211 */ /* 0x000fc800078c08ff */
[----:B------:R-:W-:Y:S02]  /*1f960*/  LEA.HI.X.SX32 R27, R27, R3, 0x1, P6 ;  /* 0x000000031b1b7211 */ /* 0x000fe400030f0eff */
[----:B---3--:R-:W-:Y:S01]  /*1f970*/  PRMT R11, R4, 0x7632, R11 ;  /* 0x00007632040b7816 */ /* 0x008fe2000000000b */
[----:B------:R-:W-:-:S04]  /*1f980*/  VIADD R4, R28, 0x6 ;  /* 0x000000061c047836 */ /* 0x000fc80000000000 */
[----:B------:R2:W-:Y:S01]  /*1f990*/  @P2 STG.E.U16 desc[UR8][R24.64], R11 ;  /* 0x0000000b18002986 */ /* 0x0005e2000c101508 */
[----:B------:R-:W-:Y:S01]  /*1f9a0*/  ISETP.LT.AND P2, PT, R4, UR12, !P0 ;  /* 0x0000000c04007c0c */ /* 0x000fe2000c741270 */
[----:B------:R-:W3:Y:S01]  /*1f9b0*/  LDCU UR12, c[0x0][0x3b8] ;  /* 0x00007700ff0c77ac */ /* 0x000ee20008000800 */
[----:B------:R-:W-:Y:S01]  /*1f9c0*/  LEA R4, P6, R29, R2, 0x1 ;  /* 0x000000021d047211 */ /* 0x000fe200078c08ff */
[----:B------:R0:W-:Y:S01]  /*1f9d0*/  @P1 STG.E.U16 desc[UR8][R26.64], R5 ;  /* 0x000000051a001986 */ /* 0x0001e2000c101508 */
[C---:B--2---:R-:W-:Y:S02]  /*1f9e0*/  VIADD R24, R28.reuse, 0x7 ;  /* 0x000000071c187836 */ /* 0x044fe40000000000 */
[----:B------:R-:W-:Y:S01]  /*1f9f0*/  VIADD R25, R28, 0x8 ;  /* 0x000000081c197836 */ /* 0x000fe20000000000 */
[----:B0-----:R-:W-:Y:S02]  /*1fa00*/  PRMT R26, R5, 0x7632, R26 ;  /* 0x00007632051a7816 */ /* 0x001fe4000000001a */
[----:B------:R-:W-:-:S02]  /*1fa10*/  LEA.HI.X.SX32 R5, R29, R3, 0x1, P6 ;  /* 0x000000031d057211 */ /* 0x000fc400030f0eff */
[----:B------:R-:W-:Y:S01]  /*1fa20*/  ISETP.LT.AND P1, PT, R24, UR26, !P0 ;  /* 0x0000001a18007c0c */ /* 0x000fe2000c721270 */
[----:B------:R-:W0:Y:S01]  /*1fa30*/  LDCU UR26, c[0x0][0x3b8] ;  /* 0x00007700ff1a77ac */ /* 0x000e220008000800 */
[-C--:B------:R-:W-:Y:S01]  /*1fa40*/  LEA R24, P6, R7, R2.reuse, 0x1 ;  /* 0x0000000207187211 */ /* 0x080fe200078c08ff */
[----:B------:R2:W-:Y:S01]  /*1fa50*/  @P3 STG.E.U16 desc[UR8][R4.64], R26 ;  /* 0x0000001a04003986 */ /* 0x0005e2000c101508 */
[----:B------:R-:W-:Y:S01]  /*1fa60*/  ISETP.LT.AND P3, PT, R25, UR22, !P0 ;  /* 0x0000001619007c0c */ /* 0x000fe2000c761270 */
[----:B------:R-:W0:Y:S01]  /*1fa70*/  LDCU UR22, c[0x0][0x3b8] ;  /* 0x00007700ff1677ac */ /* 0x000e220008000800 */
[----:B------:R-:W-:Y:S02]  /*1fa80*/  LEA.HI.X.SX32 R25, R7, R3, 0x1, P6 ;  /* 0x0000000307197211 */ /* 0x000fe400030f0eff */
[----:B------:R-:W3:Y:S01]  /*1fa90*/  LDL.LU R7, [R1+0xf54] ;  /* 0x000f540001077983 */ /* 0x000ee20000300800 */
[----:B------:R-:W-:Y:S01]  /*1faa0*/  ISETP.LT.AND P5, PT, R10, UR13, !P0 ;  /* 0x0000000d0a007c0c */ /* 0x000fe2000c7a1270 */
[----:B------:R-:W-:Y:S01]  /*1fab0*/  VIADD R10, R0, UR10 ;  /* 0x0000000a000a7c36 */ /* 0x000fe20008000000 */
[----:B------:R-:W0:Y:S01]  /*1fac0*/  LDCU UR10, c[0x0][0x39c] ;  /* 0x00007380ff0a77ac */ /* 0x000e220008000800 */
[----:B--2---:R-:W-:Y:S01]  /*1fad0*/  VIADD R5, R28, 0x9 ;  /* 0x000000091c057836 */ /* 0x004fe20000000000 */
[----:B------:R-:W-:Y:S01]  /*1fae0*/  LEA R4, P6, R0, R2, 0x1 ;  /* 0x0000000200047211 */ /* 0x000fe200078c08ff */
[----:B----4-:R2:W-:Y:S01]  /*1faf0*/  @P4 STG.E.U16 desc[UR8][R24.64], R6 ;  /* 0x0000000618004986 */ /* 0x0105e2000c101508 */
[----:B------:R-:W4:Y:S02]  /*1fb00*/  LDCU UR13, c[0x0][0x3b8] ;  /* 0x00007700ff0d77ac */ /* 0x000f240008000800 */
[----:B------:R-:W-:-:S02]  /*1fb10*/  ISETP.LT.AND P4, PT, R5, UR25, !P0 ;  /* 0x0000001905007c0c */ /* 0x000fc4000c781270 */
[----:B------:R-:W-:Y:S01]  /*1fb20*/  LEA.HI.X.SX32 R5, R0, R3, 0x1, P6 ;  /* 0x0000000300057211 */ /* 0x000fe200030f0eff */
[----:B------:R-:W-:Y:S01]  /*1fb30*/  VIADD R11, R10, UR11 ;  /* 0x0000000b0a0b7c36 */ /* 0x000fe20008000000 */
[----:B------:R-:W0:Y:S01]  /*1fb40*/  LDCU UR11, c[0x0][0x39c] ;  /* 0x00007380ff0b77ac */ /* 0x000e220008000800 */
[----:B------:R-:W0:Y:S01]  /*1fb50*/  LDCU UR25, c[0x0][0x3b8] ;  /* 0x00007700ff1977ac */ /* 0x000e220008000800 */
[----:B--2---:R-:W-:Y:S02]  /*1fb60*/  PRMT R25, R6, 0x7632, R25 ;  /* 0x0000763206197816 */ /* 0x004fe40000000019 */
[----:B------:R-:W-:-:S03]  /*1fb70*/  LEA R24, P6, R10, R2, 0x1 ;  /* 0x000000020a187211 */ /* 0x000fc600078c08ff */
[----:B------:R2:W-:Y:S02]  /*1fb80*/  @P5 STG.E.U16 desc[UR8][R4.64], R25 ;  /* 0x0000001904005986 */ /* 0x0005e4000c101508 */
[-C--:B--2---:R-:W-:Y:S02]  /*1fb90*/  LEA.HI.X.SX32 R25, R10, R3.reuse, 0x1, P6 ;  /* 0x000000030a197211 */ /* 0x084fe400030f0eff */
[----:B------:R-:W2:Y:S01]  /*1fba0*/  LDL.LU R10, [R1+0xf50] ;  /* 0x000f5000010a7983 */ /* 0x000ea20000300800 */
[C---:B------:R-:W-:Y:S01]  /*1fbb0*/  VIADD R5, R28.reuse, 0xb ;  /* 0x0000000b1c057836 */ /* 0x040fe20000000000 */
[C---:B------:R-:W-:Y:S01]  /*1fbc0*/  LEA R4, P6, R11.reuse, R2, 0x1 ;  /* 0x000000020b047211 */ /* 0x040fe200078c08ff */
[----:B------:R-:W-:Y:S02]  /*1fbd0*/  VIADD R6, R28, 0xa ;  /* 0x0000000a1c067836 */ /* 0x000fe40000000000 */
[----:B------:R-:W-:Y:S01]  /*1fbe0*/  VIADD R27, R11, UR23 ;  /* 0x000000170b1b7c36 */ /* 0x000fe20008000000 */
[----:B------:R-:W0:Y:S02]  /*1fbf0*/  LDCU UR23, c[0x0][0x39c] ;  /* 0x00007380ff1777ac */ /* 0x000e240008000800 */
[----:B------:R-:W-:Y:S01]  /*1fc00*/  ISETP.LT.AND P5, PT, R6, UR17, !P0 ;  /* 0x0000001106007c0c */ /* 0x000fe2000c7a1270 */
[----:B------:R-:W-:Y:S01]  /*1fc10*/  VIADD R26, R27, UR28 ;  /* 0x0000001c1b1a7c36 */ /* 0x000fe20008000000 */
[----:B------:R-:W0:Y:S03]  /*1fc20*/  LDCU UR28, c[0x0][0x39c] ;  /* 0x00007380ff1c77ac */ /* 0x000e260008000800 */
[----:B------:R-:W-:Y:S01]  /*1fc30*/  VIADD R0, R26, UR29 ;  /* 0x0000001d1a007c36 */ /* 0x000fe20008000000 */
[----:B------:R-:W0:Y:S03]  /*1fc40*/  LDCU UR29, c[0x0][0x39c] ;  /* 0x00007380ff1d77ac */ /* 0x000e260008000800 */
[----:B------:R-:W-:Y:S01]  /*1fc50*/  VIADD R29, R0, UR31 ;  /* 0x0000001f001d7c36 */ /* 0x000fe20008000000 */
[----:B------:R-:W0:Y:S01]  /*1fc60*/  LDCU UR17, c[0x0][0x3b8] ;  /* 0x00007700ff1177ac */ /* 0x000e220008000800 */
[----:B------:R-:W0:Y:S01]  /*1fc70*/  LDCU UR31, c[0x0][0x39c] ;  /* 0x00007380ff1f77ac */ /* 0x000e220008000800 */
[----:B---3--:R3:W-:Y:S01]  /*1fc80*/  @P2 STG.E.U16 desc[UR8][R24.64], R7 ;  /* 0x0000000718002986 */ /* 0x0087e2000c101508 */
[----:B------:R-:W-:Y:S01]  /*1fc90*/  ISETP.LT.AND P2, PT, R5, UR32, !P0 ;  /* 0x0000002005007c0c */ /* 0x000fe2000c741270 */
[----:B------:R-:W0:Y:S01]  /*1fca0*/  LDCU UR32, c[0x0][0x3b8] ;  /* 0x00007700ff2077ac */ /* 0x000e220008000800 */
[----:B------:R-:W-:-:S02]  /*1fcb0*/  LEA.HI.X.SX32 R5, R11, R3, 0x1, P6 ;  /* 0x000000030b057211 */ /* 0x000fc400030f0eff */
[----:B------:R-:W-:Y:S01]  /*1fcc0*/  LEA R6, P6, R27, R2, 0x1 ;  /* 0x000000021b067211 */ /* 0x000fe200078c08ff */
[----:B------:R-:W4:Y:S01]  /*1fcd0*/  LDL.LU R11, [R1+0xf4c] ;  /* 0x000f4c00010b7983 */ /* 0x000f220000300800 */
[----:B---3--:R-:W-:Y:S01]  /*1fce0*/  PRMT R24, R7, 0x7632, R24 ;  /* 0x0000763207187816 */ /* 0x008fe20000000018 */
[----:B------:R-:W-:-:S04]  /*1fcf0*/  VIADD R7, R28, 0xc ;  /* 0x0000000c1c077836 */ /* 0x000fc80000000000 */
[----:B------:R3:W-:Y:S01]  /*1fd00*/  @P1 STG.E.U16 desc[UR8][R4.64], R24 ;  /* 0x0000001804001986 */ /* 0x0007e2000c101508 */
[----:B------:R-:W-:Y:S01]  /*1fd10*/  ISETP.LT.AND P1, PT, R7, UR30, !P0 ;  /* 0x0000001e07007c0c */ /* 0x000fe2000c721270 */
[----:B------:R-:W-:Y:S01]  /*1fd20*/  VIADD R25, R29, UR27 ;  /* 0x0000001b1d197c36 */ /* 0x000fe20008000000 */
[----:B------:R-:W-:Y:S01]  /*1fd30*/  LEA.HI.X.SX32 R7, R27, R3, 0x1, P6 ;  /* 0x000000031b077211 */ /* 0x000fe200030f0eff */
[----:B------:R-:W0:Y:S01]  /*1fd40*/  LDCU UR27, c[0x0][0x39c] ;  /* 0x00007380ff1b77ac */ /* 0x000e220008000800 */
[----:B------:R-:W-:-:S03]  /*1fd50*/  PRMT R27, R8, 0x7632, R27 ;  /* 0x00007632081b7816 */ /* 0x000fc6000000001b */
[----:B------:R1:W-:Y:S01]  /*1fd60*/  @P3 STG.E.U16 desc[UR8][R6.64], R8 ;  /* 0x0000000806003986 */ /* 0x0003e2000c101508 */
[----:B------:R-:W0:Y:S01]  /*1fd70*/  LDCU UR30, c[0x0][0x3b8] ;  /* 0x00007700ff1e77ac */ /* 0x000e220008000800 */
[----:B---3--:R-:W-:Y:S01]  /*1fd80*/  VIADD R5, R28, 0xd ;  /* 0x0000000d1c057836 */ /* 0x008fe20000000000 */
[----:B------:R-:W-:-:S04]  /*1fd90*/  LEA R4, P6, R26, R2, 0x1 ;  /* 0x000000021a047211 */ /* 0x000fc800078c08ff */
[----:B------:R-:W-:Y:S01]  /*1fda0*/  ISETP.LT.AND P3, PT, R5, UR34, !P0 ;  /* 0x0000002205007c0c */ /* 0x000fe2000c761270 */
[----:B------:R-:W-:Y:S01]  /*1fdb0*/  VIADD R24, R25, UR33 ;  /* 0x0000002119187c36 */ /* 0x000fe20008000000 */
[-C--:B------:R-:W-:Y:S01]  /*1fdc0*/  LEA.HI.X.SX32 R5, R26, R3.reuse, 0x1, P6 ;  /* 0x000000031a057211 */ /* 0x080fe200030f0eff */
[----:B-1----:R-:W-:Y:S01]  /*1fdd0*/  VIADD R7, R28, 0xe ;  /* 0x0000000e1c077836 */ /* 0x002fe20000000000 */
[----:B------:R-:W-:Y:S01]  /*1fde0*/  LEA R6, P6, R0, R2, 0x1 ;  /* 0x0000000200067211 */ /* 0x000fe200078c08ff */
[----:B------:R-:W1:Y:S02]  /*1fdf0*/  LDCU UR33, c[0x0][0x39c] ;  /* 0x00007380ff2177ac */ /* 0x000e640008000800 */
        /* <DEDUP_REMOVED lines=8> */
[C---:B---3--:R-:W-:Y:S01]  /*1fe80*/  VIADD R5, R28.reuse, 0xf ;  /* 0x0000000f1c057836 */ /* 0x048fe20000000000 */
[-C--:B------:R-:W-:Y:S01]  /*1fe90*/  LEA R4, P6, R29, R2.reuse, 0x1 ;  /* 0x000000021d047211 */ /* 0x080fe200078c08ff */
[----:B------:R-:W3:Y:S01]  /*1fea0*/  LDL.LU R27, [R1+0x15c] ;  /* 0x00015c00011b7983 */ /* 0x000ee20000300800 */
[----:B------:R-:W0:Y:S02]  /*1feb0*/  LDCU UR36, c[0x0][0x3b8] ;  /* 0x00007700ff2477ac */ /* 0x000e240008000800 */
[----:B------:R-:W-:Y:S02]  /*1fec0*/  ISETP.LT.AND P5, PT, R5, UR38, !P0 ;  /* 0x0000002605007c0c */ /* 0x000fe4000c7a1270 */
[-C--:B------:R-:W-:Y:S01]  /*1fed0*/  LEA.HI.X.SX32 R5, R29, R3.reuse, 0x1, P6 ;  /* 0x000000031d057211 */ /* 0x080fe200030f0eff */
[----:B-1----:R-:W-:Y:S01]  /*1fee0*/  VIADD R7, R28, 0x10 ;  /* 0x000000101c077836 */ /* 0x002fe20000000000 */
[-C--:B------:R-:W-:Y:S01]  /*1fef0*/  LEA R6, P6, R25, R2.reuse, 0x1 ;  /* 0x0000000219067211 */ /* 0x080fe200078c08ff */
[----:B------:R-:W3:Y:S01]  /*1ff00*/  LDL.LU R29, [R1+0x158] ;  /* 0x00015800011d7983 */ /* 0x000ee20000300800 */
[----:B------:R-:W-:Y:S01]  /*1ff10*/  VIADD R0, R8, UR37 ;  /* 0x0000002508007c36 */ /* 0x000fe20008000000 */
[----:B------:R-:W1:Y:S02]  /*1ff20*/  LDCU UR37, c[0x0][0x39c] ;  /* 0x00007380ff2577ac */ /* 0x000e640008000800 */
[----:B------:R0:W-:Y:S01]  /*1ff30*/  @P2 STG.E.U16 desc[UR8][R4.64], R26 ;  /* 0x0000001a04002986 */ /* 0x0001e2000c101508 */
[----:B------:R-:W-:Y:S01]  /*1ff40*/  ISETP.LT.AND P2, PT, R7, UR40, !P0 ;  /* 0x0000002807007c0c */ /* 0x000fe2000c741270 */
[----:B------:R-:W-:Y:S01]  /*1ff50*/  VIADD R9, R0, UR39 ;  /* 0x0000002700097c36 */ /* 0x000fe20008000000 */
[----:B------:R-:W-:Y:S01]  /*1ff60*/  LEA.HI.X.SX32 R7, R25, R3, 0x1, P6 ;  /* 0x0000000319077211 */ /* 0x000fe200030f0eff */
[----:B------:R-:W1:Y:S04]  /*1ff70*/  LDCU UR39, c[0x0][0x39c] ;  /* 0x00007380ff2777ac */ /* 0x000e680008000800 */
[----:B--2---:R2:W-:Y:S01]  /*1ff80*/  @P1 STG.E.U16 desc[UR8][R6.64], R10 ;  /* 0x0000000a06001986 */ /* 0x0045e2000c101508 */
[----:B------:R-:W1:Y:S01]  /*1ff90*/  LDCU UR38, c[0x0][0x3b8] ;  /* 0x00007700ff2677ac */ /* 0x000e620008000800 */
[----:B0-----:R-:W-:Y:S01]  /*1ffa0*/  VIADD R5, R28, 0x11 ;  /* 0x000000111c057836 */ /* 0x001fe20000000000 */
[----:B------:R-:W-:Y:S01]  /*1ffb0*/  LEA R4, P6, R24, R2, 0x1 ;  /* 0x0000000218047211 */ /* 0x000fe200078c08ff */
[----:B------:R-:W0:Y:S03]  /*1ffc0*/  LDCU UR40, c[0x0][0x3b8] ;  /* 0x00007700ff2877ac */ /* 0x000e260008000800 */
[----:B------:R-:W-:-:S02]  /*1ffd0*/  ISETP.LT.AND P1, PT, R5, UR52, !P0 ;  /* 0x0000003405007c0c */ /* 0x000fc4000c721270 */
[----:B------:R-:W-:Y:S01]  /*1ffe0*/  PRMT R26, R10, 0x7632, R26 ;  /* 0x000076320a1a7816 */ /* 0x000fe2000000001a */
[----:B--2---:R-:W-:Y:S01]  /*1fff0*/  VIADD R7, R28, 0x12 ;  /* 0x000000121c077836 */ /* 0x004fe20000000000 */
[-C--:B------:R-:W-:Y:S01]  /*20000*/  LEA.HI.X.SX32 R5, R24, R3.reuse, 0x1, P6 ;  /* 0x0000000318057211 */ /* 0x080fe200030f0eff */
[----:B------:R-:W-:Y:S01]  /*20010*/  VIADD R25, R9, UR41 ;  /* 0x0000002909197c36 */ /* 0x000fe20008000000 */
[----:B------:R-:W2:Y:S01]  /*20020*/  LDL.LU R24, [R1+0x150] ;  /* 0x0001500001187983 */ /* 0x000ea20000300800 */
[-C--:B------:R-:W-:Y:S01]  /*20030*/  LEA R6, P6, R8, R2.reuse, 0x1 ;  /* 0x0000000208067211 */ /* 0x080fe200078c08ff */
[----:B------:R-:W0:Y:S02]  /*20040*/  LDCU UR41, c[0x0][0x39c] ;  /* 0x00007380ff2977ac */ /* 0x000e240008000800 */
[----:B------:R1:W-:Y:S01]  /*20050*/  @P3 STG.E.U16 desc[UR8][R4.64], R26 ;  /* 0x0000001a04003986 */ /* 0x0003e2000c101508 */
[----:B------:R-:W0:Y:S03]  /*20060*/  LDCU UR52, c[0x0][0x3b8] ;  /* 0x00007700ff3477ac */ /* 0x000e260008000800 */
[----:B-1----:R-:W3:Y:S01]  /*20070*/  LDL.LU R26, [R1+0x154] ;  /* 0x00015400011a7983 */ /* 0x002ee20000300800 */
[----:B------:R-:W-:Y:S01]  /*20080*/  ISETP.LT.AND P3, PT, R7, UR50, !P0 ;  /* 0x0000003207007c0c */ /* 0x000fe2000c761270 */
[----:B------:R-:W-:Y:S01]  /*20090*/  VIADD R5, R28, 0x13 ;  /* 0x000000131c057836 */ /* 0x000fe20000000000 */
[-C--:B------:R-:W-:Y:S01]  /*200a0*/  LEA.HI.X.SX32 R7, R8, R3.reuse, 0x1, P6 ;  /* 0x0000000308077211 */ /* 0x080fe200030f0eff */
[----:B------:R-:W-:Y:S01]  /*200b0*/  VIADD R10, R25, UR51 ;  /* 0x00000033190a7c36 */ /* 0x000fe20008000000 */
[----:B------:R-:W-:Y:S01]  /*200c0*/  LEA R4, P6, R0, R2, 0x1 ;  /* 0x0000000200047211 */ /* 0x000fe200078c08ff */
[----:B------:R-:W1:Y:S02]  /*200d0*/  LDCU UR51, c[0x0][0x39c] ;  /* 0x00007380ff3377ac */ /* 0x000e640008000800 */
[----:B------:R-:W-:Y:S01]  /*200e0*/  VIADD R8, R10, UR49 ;  /* 0x000000310a087c36 */ /* 0x000fe20008000000 */
[----:B------:R-:W0:Y:S01]  /*200f0*/  LDCU UR50, c[0x0][0x3b8] ;  /* 0x00007700ff3277ac */ /* 0x000e220008000800 */
[----:B------:R-:W0:Y:S01]  /*20100*/  LDCU UR49, c[0x0][0x39c] ;  /* 0x00007380ff3177ac */ /* 0x000e220008000800 */
[----:B----4-:R4:W-:Y:S01]  /*20110*/  @P4 STG.E.U16 desc[UR8][R6.64], R11 ;  /* 0x0000000b06004986 */ /* 0x0109e2000c101508 */
[----:B------:R-:W-:Y:S01]  /*20120*/  ISETP.LT.AND P4, PT, R5, UR48, !P0 ;  /* 0x0000003005007c0c */ /* 0x000fe2000c781270 */
[----:B------:R-:W0:Y:S01]  /*20130*/  LDCU UR48, c[0x0][0x3b8] ;  /* 0x00007700ff3077ac */ /* 0x000e220008000800 */
[----:B------:R-:W-:-:S02]  /*20140*/  LEA.HI.X.SX32 R5, R0, R3, 0x1, P6 ;  /* 0x0000000300057211 */ /* 0x000fc400030f0eff */
[----:B----4-:R-:W-:Y:S01]  /*20150*/  PRMT R11, R11, 0x7632, R11 ;  /* 0x000076320b0b7816 */ /* 0x010fe2000000000b */
[----:B------:R-:W-:Y:S01]  /*20160*/  VIADD R7, R28, 0x14 ;  /* 0x000000141c077836 */ /* 0x000fe20000000000 */
[----:B------:R-:W-:-:S03]  /*20170*/  LEA R6, P6, R9, R2, 0x1 ;  /* 0x0000000209067211 */ /* 0x000fc600078c08ff */
[----:B------:R4:W-:Y:S01]  /*20180*/  @P5 STG.E.U16 desc[UR8][R4.64], R11 ;  /* 0x0000000b04005986 */ /* 0x0009e2000c101508 */
[----:B------:R-:W-:Y:S01]  /*20190*/  ISETP.LT.AND P5, PT, R7, UR46, !P0 ;  /* 0x0000002e07007c0c */ /* 0x000fe2000c7a1270 */
[----:B------:R-:W-:Y:S01]  /*201a0*/  VIADD R0, R8, UR47 ;  /* 0x0000002f08007c36 */ /* 0x000fe20008000000 */
[-C--:B------:R-:W-:Y:S01]  /*201b0*/  LEA.HI.X.SX32 R7, R9, R3.reuse, 0x1, P6 ;  /* 0x0000000309077211 */ /* 0x080fe200030f0eff */
[----:B------:R-:W0:Y:S01]  /*201c0*/  LDCU UR47, c[0x0][0x39c] ;  /* 0x00007380ff2f77ac */ /* 0x000e220008000800 */
[----:B------:R-:W0:Y:S01]  /*201d0*/  LDCU UR46, c[0x0][0x3b8] ;  /* 0x00007700ff2e77ac */ /* 0x000e220008000800 */
[----:B----4-:R-:W-:Y:S01]  /*201e0*/  VIADD R5, R28, 0x15 ;  /* 0x000000151c057836 */ /* 0x010fe20000000000 */
[----:B------:R-:W-:Y:S01]  /*201f0*/  LEA R4, P6, R25, R2, 0x1 ;  /* 0x0000000219047211 */ /* 0x000fe200078c08ff */
[----:B------:R-:W-:Y:S01]  /*20200*/  VIADD R9, R0, UR45 ;  /* 0x0000002d00097c36 */ /* 0x000fe20008000000 */
[----:B------:R-:W4:Y:S03]  /*20210*/  LDCU UR45, c[0x0][0x39c] ;  /* 0x00007380ff2d77ac */ /* 0x000f260008000800 */
[----:B------:R-:W-:Y:S01]  /*20220*/  VIADD R11, R9, UR43 ;  /* 0x0000002b090b7c36 */ /* 0x000fe20008000000 */
[----:B------:R-:W0:Y:S01]  /*20230*/  LDCU UR43, c[0x0][0x39c] ;  /* 0x00007380ff2b77ac */ /* 0x000e220008000800 */
[----:B--2---:R2:W-:Y:S01]  /*20240*/  @P2 STG.E.U16 desc[UR8][R6.64], R24 ;  /* 0x0000001806002986 */ /* 0x0045e2000c101508 */
[----:B------:R-:W-:Y:S01]  /*20250*/  ISETP.LT.AND P2, PT, R5, UR44, !P0 ;  /* 0x0000002c05007c0c */ /* 0x000fe2000c741270 */
[----:B------:R-:W0:Y:S01]  /*20260*/  LDCU UR44, c[0x0][0x3b8] ;  /* 0x00007700ff2c77ac */ /* 0x000e220008000800 */
[----:B------:R-:W-:-:S02]  /*20270*/  LEA.HI.X.SX32 R5, R25, R3, 0x1, P6 ;  /* 0x0000000319057211 */ /* 0x000fc400030f0eff */
[----:B------:R-:W4:Y:S01]  /*20280*/  LDL.LU R25, [R1+0x160] ;  /* 0x0001600001197983 */ /* 0x000f220000300800 */
[----:B--2---:R-:W-:Y:S02]  /*20290*/  PRMT R7, R24, 0x7632, R7 ;  /* 0x0000763218077816 */ /* 0x004fe40000000007 */
[----:B------:R-:W-:-:S03]  /*202a0*/  LEA R6, P6, R10, R2, 0x1 ;  /* 0x000000020a067211 */ /* 0x000fc600078c08ff */
[----:B------:R2:W-:Y:S02]  /*202b0*/  @P1 STG.E.U16 desc[UR8][R4.64], R7 ;  /* 0x0000000704001986 */ /* 0x0005e4000c101508 */
[----:B--2---:R-:W-:Y:S01]  /*202c0*/  LEA.HI.X.SX32 R7, R10, R3, 0x1, P6 ;  /* 0x000000030a077211 */ /* 0x004fe200030f0eff */
[----:B------:R-:W-:Y:S01]  /*202d0*/  VIADD R5, R28, 0x17 ;  /* 0x000000171c057836 */ /* 0x000fe20000000000 */
[----:B------:R-:W-:-:S03]  /*202e0*/  LEA R4, P6, R8, R2, 0x1 ;  /* 0x0000000208047211 */ /* 0x000fc600078c08ff */
[----:B---3--:R2:W-:Y:S01]  /*202f0*/  @P3 STG.E.U16 desc[UR8][R6.64], R26 ;  /* 0x0000001a06003986 */ /* 0x0085e2000c101508 */
[----:B------:R-:W-:Y:S01]  /*20300*/  ISETP.LT.AND P3, PT, R5, UR55, !P0 ;  /* 0x0000003705007c0c */ /* 0x000fe2000c761270 */
[----:B------:R-:W-:Y:S01]  /*20310*/  VIADD R24, R28, 0x16 ;  /* 0x000000161c187836 */ /* 0x000fe20000000000 */
[----:B------:R-:W-:Y:S01]  /*20320*/  LEA.HI.X.SX32 R5, R8, R3, 0x1, P6 ;  /* 0x0000000308057211 */ /* 0x000fe200030f0eff */
[----:B------:R-:W-:Y:S01]  /*20330*/  VIADD R10, R11, UR56 ;  /* 0x000000380b0a7c36 */ /* 0x000fe20008000000 */
[----:B------:R-:W3:Y:S01]  /*20340*/  LDCU UR56, c[0x0][0x39c] ;  /* 0x00007380ff3877ac */ /* 0x000ee20008000800 */
[----:B------:R-:W0:Y:S01]  /*20350*/  LDCU UR55, c[0x0][0x3b8] ;  /* 0x00007700ff3777ac */ /* 0x000e220008000800 */
[----:B--2---:R-:W-:Y:S02]  /*20360*/  PRMT R7, R26, 0x7632, R7 ;  /* 0x000076321a077816 */ /* 0x004fe40000000007 */
[----:B------:R-:W2:Y:S01]  /*20370*/  LDL.LU R26, [R1+0x164] ;  /* 0x00016400011a7983 */ /* 0x000ea20000300800 */
[----:B------:R-:W-:-:S03]  /*20380*/  LEA R6, P6, R0, R2, 0x1 ;  /* 0x0000000200067211 */ /* 0x000fc600078c08ff */
[----:B------:R0:W-:Y:S01]  /*20390*/  @P4 STG.E.U16 desc[UR8][R4.64], R7 ;  /* 0x0000000704004986 */ /* 0x0001e2000c101508 */
[----:B------:R-:W-:Y:S02]  /*203a0*/  ISETP.LT.AND P1, PT, R24, UR42, !P0 ;  /* 0x0000002a18007c0c */ /* 0x000fe4000c721270 */
[-C--:B0-----:R-:W-:Y:S01]  /*203b0*/  LEA.HI.X.SX32 R7, R0, R3.reuse, 0x1, P6 ;  /* 0x0000000300077211 */ /* 0x081fe200030f0eff */
[C---:B------:R-:W-:Y:S01]  /*203c0*/  VIADD R5, R28.reuse, 0x19 ;  /* 0x000000191c057836 */ /* 0x040fe20000000000 */
[----:B------:R-:W-:Y:S01]  /*203d0*/  LEA R4, P6, R9, R2, 0x1 ;  /* 0x0000000209047211 */ /* 0x000fe200078c08ff */
[----:B------:R-:W-:Y:S01]  /*203e0*/  VIADD R24, R28, 0x18 ;  /* 0x000000181c187836 */ /* 0x000fe20000000000 */
[----:B------:R-:W0:Y:S01]  /*203f0*/  LDCU UR42, c[0x0][0x3b8] ;  /* 0x00007700ff2a77ac */ /* 0x000e220008000800 */
[----:B------:R1:W-:Y:S01]  /*20400*/  @P5 STG.E.U16 desc[UR8][R6.64], R29 ;  /* 0x0000001d06005986 */ /* 0x0003e2000c101508 */
[----:B------:R-:W-:Y:S02]  /*20410*/  ISETP.LT.AND P5, PT, R5, UR76, !P0 ;  /* 0x0000004c05007c0c */ /* 0x000fe4000c7a1270 */
[----:B------:R-:W-:Y:S01]  /*20420*/  LEA.HI.X.SX32 R5, R9, R3, 0x1, P6 ;  /* 0x0000000309057211 */ /* 0x000fe200030f0eff */
[----:B------:R-:W-:Y:S01]  /*20430*/  VIADD R8, R10, UR54 ;  /* 0x000000360a087c36 */ /* 0x000fe20008000000 */
[----:B------:R-:W-:Y:S01]  /*20440*/  ISETP.LT.AND P4, PT, R24, UR53, !P0 ;  /* 0x0000003518007c0c */ /* 0x000fe2000c781270 */
[----:B------:R-:W0:Y:S01]  /*20450*/  LDCU UR76, c[0x0][0x3b8] ;  /* 0x00007700ff4c77ac */ /* 0x000e220008000800 */
[----:B-1----:R-:W-:-:S02]  /*20460*/  PRMT R7, R29, 0x7632, R7 ;  /* 0x000076321d077816 */ /* 0x002fc40000000007 */
[C---:B------:R-:W-:Y:S01]  /*20470*/  LEA R6, P6, R11.reuse, R2, 0x1 ;  /* 0x000000020b067211 */ /* 0x040fe200078c08ff */
[----:B------:R-:W3:Y:S01]  /*20480*/  LDL.LU R29, [R1+0x168] ;  /* 0x00016800011d7983 */ /* 0x000ee20000300800 */
[----:B------:R-:W-:Y:S01]  /*20490*/  VIADD R0, R8, UR6 ;  /* 0x0000000608007c36 */ /* 0x000fe20008000000 */
[----:B------:R-:W1:Y:S02]  /*204a0*/  LDCU UR54, c[0x0][0x39c] ;  /* 0x00007380ff3677ac */ /* 0x000e640008000800 */
[----:B------:R0:W-:Y:S01]  /*204b0*/  @P2 STG.E.U16 desc[UR8][R4.64], R7 ;  /* 0x0000000704002986 */ /* 0x0001e2000c101508 */
[----:B------:R-:W-:Y:S01]  /*204c0*/  VIADD R24, R28, 0x1a ;  /* 0x0000001a1c187836 */ /* 0x000fe20000000000 */
[----:B------:R-:W1:Y:S01]  /*204d0*/  LDCU UR53, c[0x0][0x3b8] ;  /* 0x00007700ff3577ac */ /* 0x000e620008000800 */
[----:B------:R-:W1:Y:S01]  /*204e0*/  LDCU UR6, c[0x0][0x39c] ;  /* 0x00007380ff0677ac */ /* 0x000e620008000800 */
[----:B0-----:R-:W-:-:S05]  /*204f0*/  LEA.HI.X.SX32 R7, R11, R3, 0x1, P6 ;  /* 0x000000030b077211 */ /* 0x001fca00030f0eff */
[----:B------:R0:W-:Y:S02]  /*20500*/  @P1 STG.E.U16 desc[UR8][R6.64], R27 ;  /* 0x0000001b06001986 */ /* 0x0001e4000c101508 */
[----:B0-----:R-:W-:Y:S02]  /*20510*/  PRMT R7, R27, 0x7632, R7 ;  /* 0x000076321b077816 */ /* 0x001fe40000000007 */
[----:B------:R-:W3:Y:S01]  /*20520*/  LDL.LU R27, [R1+0x16c] ;  /* 0x00016c00011b7983 */ /* 0x000ee20000300800 */
[----:B------:R-:W-:Y:S01]  /*20530*/  VIADD R5, R28, 0x1b ;  /* 0x0000001b1c057836 */ /* 0x000fe20000000000 */
[----:B------:R-:W-:-:S04]  /*20540*/  LEA R4, P6, R10, R2, 0x1 ;  /* 0x000000020a047211 */ /* 0x000fc800078c08ff */
[----:B------:R-:W-:Y:S01]  /*20550*/  ISETP.LT.AND P1, PT, R5, UR72, !P0 ;  /* 0x0000004805007c0c */ /* 0x000fe2000c721270 */
[----:B------:R-:W-:Y:S01]  /*20560*/  VIADD R9, R0, UR75 ;  /* 0x0000004b00097c36 */ /* 0x000fe20008000000 */
[----:B------:R-:W-:Y:S01]  /*20570*/  LEA.HI.X.SX32 R5, R10, R3, 0x1, P6 ;  /* 0x000000030a057211 */ /* 0x000fe200030f0eff */
[----:B------:R-:W0:Y:S01]  /*20580*/  LDCU UR75, c[0x0][0x39c] ;  /* 0x00007380ff4b77ac */ /* 0x000e220008000800 */
[----:B------:R-:W-:-:S03]  /*20590*/  LEA R6, P6, R8, R2, 0x1 ;  /* 0x0000000208067211 */ /* 0x000fc600078c08ff */
[----:B------:R1:W-:Y:S01]  /*205a0*/  @P3 STG.E.U16 desc[UR8][R4.64], R7 ;  /* 0x0000000704003986 */ /* 0x0003e2000c101508 */
[----:B------:R-:W-:Y:S01]  /*205b0*/  ISETP.LT.AND P2, PT, R24, UR74, !P0 ;  /* 0x0000004a18007c0c */ /* 0x000fe2000c741270 */
[----:B------:R-:W0:Y:S01]  /*205c0*/  LDCU UR72, c[0x0][0x3b8] ;  /* 0x00007700ff4877ac */ /* 0x000e220008000800 */
[-C--:B-1----:R-:W-:Y:S01]  /*205d0*/  LEA.HI.X.SX32 R7, R8, R3.reuse, 0x1, P6 ;  /* 0x0000000308077211 */ /* 0x082fe200030f0eff */
[----:B------:R-:W-:Y:S01]  /*205e0*/  VIADD R5, R28, 0x1d ;  /* 0x0000001d1c057836 */ /* 0x000fe20000000000 */
[----:B------:R-:W-:Y:S01]  /*205f0*/  LEA R4, P6, R0, R2, 0x1 ;  /* 0x0000000200047211 */ /* 0x000fe200078c08ff */
[----:B------:R-:W-:Y:S01]  /*20600*/  VIADD R11, R9, UR73 ;  /* 0x00000049090b7c36 */ /* 0x000fe20008000000 */
[----:B------:R-:W1:Y:S01]  /*20610*/  LDCU UR74, c[0x0][0x3b8] ;  /* 0x00007700ff4a77ac */ /* 0x000e620008000800 */
[----:B------:R-:W-:Y:S02]  /*20620*/  VIADD R24, R28, 0x1c ;  /* 0x0000001c1c187836 */ /* 0x000fe40000000000 */
[----:B------:R-:W-:Y:S01]  /*20630*/  VIADD R10, R11, UR71 ;  /* 0x000000470b0a7c36 */ /* 0x000fe20008000000 */
[----:B------:R-:W0:Y:S02]  /*20640*/  LDCU UR71, c[0x0][0x39c] ;  /* 0x00007380ff4777ac */ /* 0x000e240008000800 */
[----:B------:R-:W-:Y:S01]  /*20650*/  ISETP.LT.AND P3, PT, R24, UR70, !P0 ;  /* 0x0000004618007c0c */ /* 0x000fe2000c761270 */
[----:B------:R-:W-:Y:S01]  /*20660*/  VIADD R8, R10, UR69 ;  /* 0x000000450a087c36 */ /* 0x000fe20008000000 */
[----:B------:R-:W0:Y:S01]  /*20670*/  LDCU UR73, c[0x0][0x39c] ;  /* 0x00007380ff4977ac */ /* 0x000e220008000800 */
[----:B------:R-:W-:Y:S01]  /*20680*/  VIADD R24, R28, 0x1e ;  /* 0x0000001e1c187836 */ /* 0x000fe20000000000 */
[----:B------:R-:W0:Y:S01]  /*20690*/  LDCU UR69, c[0x0][0x39c] ;  /* 0x00007380ff4577ac */ /* 0x000e220008000800 */
[----:B------:R-:W0:Y:S01]  /*206a0*/  LDCU UR70, c[0x0][0x3b8] ;  /* 0x00007700ff4677ac */ /* 0x000e220008000800 */
[----:B----4-:R4:W-:Y:S01]  /*206b0*/  @P4 STG.E.U16 desc[UR8][R6.64], R25 ;  /* 0x0000001906004986 */ /* 0x0109e2000c101508 */
[----:B------:R-:W-:Y:S01]  /*206c0*/  ISETP.LT.AND P4, PT, R5, UR68, !P0 ;  /* 0x0000004405007c0c */ /* 0x000fe2000c781270 */
[----:B------:R-:W0:Y:S01]  /*206d0*/  LDCU UR68, c[0x0][0x3b8] ;  /* 0x00007700ff4477ac */ /* 0x000e220008000800 */
[----:B------:R-:W-:-:S02]  /*206e0*/  LEA.HI.X.SX32 R5, R0, R3, 0x1, P6 ;  /* 0x0000000300057211 */ /* 0x000fc400030f0eff */
[----:B----4-:R-:W-:Y:S02]  /*206f0*/  PRMT R7, R25, 0x7632, R7 ;  /* 0x0000763219077816 */ /* 0x010fe40000000007 */
[----:B------:R-:W-:-:S03]  /*20700*/  LEA R6, P6, R9, R2, 0x1 ;  /* 0x0000000209067211 */ /* 0x000fc600078c08ff */
[----:B------:R4:W-:Y:S02]  /*20710*/  @P5 STG.E.U16 desc[UR8][R4.64], R7 ;  /* 0x0000000704005986 */ /* 0x0009e4000c101508 */
[----:B----4-:R-:W-:Y:S01]  /*20720*/  LEA.HI.X.SX32 R7, R9, R3, 0x1, P6 ;  /* 0x0000000309077211 */ /* 0x010fe200030f0eff */
[----:B------:R-:W-:Y:S01]  /*20730*/  VIADD R5, R28, 0x1f ;  /* 0x0000001f1c057836 */ /* 0x000fe20000000000 */
[----:B------:R-:W-:-:S03]  /*20740*/  LEA R4, P6, R11, R2, 0x1 ;  /* 0x000000020b047211 */ /* 0x000fc600078c08ff */
[----:B--2---:R2:W-:Y:S01]  /*20750*/  @P2 STG.E.U16 desc[UR8][R6.64], R26 ;  /* 0x0000001a06002986 */ /* 0x0045e2000c101508 */
[----:B------:R-:W-:Y:S01]  /*20760*/  ISETP.LT.AND P2, PT, R5, UR66, !P0 ;  /* 0x0000004205007c0c */ /* 0x000fe2000c741270 */
[----:B------:R-:W-:Y:S01]  /*20770*/  VIADD R0, R8, UR67 ;  /* 0x0000004308007c36 */ /* 0x000fe20008000000 */
[-C--:B------:R-:W-:Y:S01]  /*20780*/  LEA.HI.X.SX32 R5, R11, R3.reuse, 0x1, P6 ;  /* 0x000000030b057211 */ /* 0x080fe200030f0eff */
[----:B------:R-:W4:Y:S01]  /*20790*/  LDCU UR67, c[0x0][0x39c] ;  /* 0x00007380ff4377ac */ /* 0x000f220008000800 */
[----:B------:R-:W-:Y:S01]  /*207a0*/  ISETP.LT.AND P5, PT, R24, UR64, !P0 ;  /* 0x0000004018007c0c */ /* 0x000fe2000c7a1270 */
[----:B------:R-:W0:Y:S01]  /*207b0*/  LDCU UR66, c[0x0][0x3b8] ;  /* 0x00007700ff4277ac */ /* 0x000e220008000800 */
[----:B--2---:R-:W-:Y:S02]  /*207c0*/  PRMT R7, R26, 0x7632, R7 ;  /* 0x000076321a077816 */ /* 0x004fe40000000007 */
[-C--:B------:R-:W-:Y:S01]  /*207d0*/  LEA R6, P6, R10, R2.reuse, 0x1 ;  /* 0x000000020a067211 */ /* 0x080fe200078c08ff */
[----:B------:R-:W-:Y:S01]  /*207e0*/  VIADD R24, R28, 0x20 ;  /* 0x000000201c187836 */ /* 0x000fe20000000000 */
[----:B------:R-:W2:Y:S01]  /*207f0*/  LDL.LU R26, [R1+0x14] ;  /* 0x00001400011a7983 */ /* 0x000ea20000300800 */
[----:B------:R-:W-:Y:S01]  /*20800*/  VIADD R9, R0, UR61 ;  /* 0x0000003d00097c36 */ /* 0x000fe20008000000 */
[----:B------:R-:W0:Y:S02]  /*20810*/  LDCU UR61, c[0x0][0x39c] ;  /* 0x00007380ff3d77ac */ /* 0x000e240008000800 */
[----:B------:R1:W-:Y:S01]  /*20820*/  @P1 STG.E.U16 desc[UR8][R4.64], R7 ;  /* 0x0000000704001986 */ /* 0x0003e2000c101508 */
[----:B------:R-:W0:Y:S01]  /*20830*/  LDCU UR64, c[0x0][0x3b8] ;  /* 0x00007700ff4077ac */ /* 0x000e220008000800 */
[----:B-1----:R-:W-:Y:S01]  /*20840*/  LEA.HI.X.SX32 R7, R10, R3, 0x1, P6 ;  /* 0x000000030a077211 */ /* 0x002fe200030f0eff */
[----:B------:R-:W-:Y:S01]  /*20850*/  VIADD R5, R28, 0x21 ;  /* 0x000000211c057836 */ /* 0x000fe20000000000 */
[----:B------:R-:W-:-:S03]  /*20860*/  LEA R4, P6, R8, R2, 0x1 ;  /* 0x0000000208047211 */ /* 0x000fc600078c08ff */
[----:B---3--:R1:W-:Y:S01]  /*20870*/  @P3 STG.E.U16 desc[UR8][R6.64], R29 ;  /* 0x0000001d06003986 */ /* 0x0083e2000c101508 */
[----:B------:R-:W-:Y:S01]  /*20880*/  ISETP.LT.AND P3, PT, R5, UR59, !P0 ;  /* 0x0000003b05007c0c */ /* 0x000fe2000c761270 */
[----:B------:R-:W-:Y:S01]  /*20890*/  VIADD R11, R9, UR65 ;  /* 0x00000041090b7c36 */ /* 0x000fe20008000000 */
[-C--:B------:R-:W-:Y:S01]  /*208a0*/  LEA.HI.X.SX32 R5, R8, R3.reuse, 0x1, P6 ;  /* 0x0000000308057211 */ /* 0x080fe200030f0eff */
[----:B------:R-:W3:Y:S01]  /*208b0*/  LDCU UR65, c[0x0][0x39c] ;  /* 0x00007380ff4177ac */ /* 0x000ee20008000800 */
[----:B------:R-:W-:Y:S02]  /*208c0*/  ISETP.LT.AND P1, PT, R24, UR57, !P0 ;  /* 0x0000003918007c0c */ /* 0x000fe4000c721270 */
[----:B-1----:R-:W-:Y:S01]  /*208d0*/  PRMT R7, R29, 0x7632, R7 ;  /* 0x000076321d077816 */ /* 0x002fe20000000007 */
[----:B------:R-:W1:Y:S01]  /*208e0*/  LDCU UR59, c[0x0][0x3b8] ;  /* 0x00007700ff3b77ac */ /* 0x000e620008000800 */
[-C--:B------:R-:W-:Y:S01]  /*208f0*/  LEA R6, P6, R0, R2.reuse, 0x1 ;  /* 0x0000000200067211 */ /* 0x080fe200078c08ff */
[----:B------:R-:W-:Y:S01]  /*20900*/  VIADD R24, R28, 0x22 ;  /* 0x000000221c187836 */ /* 0x000fe20000000000 */
[----:B------:R-:W2:Y:S01]  /*20910*/  LDL.LU R29, [R1+0x18] ;  /* 0x00001800011d7983 */ /* 0x000ea20000300800 */
[----:B------:R-:W-:Y:S01]  /*20920*/  VIADD R10, R11, UR63 ;  /* 0x0000003f0b0a7c36 */ /* 0x000fe20008000000 */
[----:B------:R-:W0:Y:S02]  /*20930*/  LDCU UR63, c[0x0][0x39c] ;  /* 0x00007380ff3f77ac */ /* 0x000e240008000800 */
[----:B------:R1:W-:Y:S01]  /*20940*/  @P4 STG.E.U16 desc[UR8][R4.64], R7 ;  /* 0x0000000704004986 */ /* 0x0003e2000c101508 */
[----:B------:R-:W-:Y:S01]  /*20950*/  ISETP.LT.AND P4, PT, R24, UR60, !P0 ;  /* 0x0000003c18007c0c */ /* 0x000fe2000c781270 */
[----:B------:R-:W-:Y:S01]  /*20960*/  VIADD R24, R28, 0x24 ;  /* 0x000000241c187836 */ /* 0x000fe20000000000 */
[----:B------:R-:W0:Y:S01]  /*20970*/  LDCU UR57, c[0x0][0x3b8] ;  /* 0x00007700ff3977ac */ /* 0x000e220008000800 */
[----:B------:R-:W-:Y:S01]  /*20980*/  VIADD R8, R10, UR62 ;  /* 0x0000003e0a087c36 */ /* 0x000fe20008000000 */
[----:B------:R-:W0:Y:S01]  /*20990*/  LDCU UR62, c[0x0][0x39c] ;  /* 0x00007380ff3e77ac */ /* 0x000e220008000800 */
[----:B------:R-:W0:Y:S01]  /*209a0*/  LDCU UR60, c[0x0][0x3b8] ;  /* 0x00007700ff3c77ac */ /* 0x000e220008000800 */
[----:B-1----:R-:W-:Y:S01]  /*209b0*/  LEA.HI.X.SX32 R7, R0, R3, 0x1, P6 ;  /* 0x0000000300077211 */ /* 0x002fe200030f0eff */
        /* <DEDUP_REMOVED lines=8> */
[----:B-1----:R-:W-:Y:S02]  /*20a40*/  PRMT R7, R27, 0x7632, R7 ;  /* 0x000076321b077816 */ /* 0x002fe40000000007 */
[----:B------:R-:W2:Y:S04]  /*20a50*/  LDL.LU R27, [R1+0x1c] ;  /* 0x00001c00011b7983 */ /* 0x000ea80000300800 */
[----:B------:R1:W-:Y:S01]  /*20a60*/  @P2 STG.E.U16 desc[UR8][R4.64], R7 ;  /* 0x0000000704002986 */ /* 0x0003e2000c101508 */
[----:B------:R-:W-:Y:S01]  /*20a70*/  ISETP.LT.AND P2, PT, R24, UR5, !P0 ;  /* 0x0000000518007c0c */ /* 0x000fe2000c741270 */
[----:B------:R-:W-:Y:S01]  /*20a80*/  VIADD R9, R0, UR4 ;  /* 0x0000000400097c36 */ /* 0x000fe20008000000 */
[CC--:B------:R-:W-:Y:S01]  /*20a90*/  LEA R6, P6, R11.reuse, R2.reuse, 0x1 ;  /* 0x000000020b067211 */ /* 0x0c0fe200078c08ff */
[----:B------:R-:W2:Y:S01]  /*20aa0*/  LDL.LU R25, [R1+0x170] ;  /* 0x0001700001197983 */ /* 0x000ea20000300800 */
[----:B------:R-:W0:Y:S03]  /*20ab0*/  LDCU UR4, c[0x0][0x39c] ;  /* 0x00007380ff0477ac */ /* 0x000e260008000800 */
[----:B------:R-:W2:Y:S01]  /*20ac0*/  LDL.LU R24, [R1+0x10] ;  /* 0x0000100001187983 */ /* 0x000ea20000300800 */
[----:B------:R-:W0:Y:S01]  /*20ad0*/  LDCU UR5, c[0x0][0x3b8] ;  /* 0x00007700ff0577ac */ /* 0x000e220008000800 */
[-C--:B-1----:R-:W-:Y:S01]  /*20ae0*/  LEA.HI.X.SX32 R7, R11, R3.reuse, 0x1, P6 ;  /* 0x000000030b077211 */ /* 0x082fe200030f0eff */
[----:B------:R-:W-:Y:S01]  /*20af0*/  VIADD R5, R28, 0x25 ;  /* 0x000000251c057836 */ /* 0x000fe20000000000 */
[C---:B------:R-:W-:Y:S01]  /*20b00*/  LEA R4, P6, R10.reuse, R2, 0x1 ;  /* 0x000000020a047211 */ /* 0x040fe200078c08ff */
[----:B------:R-:W-:Y:S01]  /*20b10*/  VIADD R11, R9, UR21 ;  /* 0x00000015090b7c36 */ /* 0x000fe20008000000 */
[----:B------:R-:W1:Y:S01]  /*20b20*/  LDCU UR21, c[0x0][0x39c] ;  /* 0x00007380ff1577ac */ /* 0x000e620008000800 */
[----:B--2---:R2:W-:Y:S01]  /*20b30*/  @P1 STG.E.U16 desc[UR8][R6.64], R24 ;  /* 0x0000001806001986 */ /* 0x0045e2000c101508 */
[----:B------:R-:W-:Y:S01]  /*20b40*/  ISETP.LT.AND P1, PT, R5, UR15, !P0 ;  /* 0x0000000f05007c0c */ /* 0x000fe2000c721270 */
[----:B------:R-:W0:Y:S01]  /*20b50*/  LDCU UR15, c[0x0][0x3b8] ;  /* 0x00007700ff0f77ac */ /* 0x000e220008000800 */
[----:B------:R-:W-:-:S02]  /*20b60*/  LEA.HI.X.SX32 R5, R10, R3, 0x1, P6 ;  /* 0x000000030a057211 */ /* 0x000fc400030f0eff */
[----:B--2---:R-:W-:Y:S02]  /*20b70*/  PRMT R7, R24, 0x7632, R7 ;  /* 0x0000763218077816 */ /* 0x004fe40000000007 */
[----:B------:R-:W-:-:S03]  /*20b80*/  LEA R6, P6, R8, R2, 0x1 ;  /* 0x0000000208067211 */ /* 0x000fc600078c08ff */
[----:B------:R2:W-:Y:S02]  /*20b90*/  @P3 STG.E.U16 desc[UR8][R4.64], R7 ;  /* 0x0000000704003986 */ /* 0x0005e4000c101508 */
[----:B--2---:R-:W-:Y:S01]  /*20ba0*/  LEA.HI.X.SX32 R7, R8, R3, 0x1, P6 ;  /* 0x0000000308077211 */ /* 0x004fe200030f0eff */
[----:B------:R-:W-:Y:S01]  /*20bb0*/  VIADD R5, R28, 0x27 ;  /* 0x000000271c057836 */ /* 0x000fe20000000000 */
[----:B------:R-:W-:-:S03]  /*20bc0*/  LEA R4, P6, R0, R2, 0x1 ;  /* 0x0000000200047211 */ /* 0x000fc600078c08ff */
[----:B------:R2:W-:Y:S01]  /*20bd0*/  @P4 STG.E.U16 desc[UR8][R6.64], R26 ;  /* 0x0000001a06004986 */ /* 0x0005e2000c101508 */
[----:B------:R-:W-:Y:S01]  /*20be0*/  ISETP.LT.AND P4, PT, R5, UR77, !P0 ;  /* 0x0000004d05007c0c */ /* 0x000fe2000c781270 */
[----:B------:R-:W-:Y:S01]  /*20bf0*/  VIADD R24, R28, 0x26 ;  /* 0x000000261c187836 */ /* 0x000fe20000000000 */
[----:B------:R-:W-:Y:S01]  /*20c00*/  LEA.HI.X.SX32 R5, R0, R3, 0x1, P6 ;  /* 0x0000000300057211 */ /* 0x000fe200030f0eff */
[----:B------:R-:W-:Y:S01]  /*20c10*/  VIADD R10, R11, UR20 ;  /* 0x000000140b0a7c36 */ /* 0x000fe20008000000 */
[----:B------:R-:W0:Y:S01]  /*20c20*/  LDCU UR20, c[0x0][0x39c] ;  /* 0x00007380ff1477ac */ /* 0x000e220008000800 */
[----:B------:R-:W0:Y:S01]  /*20c30*/  LDCU UR77, c[0x0][0x3b8] ;  /* 0x00007700ff4d77ac */ /* 0x000e220008000800 */
[----:B--2---:R-:W-:Y:S02]  /*20c40*/  PRMT R7, R26, 0x7632, R7 ;  /* 0x000076321a077816 */ /* 0x004fe40000000007 */
[----:B------:R-:W2:Y:S01]  /*20c50*/  LDL.LU R26, [R1+0x174] ;  /* 0x00017400011a7983 */ /* 0x000ea20000300800 */
[----:B------:R-:W-:-:S03]  /*20c60*/  LEA R6, P6, R9, R2, 0x1 ;  /* 0x0000000209067211 */ /* 0x000fc600078c08ff */
[----:B------:R0:W-:Y:S01]  /*20c70*/  @P5 STG.E.U16 desc[UR8][R4.64], R7 ;  /* 0x0000000704005986 */ /* 0x0001e2000c101508 */
[----:B------:R-:W-:Y:S02]  /*20c80*/  ISETP.LT.AND P3, PT, R24, UR16, !P0 ;  /* 0x0000001018007c0c */ /* 0x000fe4000c761270 */
[-C--:B0-----:R-:W-:Y:S01]  /*20c90*/  LEA.HI.X.SX32 R7, R9, R3.reuse, 0x1, P6 ;  /* 0x0000000309077211 */ /* 0x081fe200030f0eff */
[----:B------:R-:W-:Y:S01]  /*20ca0*/  VIADD R5, R28, 0x29 ;  /* 0x000000291c057836 */ /* 0x000fe20000000000 */
[-C--:B------:R-:W-:Y:S01]  /*20cb0*/  LEA R4, P6, R11, R2.reuse, 0x1 ;  /* 0x000000020b047211 */ /* 0x080fe200078c08ff */
[----:B------:R-:W-:Y:S01]  /*20cc0*/  VIADD R8, R10, UR18 ;  /* 0x000000120a087c36 */ /* 0x000fe20008000000 */
[----:B------:R-:W0:Y:S01]  /*20cd0*/  LDCU UR16, c[0x0][0x3b8] ;  /* 0x00007700ff1077ac */ /* 0x000e220008000800 */
[----:B------:R1:W-:Y:S01]  /*20ce0*/  @P2 STG.E.U16 desc[UR8][R6.64], R29 ;  /* 0x0000001d06002986 */ /* 0x0003e2000c101508 */
[----:B------:R-:W-:Y:S02]  /*20cf0*/  ISETP.LT.AND P2, PT, R5, UR10, !P0 ;  /* 0x0000000a05007c0c */ /* 0x000fe4000c741270 */
[----:B------:R-:W-:Y:S01]  /*20d00*/  LEA.HI.X.SX32 R5, R11, R3, 0x1, P6 ;  /* 0x000000030b057211 */ /* 0x000fe200030f0eff */
[----:B------:R-:W-:Y:S01]  /*20d10*/  VIADD R24, R28, 0x28 ;  /* 0x000000281c187836 */ /* 0x000fe20000000000 */
[----:B------:R-:W0:Y:S01]  /*20d20*/  LDCU UR18, c[0x0][0x39c] ;  /* 0x00007380ff1277ac */ /* 0x000e220008000800 */
[----:B------:R-:W-:Y:S01]  /*20d30*/  VIADD R0, R8, UR19 ;  /* 0x0000001308007c36 */ /* 0x000fe20008000000 */
[----:B------:R-:W0:Y:S01]  /*20d40*/  LDCU UR10, c[0x0][0x3b8] ;  /* 0x00007700ff0a77ac */ /* 0x000e220008000800 */
[----:B-1----:R-:W-:Y:S01]  /*20d50*/  PRMT R7, R29, 0x7632, R7 ;  /* 0x000076321d077816 */ /* 0x002fe20000000007 */
[----:B------:R-:W1:Y:S01]  /*20d60*/  LDCU UR19, c[0x0][0x39c] ;  /* 0x00007380ff1377ac */ /* 0x000e620008000800 */
[----:B------:R-:W3:Y:S01]  /*20d70*/  LDL.LU R29, [R1+0x178] ;  /* 0x00017800011d7983 */ /* 0x000ee20000300800 */
[----:B------:R-:W-:-:S03]  /*20d80*/  LEA R6, P6, R10, R2, 0x1 ;  /* 0x000000020a067211 */ /* 0x000fc600078c08ff */
[----:B------:R0:W-:Y:S02]  /*20d90*/  @P1 STG.E.U16 desc[UR8][R4.64], R7 ;  /* 0x0000000704001986 */ /* 0x0001e4000c101508 */
[----:B0-----:R-:W-:-:S05]  /*20da0*/  LEA.HI.X.SX32 R7, R10, R3, 0x1, P6 ;  /* 0x000000030a077211 */ /* 0x001fca00030f0eff */
[----:B------:R0:W-:Y:S02]  /*20db0*/  @P3 STG.E.U16 desc[UR8][R6.64], R27 ;  /* 0x0000001b06003986 */ /* 0x0001e4000c101508 */
[----:B0-----:R-:W-:Y:S02]  /*20dc0*/  PRMT R7, R27, 0x7632, R7 ;  /* 0x000076321b077816 */ /* 0x001fe40000000007 */
[----:B------:R-:W4:Y:S01]  /*20dd0*/  LDL.LU R27, [R1+0x17c] ;  /* 0x00017c00011b7983 */ /* 0x000f220000300800 */
[----:B------:R-:W-:Y:S01]  /*20de0*/  VIADD R5, R28, 0x2b ;  /* 0x0000002b1c057836 */ /* 0x000fe20000000000 */
[-C--:B------:R-:W-:Y:S02]  /*20df0*/  LEA R4, P6, R8, R2.reuse, 0x1 ;  /* 0x0000000208047211 */ /* 0x080fe400078c08ff */
[----:B------:R-:W-:Y:S02]  /*20e00*/  ISETP.LT.AND P5, PT, R24, UR14, !P0 ;  /* 0x0000000e18007c0c */ /* 0x000fe4000c7a1270 */
[----:B------:R-:W-:Y:S01]  /*20e10*/  ISETP.LT.AND P3, PT, R5, UR23, !P0 ;  /* 0x0000001705007c0c */ /* 0x000fe2000c761270 */
[----:B------:R-:W-:Y:S01]  /*20e20*/  VIADD R9, R0, UR13 ;  /* 0x0000000d00097c36 */ /* 0x000fe20008000000 */
[-C--:B------:R-:W-:Y:S01]  /*20e30*/  LEA.HI.X.SX32 R5, R8, R3.reuse, 0x1, P6 ;  /* 0x0000000308057211 */ /* 0x080fe200030f0eff */
[----:B------:R-:W-:Y:S01]  /*20e40*/  VIADD R24, R28, 0x2a ;  /* 0x0000002a1c187836 */ /* 0x000fe20000000000 */
[-C--:B------:R-:W-:Y:S01]  /*20e50*/  LEA R6, P6, R0, R2.reuse, 0x1 ;  /* 0x0000000200067211 */ /* 0x080fe200078c08ff */
[----:B------:R-:W0:Y:S02]  /*20e60*/  LDCU UR14, c[0x0][0x3b8] ;  /* 0x00007700ff0e77ac */ /* 0x000e240008000800 */
[----:B------:R1:W-:Y:S01]  /*20e70*/  @P4 STG.E.U16 desc[UR8][R4.64], R7 ;  /* 0x0000000704004986 */ /* 0x0003e2000c101508 */
[C---:B------:R-:W-:Y:S01]  /*20e80*/  VIADD R11, R9.reuse, UR12 ;  /* 0x0000000c090b7c36 */ /* 0x040fe20008000000 */
[----:B------:R-:W-:Y:S01]  /*20e90*/  ISETP.LT.AND P1, PT, R24, UR11, !P0 ;  /* 0x0000000b18007c0c */ /* 0x000fe2000c721270 */
[----:B------:R-:W0:Y:S01]  /*20ea0*/  LDCU UR13, c[0x0][0x39c] ;  /* 0x00007380ff0d77ac */ /* 0x000e220008000800 */
[----:B------:R-:W0:Y:S01]  /*20eb0*/  LDCU UR23, c[0x0][0x3b8] ;  /* 0x00007700ff1777ac */ /* 0x000e220008000800 */
[----:B-1----:R-:W-:Y:S01]  /*20ec0*/  LEA.HI.X.SX32 R7, R0, R3, 0x1, P6 ;  /* 0x0000000300077211 */ /* 0x002fe200030f0eff */
[----:B------:R-:W-:Y:S01]  /*20ed0*/  VIADD R5, R28, 0x2d ;  /* 0x0000002d1c057836 */ /* 0x000fe20000000000 */
[----:B------:R-:W-:Y:S01]  /*20ee0*/  LEA R4, P6, R9, R2, 0x1 ;  /* 0x0000000209047211 */ /* 0x000fe200078c08ff */
[----:B------:R-:W-:Y:S01]  /*20ef0*/  VIADD R10, R11, UR26 ;  /* 0x0000001a0b0a7c36 */ /* 0x000fe20008000000 */
[----:B------:R-:W1:Y:S01]  /*20f00*/  LDCU UR12, c[0x0][0x39c] ;  /* 0x00007380ff0c77ac */ /* 0x000e620008000800 */
[----:B------:R0:W-:Y:S01]  /*20f10*/  @P5 STG.E.U16 desc[UR8][R6.64], R25 ;  /* 0x0000001906005986 */ /* 0x0001e2000c101508 */
[----:B------:R-:W-:-:S02]  /*20f20*/  ISETP.LT.AND P5, PT, R5, UR29, !P0 ;  /* 0x0000001d05007c0c */ /* 0x000fc4000c7a1270 */
[----:B------:R-:W-:Y:S01]  /*20f30*/  LEA.HI.X.SX32 R5, R9, R3, 0x1, P6 ;  /* 0x0000000309057211 */ /* 0x000fe200030f0eff */
[----:B------:R-:W-:Y:S01]  /*20f40*/  VIADD R24, R28, 0x2c ;  /* 0x0000002c1c187836 */ /* 0x000fe20000000000 */
[----:B------:R-:W1:Y:S01]  /*20f50*/  LDCU UR11, c[0x0][0x3b8] ;  /* 0x00007700ff0b77ac */ /* 0x000e620008000800 */
[----:B------:R-:W-:Y:S01]  /*20f60*/  VIADD R8, R10, UR22 ;  /* 0x000000160a087c36 */ /* 0x000fe20008000000 */
[----:B------:R-:W1:Y:S01]  /*20f70*/  LDCU UR26, c[0x0][0x39c] ;  /* 0x00007380ff1a77ac */ /* 0x000e620008000800 */
[----:B0-----:R-:W-:Y:S01]  /*20f80*/  PRMT R7, R25, 0x7632, R7 ;  /* 0x0000763219077816 */ /* 0x001fe20000000007 */
        /* <DEDUP_REMOVED lines=14> */
[----:B------:R-:W-:Y:S01]  /*21070*/  VIADD R24, R28, 0x30 ;  /* 0x000000301c187836 */ /* 0x000fe20000000000 */
[----:B------:R-:W0:Y:S01]  /*21080*/  LDCU UR28, c[0x0][0x3b8] ;  /* 0x00007700ff1c77ac */ /* 0x000e220008000800 */
[----:B------:R-:W-:Y:S01]  /*21090*/  VIADD R11, R9, UR32 ;  /* 0x00000020090b7c36 */ /* 0x000fe20008000000 */
[----:B------:R-:W0:Y:S01]  /*210a0*/  LDCU UR32, c[0x0][0x39c] ;  /* 0x00007380ff2077ac */ /* 0x000e220008000800 */
[----:B------:R-:W0:Y:S01]  /*210b0*/  LDCU UR31, c[0x0][0x3b8] ;  /* 0x00007700ff1f77ac */ /* 0x000e220008000800 */
[----:B--2---:R2:W-:Y:S01]  /*210c0*/  @P1 STG.E.U16 desc[UR8][R6.64], R26 ;  /* 0x0000001a06001986 */ /* 0x0045e2000c101508 */
[----:B------:R-:W-:Y:S01]  /*210d0*/  ISETP.LT.AND P1, PT, R5, UR27, !P0 ;  /* 0x0000001b05007c0c */ /* 0x000fe2000c721270 */
[----:B------:R-:W0:Y:S01]  /*210e0*/  LDCU UR27, c[0x0][0x3b8] ;  /* 0x00007700ff1b77ac */ /* 0x000e220008000800 */
[----:B------:R-:W-:-:S02]  /*210f0*/  LEA.HI.X.SX32 R5, R10, R3, 0x1, P6 ;  /* 0x000000030a057211 */ /* 0x000fc400030f0eff */
[----:B--2---:R-:W-:Y:S02]  /*21100*/  PRMT R7, R26, 0x7632, R7 ;  /* 0x000076321a077816 */ /* 0x004fe40000000007 */
[CC--:B------:R-:W-:Y:S01]  /*21110*/  LEA R6, P6, R8.reuse, R2.reuse, 0x1 ;  /* 0x0000000208067211 */ /* 0x0c0fe200078c08ff */
[----:B------:R-:W2:Y:S04]  /*21120*/  LDL.LU R26, [R1+0x184] ;  /* 0x00018400011a7983 */ /* 0x000ea80000300800 */
[----:B------:R0:W-:Y:S02]  /*21130*/  @P3 STG.E.U16 desc[UR8][R4.64], R7 ;  /* 0x0000000704003986 */ /* 0x0001e4000c101508 */
[----:B0-----:R-:W-:Y:S01]  /*21140*/  LEA.HI.X.SX32 R7, R8, R3, 0x1, P6 ;  /* 0x0000000308077211 */ /* 0x001fe200030f0eff */
        /* <DEDUP_REMOVED lines=8> */
[----:B0-----:R-:W-:Y:S01]  /*211d0*/  PRMT R7, R29, 0x7632, R7 ;  /* 0x000076321d077816 */ /* 0x001fe20000000007 */
[----:B------:R-:W0:Y:S01]  /*211e0*/  LDCU UR35, c[0x0][0x3b8] ;  /* 0x00007700ff2377ac */ /* 0x000e220008000800 */
[CC--:B------:R-:W-:Y:S01]  /*211f0*/  LEA R6, P6, R9.reuse, R2.reuse, 0x1 ;  /* 0x0000000209067211 */ /* 0x0c0fe200078c08ff */
        /* <DEDUP_REMOVED lines=14> */
[----:B----4-:R1:W-:Y:S01]  /*212e0*/  @P2 STG.E.U16 desc[UR8][R6.64], R27 ;  /* 0x0000001b06002986 */ /* 0x0103e2000c101508 */
[----:B------:R-:W-:Y:S01]  /*212f0*/  ISETP.LT.AND P2, PT, R5, UR39, !P0 ;  /* 0x0000002705007c0c */ /* 0x000fe2000c741270 */
[----:B------:R-:W-:Y:S01]  /*21300*/  VIADD R9, R0, UR38 ;  /* 0x0000002600097c36 */ /* 0x000fe20008000000 */
[-C--:B------:R-:W-:Y:S01]  /*21310*/  LEA.HI.X.SX32 R5, R11, R3.reuse, 0x1, P6 ;  /* 0x000000030b057211 */ /* 0x080fe200030f0eff */
[----:B------:R-:W4:Y:S01]  /*21320*/  LDCU UR38, c[0x0][0x39c] ;  /* 0x00007380ff2677ac */ /* 0x000f220008000800 */
        /* <DEDUP_REMOVED lines=63> */
[C---:B------:R-:W-:Y:S01]  /*21720*/  VIADD R11, R9.reuse, UR44 ;  /* 0x0000002c090b7c36 */ /* 0x040fe20008000000 */
[-C--:B------:R-:W-:Y:S01]  /*21730*/  LEA.HI.X.SX32 R5, R0, R3.reuse, 0x1, P6 ;  /* 0x0000000300057211 */ /* 0x080fe200030f0eff */
[----:B------:R-:W-:Y:S01]  /*21740*/  VIADD R24, R28, 0x3a ;  /* 0x0000003a1c187836 */ /* 0x000fe20000000000 */
[-C--:B------:R-:W-:Y:S01]  /*21750*/  LEA R6, P6, R9, R2.reuse, 0x1 ;  /* 0x0000000209067211 */ /* 0x080fe200078c08ff */
[----:B------:R-:W0:Y:S02]  /*21760*/  LDCU UR45, c[0x0][0x3b8] ;  /* 0x00007700ff2d77ac */ /* 0x000e240008000800 */
[----:B------:R1:W-:Y:S01]  /*21770*/  @P5 STG.E.U16 desc[UR8][R4.64], R7 ;  /* 0x0000000704005986 */ /* 0x0003e2000c101508 */
[----:B------:R-:W-:Y:S01]  /*21780*/  VIADD R10, R11, UR42 ;  /* 0x0000002a0b0a7c36 */ /* 0x000fe20008000000 */
        /* <DEDUP_REMOVED lines=87> */
[----:B------:R-:W-:Y:S01]  /*21d00*/  LEA R4, P6, R0, R2, 0x1 ;  /* 0x0000000200047211 */ /* 0x000fe200078c08ff */
        /* <DEDUP_REMOVED lines=52> */
[CC--:B------:R-:W-:Y:S01]  /*22050*/  LEA R6, P6, R11.reuse, R2.reuse, 0x1 ;  /* 0x000000020b067211 */ /* 0x0c0fe200078c08ff */
        /* <DEDUP_REMOVED lines=117> */
[C---:B------:R-:W-:Y:S01]  /*227b0*/  LEA R4, P6, R0.reuse, R2, 0x1 ;  /* 0x0000000200047211 */ /* 0x040fe200078c08ff */
[----:B------:R-:W-:Y:S01]  /*227c0*/  VIADD R11, R9, UR39 ;  /* 0x00000027090b7c36 */ /* 0x000fe20008000000 */
[----:B------:R-:W0:Y:S01]  /*227d0*/  LDCU UR38, c[0x0][0x39c] ;  /* 0x00007380ff2677ac */ /* 0x000e220008000800 */
[----:B------:R1:W-:Y:S01]  /*227e0*/  @P4 STG.E.U16 desc[UR8][R6.64], R29 ;  /* 0x0000001d06004986 */ /* 0x0003e2000c101508 */
[----:B------:R-:W-:Y:S02]  /*227f0*/  ISETP.LT.AND P4, PT, R5, UR50, !P0 ;  /* 0x0000003205007c0c */ /* 0x000fe4000c781270 */
[----:B------:R-:W-:Y:S01]  /*22800*/  LEA.HI.X.SX32 R5, R0, R3, 0x1, P6 ;  /* 0x0000000300057211 */ /* 0x000fe200030f0eff */
[----:B------:R-:W-:Y:S01]  /*22810*/  VIADD R24, R28, 0x58 ;  /* 0x000000581c187836 */ /* 0x000fe20000000000 */
[----:B------:R-:W0:Y:S01]  /*22820*/  LDCU UR50, c[0x0][0x39c] ;  /* 0x00007380ff3277ac */ /* 0x000e220008000800 */
[----:B------:R-:W0:Y:S01]  /*22830*/  LDCU UR39, c[0x0][0x3b8] ;  /* 0x00007700ff2777ac */ /* 0x000e220008000800 */
[----:B-1----:R-:W-:-:S02]  /*22840*/  PRMT R7, R29, 0x7632, R7 ;  /* 0x000076321d077816 */ /* 0x002fc40000000007 */
[----:B------:R-:W3:Y:S01]  /*22850*/  LDL.LU R29, [R1+0x58] ;  /* 0x00005800011d7983 */ /* 0x000ee20000300800 */
[----:B------:R-:W-:-:S03]  /*22860*/  LEA R6, P6, R9, R2, 0x1 ;  /* 0x0000000209067211 */ /* 0x000fc600078c08ff */
[----:B------:R1:W-:Y:S02]  /*22870*/  @P5 STG.E.U16 desc[UR8][R4.64], R7 ;  /* 0x0000000704005986 */ /* 0x0003e4000c101508 */
[----:B-1----:R-:W-:-:S05]  /*22880*/  LEA.HI.X.SX32 R7, R9, R3, 0x1, P6 ;  /* 0x0000000309077211 */ /* 0x002fca00030f0eff */
[----:B------:R1:W-:Y:S02]  /*22890*/  @P2 STG.E.U16 desc[UR8][R6.64], R27 ;  /* 0x0000001b06002986 */ /* 0x0003e4000c101508 */
[----:B-1----:R-:W-:Y:S02]  /*228a0*/  PRMT R7, R27, 0x7632, R7 ;  /* 0x000076321b077816 */ /* 0x002fe40000000007 */
[----:B------:R-:W4:Y:S01]  /*228b0*/  LDL.LU R27, [R1+0x5c] ;  /* 0x00005c00011b7983 */ /* 0x000f220000300800 */
[----:B------:R-:W-:Y:S01]  /*228c0*/  VIADD R5, R28, 0x5b ;  /* 0x0000005b1c057836 */ /* 0x000fe20000000000 */
[CC--:B------:R-:W-:Y:S01]  /*228d0*/  LEA R4, P6, R11.reuse, R2.reuse, 0x1 ;  /* 0x000000020b047211 */ /* 0x0c0fe200078c08ff */
[----:B------:R-:W-:Y:S01]  /*228e0*/  VIADD R10, R11, UR41 ;  /* 0x000000290b0a7c36 */ /* 0x000fe20008000000 */
[----:B------:R-:W-:Y:S02]  /*228f0*/  ISETP.LT.AND P3, PT, R24, UR52, !P0 ;  /* 0x0000003418007c0c */ /* 0x000fe4000c761270 */
[----:B------:R-:W-:Y:S01]  /*22900*/  ISETP.LT.AND P2, PT, R5, UR46, !P0 ;  /* 0x0000002e05007c0c */ /* 0x000fe2000c741270 */
[----:B------:R-:W-:Y:S01]  /*22910*/  VIADD R8, R10, UR51 ;  /* 0x000000330a087c36 */ /* 0x000fe20008000000 */
[-C--:B------:R-:W-:Y:S01]  /*22920*/  LEA.HI.X.SX32 R5, R11, R3.reuse, 0x1, P6 ;  /* 0x000000030b057211 */ /* 0x080fe200030f0eff */
[----:B------:R-:W-:Y:S01]  /*22930*/  VIADD R24, R28, 0x5a ;  /* 0x0000005a1c187836 */ /* 0x000fe20000000000 */
[-C--:B------:R-:W-:Y:S01]  /*22940*/  LEA R6, P6, R10, R2.reuse, 0x1 ;  /* 0x000000020a067211 */ /* 0x080fe200078c08ff */
[----:B------:R-:W1:Y:S02]  /*22950*/  LDCU UR41, c[0x0][0x3b8] ;  /* 0x00007700ff2977ac */ /* 0x000e640008000800 */
[----:B------:R0:W-:Y:S01]  /*22960*/  @P1 STG.E.U16 desc[UR8][R4.64], R7 ;  /* 0x0000000704001986 */ /* 0x0001e2000c101508 */
[----:B------:R-:W-:Y:S01]  /*22970*/  VIADD R0, R8, UR49 ;  /* 0x0000003108007c36 */ /* 0x000fe20008000000 */
[----:B------:R-:W-:Y:S01]  /*22980*/  ISETP.LT.AND P5, PT, R24, UR48, !P0 ;  /* 0x0000003018007c0c */ /* 0x000fe2000c7a1270 */
[----:B------:R-:W1:Y:S01]  /*22990*/  LDCU UR52, c[0x0][0x39c] ;  /* 0x00007380ff3477ac */ /* 0x000e620008000800 */
[----:B------:R-:W1:Y:S01]  /*229a0*/  LDCU UR51, c[0x0][0x3b8] ;  /* 0x00007700ff3377ac */ /* 0x000e620008000800 */
[----:B------:R-:W1:Y:S01]  /*229b0*/  LDCU UR46, c[0x0][0x39c] ;  /* 0x00007380ff2e77ac */ /* 0x000e620008000800 */
[----:B0-----:R-:W-:Y:S01]  /*229c0*/  LEA.HI.X.SX32 R7, R10, R3, 0x1, P6 ;  /* 0x000000030a077211 */ /* 0x001fe200030f0eff */
[----:B------:R-:W-:Y:S01]  /*229d0*/  VIADD R5, R28, 0x5d ;  /* 0x0000005d1c057836 */ /* 0x000fe20000000000 */
[----:B------:R-:W-:Y:S01]  /*229e0*/  LEA R4, P6, R8, R2, 0x1 ;  /* 0x0000000208047211 */ /* 0x000fe200078c08ff */
[----:B------:R-:W-:Y:S01]  /*229f0*/  VIADD R9, R0, UR47 ;  /* 0x0000002f00097c36 */ /* 0x000fe20008000000 */
[----:B------:R-:W0:Y:S01]  /*22a00*/  LDCU UR49, c[0x0][0x3b8] ;  /* 0x00007700ff3177ac */ /* 0x000e220008000800 */
[----:B------:R1:W-:Y:S01]  /*22a10*/  @P3 STG.E.U16 desc[UR8][R6.64], R25 ;  /* 0x0000001906003986 */ /* 0x0003e2000c101508 */
[----:B------:R-:W-:-:S02]  /*22a20*/  ISETP.LT.AND P3, PT, R5, UR42, !P0 ;  /* 0x0000002a05007c0c */ /* 0x000fc4000c761270 */
[----:B------:R-:W-:Y:S01]  /*22a30*/  LEA.HI.X.SX32 R5, R8, R3, 0x1, P6 ;  /* 0x0000000308057211 */ /* 0x000fe200030f0eff */
[----:B------:R-:W-:Y:S01]  /*22a40*/  VIADD R24, R28, 0x5c ;  /* 0x0000005c1c187836 */ /* 0x000fe20000000000 */
[----:B------:R-:W0:Y:S01]  /*22a50*/  LDCU UR47, c[0x0][0x3b8] ;  /* 0x00007700ff2f77ac */ /* 0x000e220008000800 */
[----:B------:R-:W-:Y:S01]  /*22a60*/  VIADD R11, R9, UR45 ;  /* 0x0000002d090b7c36 */ /* 0x000fe20008000000 */
[----:B------:R-:W0:Y:S01]  /*22a70*/  LDCU UR48, c[0x0][0x39c] ;  /* 0x00007380ff3077ac */ /* 0x000e220008000800 */
[----:B-1----:R-:W-:Y:S01]  /*22a80*/  PRMT R7, R25, 0x7632, R7 ;  /* 0x0000763219077816 */ /* 0x002fe20000000007 */
[----:B------:R-:W1:Y:S01]  /*22a90*/  LDCU UR45, c[0x0][0x3b8] ;  /* 0x00007700ff2d77ac */ /* 0x000e620008000800 */
[----:B------:R-:W-:Y:S01]  /*22aa0*/  LEA R6, P6, R0, R2, 0x1 ;  /* 0x0000000200067211 */ /* 0x000fe200078c08ff */
[----:B------:R-:W4:Y:S01]  /*22ab0*/  LDL.LU R25, [R1+0x60] ;  /* 0x0000600001197983 */ /* 0x000f220000300800 */
[----:B------:R-:W0:Y:S03]  /*22ac0*/  LDCU UR42, c[0x0][0x39c] ;  /* 0x00007380ff2a77ac */ /* 0x000e260008000800 */
[----:B------:R1:W-:Y:S01]  /*22ad0*/  @P4 STG.E.U16 desc[UR8][R4.64], R7 ;  /* 0x0000000704004986 */ /* 0x0003e2000c101508 */
[----:B------:R-:W-:-:S02]  /*22ae0*/  ISETP.LT.AND P1, PT, R24, UR44, !P0 ;  /* 0x0000002c18007c0c */ /* 0x000fc4000c721270 */
[-C--:B-1----:R-:W-:Y:S01]  /*22af0*/  LEA.HI.X.SX32 R7, R0, R3.reuse, 0x1, P6 ;  /* 0x0000000300077211 */ /* 0x082fe200030f0eff */
[C---:B------:R-:W-:Y:S01]  /*22b00*/  VIADD R5, R28.reuse, 0x5f ;  /* 0x0000005f1c057836 */ /* 0x040fe20000000000 */
        /* <DEDUP_REMOVED lines=12> */
[----:B--2---:R2:W-:Y:S01]  /*22bd0*/  @P5 STG.E.U16 desc[UR8][R6.64], R26 ;  /* 0x0000001a06005986 */ /* 0x0045e2000c101508 */
[----:B------:R-:W-:Y:S01]  /*22be0*/  ISETP.LT.AND P5, PT, R5, UR53, !P0 ;  /* 0x0000003505007c0c */ /* 0x000fe2000c7a1270 */
[----:B------:R-:W0:Y:S01]  /*22bf0*/  LDCU UR53, c[0x0][0x39c] ;  /* 0x00007380ff3577ac */ /* 0x000e220008000800 */
[----:B------:R-:W-:-:S02]  /*22c00*/  LEA.HI.X.SX32 R5, R9, R3, 0x1, P6 ;  /* 0x0000000309057211 */ /* 0x000fc400030f0eff */
[----:B--2---:R-:W-:Y:S02]  /*22c10*/  PRMT R7, R26, 0x7632, R7 ;  /* 0x000076321a077816 */ /* 0x004fe40000000007 */
[----:B------:R-:W2:Y:S01]  /*22c20*/  LDL.LU R26, [R1+0x64] ;  /* 0x00006400011a7983 */ /* 0x000ea20000300800 */
[----:B------:R-:W-:-:S03]  /*22c30*/  LEA R6, P6, R11, R2, 0x1 ;  /* 0x000000020b067211 */ /* 0x000fc600078c08ff */
        /* <DEDUP_REMOVED lines=9> */
[----:B------:R-:W-:Y:S01]  /*22cd0*/  ISETP.LT.AND P2, PT, R24, UR76, !P0 ;  /* 0x0000004c18007c0c */ /* 0x000fe2000c741270 */
[----:B------:R-:W1:Y:S01]  /*22ce0*/  LDCU UR74, c[0x0][0x39c] ;  /* 0x00007380ff4a77ac */ /* 0x000e620008000800 */
[----:B0-----:R-:W-:Y:S02]  /*22cf0*/  PRMT R7, R29, 0x7632, R7 ;  /* 0x000076321d077816 */ /* 0x001fe40000000007 */
[----:B------:R-:W-:Y:S01]  /*22d00*/  LEA R6, P6, R8, R2, 0x1 ;  /* 0x0000000208067211 */ /* 0x000fe200078c08ff */
[----:B------:R-:W2:Y:S01]  /*22d10*/  LDL.LU R29, [R1+0x68] ;  /* 0x00006800011d7983 */ /* 0x000ea20000300800 */
[----:B------:R-:W-:Y:S01]  /*22d20*/  VIADD R11, R9, UR75 ;  /* 0x0000004b090b7c36 */ /* 0x000fe20008000000 */
[----:B------:R-:W0:Y:S02]  /*22d30*/  LDCU UR75, c[0x0][0x3b8] ;  /* 0x00007700ff4b77ac */ /* 0x000e240008000800 */
[----:B------:R1:W-:Y:S01]  /*22d40*/  @P3 STG.E.U16 desc[UR8][R4.64], R7 ;  /* 0x0000000704003986 */ /* 0x0003e2000c101508 */
[----:B------:R-:W-:Y:S01]  /*22d50*/  VIADD R24, R28, 0x62 ;  /* 0x000000621c187836 */ /* 0x000fe20000000000 */
[----:B------:R-:W0:Y:S01]  /*22d60*/  LDCU UR76, c[0x0][0x39c] ;  /* 0x00007380ff4c77ac */ /* 0x000e220008000800 */
[----:B-1----:R-:W-:-:S05]  /*22d70*/  LEA.HI.X.SX32 R7, R8, R3, 0x1, P6 ;  /* 0x0000000308077211 */ /* 0x002fca00030f0eff */
[----:B----4-:R1:W-:Y:S02]  /*22d80*/  @P4 STG.E.U16 desc[UR8][R6.64], R27 ;  /* 0x0000001b06004986 */ /* 0x0103e4000c101508 */
[----:B-1----:R-:W-:Y:S02]  /*22d90*/  PRMT R7, R27, 0x7632, R7 ;  /* 0x000076321b077816 */ /* 0x002fe40000000007 */
[----:B------:R-:W4:Y:S01]  /*22da0*/  LDL.LU R27, [R1+0x6c] ;  /* 0x00006c00011b7983 */ /* 0x000f220000300800 */
[----:B------:R-:W-:Y:S01]  /*22db0*/  VIADD R5, R28, 0x63 ;  /* 0x000000631c057836 */ /* 0x000fe20000000000 */
[----:B------:R-:W-:-:S04]  /*22dc0*/  LEA R4, P6, R0, R2, 0x1 ;  /* 0x0000000200047211 */ /* 0x000fc800078c08ff */
[----:B------:R-:W-:Y:S01]  /*22dd0*/  ISETP.LT.AND P4, PT, R5, UR70, !P0 ;  /* 0x0000004605007c0c */ /* 0x000fe2000c781270 */
[----:B------:R-:W-:Y:S01]  /*22de0*/  VIADD R10, R11, UR73 ;  /* 0x000000490b0a7c36 */ /* 0x000fe20008000000 */
[----:B------:R-:W-:Y:S01]  /*22df0*/  LEA.HI.X.SX32 R5, R0, R3, 0x1, P6 ;  /* 0x0000000300057211 */ /* 0x000fe200030f0eff */
[----:B------:R-:W1:Y:S01]  /*22e00*/  LDCU UR73, c[0x0][0x3b8] ;  /* 0x00007700ff4977ac */ /* 0x000e620008000800 */
[----:B------:R-:W-:-:S03]  /*22e10*/  LEA R6, P6, R9, R2, 0x1 ;  /* 0x0000000209067211 */ /* 0x000fc600078c08ff */
[----:B------:R0:W-:Y:S01]  /*22e20*/  @P5 STG.E.U16 desc[UR8][R4.64], R7 ;  /* 0x0000000704005986 */ /* 0x0001e2000c101508 */
[----:B------:R-:W-:Y:S01]  /*22e30*/  ISETP.LT.AND P3, PT, R24, UR72, !P0 ;  /* 0x0000004818007c0c */ /* 0x000fe2000c761270 */
[----:B------:R-:W1:Y:S01]  /*22e40*/  LDCU UR70, c[0x0][0x3b8] ;  /* 0x00007700ff4677ac */ /* 0x000e620008000800 */
        /* <DEDUP_REMOVED lines=14> */
[----:B------:R-:W-:-:S03]  /*22f30*/  LEA R6, P6, R10, R2, 0x1 ;  /* 0x000000020a067211 */ /* 0x000fc600078c08ff */
[----:B------:R0:W-:Y:S01]  /*22f40*/  @P1 STG.E.U16 desc[UR8][R4.64], R7 ;  /* 0x0000000704001986 */ /* 0x0001e2000c101508 */
[----:B------:R-:W-:Y:S01]  /*22f50*/  ISETP.LT.AND P5, PT, R24, UR68, !P0 ;  /* 0x0000004418007c0c */ /* 0x000fe2000c7a1270 */
[----:B------:R-:W-:Y:S01]  /*22f60*/  VIADD R9, R0, UR67 ;  /* 0x0000004300097c36 */ /* 0x000fe20008000000 */
[----:B------:R-:W1:Y:S01]  /*22f70*/  LDCU UR68, c[0x0][0x3b8] ;  /* 0x00007700ff4477ac */ /* 0x000e620008000800 */
[----:B0-----:R-:W-:Y:S01]  /*22f80*/  LEA.HI.X.SX32 R7, R10, R3, 0x1, P6 ;  /* 0x000000030a077211 */ /* 0x001fe200030f0eff */
[----:B------:R-:W-:Y:S01]  /*22f90*/  VIADD R5, R28, 0x67 ;  /* 0x000000671c057836 */ /* 0x000fe20000000000 */
[----:B------:R-:W-:Y:S01]  /*22fa0*/  LEA R4, P6, R8, R2, 0x1 ;  /* 0x0000000208047211 */ /* 0x000fe200078c08ff */
[----:B------:R-:W-:Y:S01]  /*22fb0*/  VIADD R12, R28, 0x66 ;  /* 0x000000661c0c7836 */ /* 0x000fe20000000000 */
[----:B------:R-:W0:Y:S01]  /*22fc0*/  LDCU UR67, c[0x0][0x3b8] ;  /* 0x00007700ff4377ac */ /* 0x000e220008000800 */
[----:B------:R1:W-:Y:S01]  /*22fd0*/  @P3 STG.E.U16 desc[UR8][R6.64], R13 ;  /* 0x0000000d06003986 */ /* 0x0003e2000c101508 */
[----:B------:R-:W-:-:S02]  /*22fe0*/  ISETP.LT.AND P3, PT, R5, UR57, !P0 ;  /* 0x0000003905007c0c */ /* 0x000fc4000c761270 */
[-C--:B------:R-:W-:Y:S01]  /*22ff0*/  LEA.HI.X.SX32 R5, R8, R3.reuse, 0x1, P6 ;  /* 0x0000000308057211 */ /* 0x080fe200030f0eff */
[----:B------:R-:W-:Y:S01]  /*23000*/  VIADD R11, R9, UR61 ;  /* 0x0000003d090b7c36 */ /* 0x000fe20008000000 */
[----:B------:R-:W-:Y:S01]  /*23010*/  ISETP.LT.AND P1, PT, R12, UR66, !P0 ;  /* 0x000000420c007c0c */ /* 0x000fe2000c721270 */
[----:B------:R-:W0:Y:S01]  /*23020*/  LDCU UR57, c[0x0][0x3b8] ;  /* 0x00007700ff3977ac */ /* 0x000e220008000800 */
[----:B-1----:R-:W-:Y:S02]  /*23030*/  PRMT R7, R13, 0x7632, R7 ;  /* 0x000076320d077816 */ /* 0x002fe40000000007 */
[-C--:B------:R-:W-:Y:S01]  /*23040*/  LEA R6, P6, R0, R2.reuse, 0x1 ;  /* 0x0000000200067211 */ /* 0x080fe200078c08ff */
[----:B------:R-:W-:Y:S01]  /*23050*/  VIADD R10, R11, UR65 ;  /* 0x000000410b0a7c36 */ /* 0x000fe20008000000 */
[----:B------:R-:W1:Y:S01]  /*23060*/  LDCU UR61, c[0x0][0x3b8] ;  /* 0x00007700ff3d77ac */ /* 0x000e620008000800 */
[----:B------:R0:W-:Y:S01]  /*23070*/  @P4 STG.E.U16 desc[UR8][R4.64], R7 ;  /* 0x0000000704004986 */ /* 0x0001e2000c101508 */
[----:B------:R-:W-:Y:S01]  /*23080*/  VIADD R12, R28, 0x68 ;  /* 0x000000681c0c7836 */ /* 0x000fe20000000000 */
[----:B------:R-:W1:Y:S01]  /*23090*/  LDCU UR66, c[0x0][0x3b8] ;  /* 0x00007700ff4277ac */ /* 0x000e620008000800 */
[----:B------:R-:W1:Y:S01]  /*230a0*/  LDCU UR65, c[0x0][0x3b8] ;  /* 0x00007700ff4177ac */ /* 0x000e620008000800 */
[----:B0-----:R-:W-:Y:S01]  /*230b0*/  LEA.HI.X.SX32 R7, R0, R3, 0x1, P6 ;  /* 0x0000000300077211 */ /* 0x001fe200030f0eff */
[----:B------:R-:W-:Y:S01]  /*230c0*/  VIADD R5, R28, 0x69 ;  /* 0x000000691c057836 */ /* 0x000fe20000000000 */
[----:B------:R-:W-:-:S03]  /*230d0*/  LEA R4, P6, R9, R2, 0x1 ;  /* 0x0000000209047211 */ /* 0x000fc600078c08ff */
[----:B------:R0:W-:Y:S01]  /*230e0*/  @P5 STG.E.U16 desc[UR8][R6.64], R14 ;  /* 0x0000000e06005986 */ /* 0x0001e2000c101508 */
[----:B------:R-:W-:Y:S01]  /*230f0*/  ISETP.LT.AND P5, PT, R5, UR60, !P0 ;  /* 0x0000003c05007c0c */ /* 0x000fe2000c7a1270 */
[----:B------:R-:W-:Y:S01]  /*23100*/  VIADD R8, R10, UR63 ;  /* 0x0000003f0a087c36 */ /* 0x000fe20008000000 */
[-C--:B------:R-:W-:Y:S01]  /*23110*/  LEA.HI.X.SX32 R5, R9, R3.reuse, 0x1, P6 ;  /* 0x0000000309057211 */ /* 0x080fe200030f0eff */
[----:B------:R-:W1:Y:S01]  /*23120*/  LDCU UR63, c[0x0][0x3b8] ;  /* 0x00007700ff3f77ac */ /* 0x000e620008000800 */
[----:B------:R-:W-:Y:S01]  /*23130*/  ISETP.LT.AND P4, PT, R12, UR59, !P0 ;  /* 0x0000003b0c007c0c */ /* 0x000fe2000c781270 */
[----:B------:R-:W1:Y:S01]  /*23140*/  LDCU UR60, c[0x0][0x3b8] ;  /* 0x00007700ff3c77ac */ /* 0x000e620008000800 */
[----:B0-----:R-:W-:Y:S02]  /*23150*/  PRMT R7, R14, 0x7632, R7 ;  /* 0x000076320e077816 */ /* 0x001fe40000000007 */
[CC--:B------:R-:W-:Y:S01]  /*23160*/  LEA R6, P6, R11.reuse, R2.reuse, 0x1 ;  /* 0x000000020b067211 */ /* 0x0c0fe200078c08ff */
[----:B------:R-:W-:Y:S01]  /*23170*/  VIADD R0, R8, UR62 ;  /* 0x0000003e08007c36 */ /* 0x000fe20008000000 */
[----:B------:R-:W0:Y:S01]  /*23180*/  LDCU UR59, c[0x0][0x3b8] ;  /* 0x00007700ff3b77ac */ /* 0x000e220008000800 */
[----:B------:R1:W-:Y:S01]  /*23190*/  @P2 STG.E.U16 desc[UR8][R4.64], R7 ;  /* 0x0000000704002986 */ /* 0x0003e2000c101508 */
[C---:B------:R-:W-:Y:S01]  /*231a0*/  VIADD R12, R28.reuse, 0x6a ;  /* 0x0000006a1c0c7836 */ /* 0x040fe20000000000 */
        /* <DEDUP_REMOVED lines=63> */
[-C--:B------:R-:W-:Y:S01]  /*235a0*/  LEA R6, P6, R0, R2.reuse, 0x1 ;  /* 0x0000000200067211 */ /* 0x080fe200078c08ff */
[----:B------:R-:W-:Y:S01]  /*235b0*/  VIADD R10, R11, UR10 ;  /* 0x0000000a0b0a7c36 */ /* 0x000fe20008000000 */
[----:B------:R-:W0:Y:S01]  /*235c0*/  LDCU UR13, c[0x0][0x3b8] ;  /* 0x00007700ff0d77ac */ /* 0x000e220008000800 */
[----:B------:R1:W-:Y:S01]  /*235d0*/  @P4 STG.E.U16 desc[UR8][R4.64], R7 ;  /* 0x0000000704004986 */ /* 0x0003e2000c101508 */
[----:B------:R-:W-:Y:S01]  /*235e0*/  VIADD R12, R28, 0x72 ;  /* 0x000000721c0c7836 */ /* 0x000fe20000000000 */
        /* <DEDUP_REMOVED lines=12> */
[CC--:B------:R-:W-:Y:S01]  /*236b0*/  LEA R6, P6, R11.reuse, R2.reuse, 0x1 ;  /* 0x000000020b067211 */ /* 0x0c0fe200078c08ff */
[----:B------:R-:W-:Y:S01]  /*236c0*/  VIADD R0, R8, UR23 ;  /* 0x0000001708007c36 */ /* 0x000fe20008000000 */
[----:B------:R-:W1:Y:S01]  /*236d0*/  LDCU UR26, c[0x0][0x3b8] ;  /* 0x00007700ff1a77ac */ /* 0x000e620008000800 */
[----:B------:R0:W-:Y:S01]  /*236e0*/  @P2 STG.E.U16 desc[UR8][R4.64], R7 ;  /* 0x0000000704002986 */ /* 0x0001e2000c101508 */
[C---:B------:R-:W-:Y:S01]  /*236f0*/  VIADD R12, R28.reuse, 0x74 ;  /* 0x000000741c0c7836 */ /* 0x040fe20000000000 */
        /* <DEDUP_REMOVED lines=13> */
[----:B------:R-:W-:Y:S01]  /*237d0*/  VIADD R12, R28, 0x76 ;  /* 0x000000761c0c7836 */ /* 0x000fe20000000000 */
[----:B------:R-:W0:Y:S01]  /*237e0*/  LDCU UR25, c[0x0][0x3b8] ;  /* 0x00007700ff1977ac */ /* 0x000e220008000800 */
[----:B------:R1:W-:Y:S02]  /*237f0*/  @P3 STG.E.U16 desc[UR8][R4.64], R7 ;  /* 0x0000000704003986 */ /* 0x0003e4000c101508 */
        /* <DEDUP_REMOVED lines=12> */
[C---:B------:R-:W-:Y:S01]  /*238c0*/  VIADD R12, R28.reuse, 0x78 ;  /* 0x000000781c0c7836 */ /* 0x040fe20000000000 */
[----:B------:R-:W1:Y:S01]  /*238d0*/  LDCU UR32, c[0x0][0x3b8] ;  /* 0x00007700ff2077ac */ /* 0x000e620008000800 */
[----:B------:R0:W-:Y:S01]  /*238e0*/  @P5 STG.E.U16 desc[UR8][R4.64], R7 ;  /* 0x0000000704005986 */ /* 0x0001e2000c101508 */
[----:B------:R-:W-:Y:S01]  /*238f0*/  VIADD R10, R11, UR31 ;  /* 0x0000001f0b0a7c36 */ /* 0x000fe20008000000 */
[----:B0-----:R-:W-:Y:S01]  /*23900*/  LEA.HI.X.SX32 R7, R9, R3, 0x1, P6 ;  /* 0x0000000309077211 */ /* 0x001fe200030f0eff */
[----:B------:R-:W-:Y:S01]  /*23910*/  VIADD R5, R28, 0x79 ;  /* 0x000000791c057836 */ /* 0x000fe20000000000 */
[----:B------:R-:W-:Y:S01]  /*23920*/  ISETP.LT.AND P5, PT, R12, UR34, !P0 ;  /* 0x000000220c007c0c */ /* 0x000fe2000c7a1270 */
[----:B------:R-:W-:Y:S01]  /*23930*/  VIADD R8, R10, UR27 ;  /* 0x0000001b0a087c36 */ /* 0x000fe20008000000 */
[----:B------:R-:W-:Y:S01]  /*23940*/  PRMT R9, R22, 0x7632, R9 ;  /* 0x0000763216097816 */ /* 0x000fe20000000009 */
[----:B------:R0:W-:Y:S01]  /*23950*/  @P2 STG.E.U16 desc[UR8][R6.64], R22 ;  /* 0x0000001606002986 */ /* 0x0001e2000c101508 */
[----:B------:R-:W1:Y:S01]  /*23960*/  LDCU UR31, c[0x0][0x3b8] ;  /* 0x00007700ff1f77ac */ /* 0x000e620008000800 */
[----:B------:R-:W1:Y:S01]  /*23970*/  LDCU UR27, c[0x0][0x3b8] ;  /* 0x00007700ff1b77ac */ /* 0x000e620008000800 */
[----:B------:R-:W1:Y:S01]  /*23980*/  LDCU UR34, c[0x0][0x3b8] ;  /* 0x00007700ff2277ac */ /* 0x000e620008000800 */
[----:B0-----:R-:W-:-:S04]  /*23990*/  LEA R6, P6, R11, R2, 0x1 ;  /* 0x000000020b067211 */ /* 0x001fc800078c08ff */
[----:B------:R-:W-:Y:S02]  /*239a0*/  LEA.HI.X.SX32 R7, R11, R3, 0x1, P6 ;  /* 0x000000030b077211 */ /* 0x000fe400030f0eff */
[----:B------:R-:W-:Y:S01]  /*239b0*/  LEA R12, P6, R10, R2, 0x1 ;  /* 0x000000020a0c7211 */ /* 0x000fe200078c08ff */
[----:B------:R-:W-:-:S03]  /*239c0*/  VIADD R11, R28, 0x7a ;  /* 0x0000007a1c0b7836 */ /* 0x000fc60000000000 */
[-C--:B------:R-:W-:Y:S01]  /*239d0*/  LEA.HI.X.SX32 R13, R10, R3.reuse, 0x1, P6 ;  /* 0x000000030a0d7211 */ /* 0x080fe200030f0eff */
[C---:B------:R-:W-:Y:S01]  /*239e0*/  VIADD R0, R8.reuse, UR33 ;  /* 0x0000002108007c36 */ /* 0x040fe20008000000 */
[-C--:B------:R-:W-:Y:S01]  /*239f0*/  LEA R10, P6, R8, R2.reuse, 0x1 ;  /* 0x00000002080a7211 */ /* 0x080fe200078c08ff */
[----:B------:R0:W-:Y:S01]  /*23a00*/  @P1 STG.E.U16 desc[UR8][R6.64], R9 ;  /* 0x0000000906001986 */ /* 0x0001e2000c101508 */
[----:B------:R-:W-:Y:S01]  /*23a10*/  ISETP.LT.AND P1, PT, R11, UR38, !P0 ;  /* 0x000000260b007c0c */ /* 0x000fe2000c721270 */
[----:B------:R-:W-:Y:S01]  /*23a20*/  VIADD R4, R0, UR35 ;  /* 0x0000002300047c36 */ /* 0x000fe20008000000 */
[----:B------:R-:W-:Y:S01]  /*23a30*/  LEA.HI.X.SX32 R11, R8, R3, 0x1, P6 ;  /* 0x00000003080b7211 */ /* 0x000fe200030f0eff */
[----:B------:R1:W-:Y:S01]  /*23a40*/  @P3 STG.E.U16 desc[UR8][R12.64], R23 ;  /* 0x000000170c003986 */ /* 0x0003e2000c101508 */
[----:B------:R-:W-:Y:S01]  /*23a50*/  LEA R8, P6, R0, R2, 0x1 ;  /* 0x0000000200087211 */ /* 0x000fe200078c08ff */
[----:B------:R-:W2:Y:S01]  /*23a60*/  LDCU UR33, c[0x0][0x3b8] ;  /* 0x00007700ff2177ac */ /* 0x000ea20008000800 */
[----:B------:R-:W-:-:S02]  /*23a70*/  ISETP.LT.AND P2, PT, R5, UR36, !P0 ;  /* 0x0000002405007c0c */ /* 0x000fc4000c741270 */
[----:B0-----:R-:W-:Y:S01]  /*23a80*/  PRMT R9, R23, 0x7632, R9 ;  /* 0x0000763217097816 */ /* 0x001fe20000000009 */
[----:B------:R-:W-:Y:S01]  /*23a90*/  VIADD R5, R4, UR37 ;  /* 0x0000002504057c36 */ /* 0x000fe20008000000 */
[----:B------:R-:W0:Y:S03]  /*23aa0*/  LDCU UR35, c[0x0][0x3b8] ;  /* 0x00007700ff2377ac */ /* 0x000e260008000800 */
[----:B------:R2:W-:Y:S01]  /*23ab0*/  @P4 STG.E.U16 desc[UR8][R10.64], R9 ;  /* 0x000000090a004986 */ /* 0x0005e2000c101508 */
[C---:B------:R-:W-:Y:S01]  /*23ac0*/  VIADD R7, R28.reuse, 0x7b ;  /* 0x0000007b1c077836 */ /* 0x040fe20000000000 */
[----:B------:R-:W0:Y:S01]  /*23ad0*/  LDCU UR36, c[0x0][0x3b8] ;  /* 0x00007700ff2477ac */ /* 0x000e220008000800 */
[----:B------:R-:W-:Y:S02]  /*23ae0*/  VIADD R6, R5, UR39 ;  /* 0x0000002705067c36 */ /* 0x000fe40008000000 */
[----:B-1----:R-:W-:Y:S01]  /*23af0*/  VIADD R12, R28, 0x7c ;  /* 0x0000007c1c0c7836 */ /* 0x002fe20000000000 */
[----:B------:R-:W1:Y:S01]  /*23b00*/  LDCU UR37, c[0x0][0x3b8] ;  /* 0x00007700ff2577ac */ /* 0x000e620008000800 */
[----:B------:R-:W0:Y:S01]  /*23b10*/  LDCU UR38, c[0x0][0x3b8] ;  /* 0x00007700ff2677ac */ /* 0x000e220008000800 */
[-C--:B--2---:R-:W-:Y:S01]  /*23b20*/  LEA.HI.X.SX32 R9, R0, R3.reuse, 0x1, P6 ;  /* 0x0000000300097211 */ /* 0x084fe200030f0eff */
[----:B------:R-:W-:Y:S01]  /*23b30*/  VIADD R11, R28, 0x7d ;  /* 0x0000007d1c0b7836 */ /* 0x000fe20000000000 */
[C---:B------:R-:W-:Y:S01]  /*23b40*/  LEA R10, P6, R4.reuse, R2, 0x1 ;  /* 0x00000002040a7211 */ /* 0x040fe200078c08ff */
[----:B------:R-:W2:Y:S02]  /*23b50*/  LDCU UR39, c[0x0][0x3b8] ;  /* 0x00007700ff2777ac */ /* 0x000ea40008000800 */
[----:B------:R0:W-:Y:S01]  /*23b60*/  @P5 STG.E.U16 desc[UR8][R8.64], R25 ;  /* 0x0000001908005986 */ /* 0x0001e2000c101508 */
[----:B------:R-:W-:Y:S01]  /*23b70*/  ISETP.LT.AND P5, PT, R11, UR50, !P0 ;  /* 0x000000320b007c0c */ /* 0x000fe2000c7a1270 */
[----:B------:R-:W1:Y:S01]  /*23b80*/  LDCU UR50, c[0x0][0x3b8] ;  /* 0x00007700ff3277ac */ /* 0x000e620008000800 */
[----:B------:R-:W-:-:S02]  /*23b90*/  LEA.HI.X.SX32 R11, R4, R3, 0x1, P6 ;  /* 0x00000003040b7211 */ /* 0x000fc400030f0eff */
[-C--:B------:R-:W-:Y:S02]  /*23ba0*/  LEA R4, P6, R5, R2.reuse, 0x1 ;  /* 0x0000000205047211 */ /* 0x080fe400078c08ff */
[----:B------:R-:W-:Y:S02]  /*23bb0*/  ISETP.LT.AND P3, PT, R7, UR40, !P0 ;  /* 0x0000002807007c0c */ /* 0x000fe4000c761270 */
[----:B0-----:R-:W-:Y:S01]  /*23bc0*/  PRMT R9, R25, 0x7632, R9 ;  /* 0x0000763219097816 */ /* 0x001fe20000000009 */
[----:B------:R-:W-:Y:S01]  /*23bd0*/  VIADD R7, R6, UR41 ;  /* 0x0000002906077c36 */ /* 0x000fe20008000000 */
[----:B------:R-:W-:Y:S01]  /*23be0*/  LEA.HI.X.SX32 R5, R5, R3, 0x1, P6 ;  /* 0x0000000305057211 */ /* 0x000fe200030f0eff */
[----:B------:R-:W0:Y:S02]  /*23bf0*/  LDCU UR40, c[0x0][0x3b8] ;  /* 0x00007700ff2877ac */ /* 0x000e240008000800 */
[----:B------:R1:W-:Y:S01]  /*23c00*/  @P2 STG.E.U16 desc[UR8][R10.64], R9 ;  /* 0x000000090a002986 */ /* 0x0003e2000c101508 */
[----:B------:R-:W-:Y:S01]  /*23c10*/  ISETP.LT.AND P4, PT, R12, UR52, !P0 ;  /* 0x000000340c007c0c */ /* 0x000fe2000c781270 */
[----:B------:R-:W-:Y:S01]  /*23c20*/  VIADD R0, R7, UR51 ;  /* 0x0000003307007c36 */ /* 0x000fe20008000000 */
[----:B------:R-:W0:Y:S01]  /*23c30*/  LDCU UR41, c[0x0][0x3b8] ;  /* 0x00007700ff2977ac */ /* 0x000e220008000800 */
[----:B------:R0:W-:Y:S01]  /*23c40*/  @P1 STG.E.U16 desc[UR8][R4.64], R26 ;  /* 0x0000001a04001986 */ /* 0x0001e2000c101508 */
[----:B-1----:R-:W-:Y:S01]  /*23c50*/  VIADD R11, R28, 0x7f ;  /* 0x0000007f1c0b7836 */ /* 0x002fe20000000000 */
[----:B------:R-:W-:Y:S01]  /*23c60*/  LEA R10, P6, R6, R2, 0x1 ;  /* 0x00000002060a7211 */ /* 0x000fe200078c08ff */
[----:B------:R-:W-:Y:S01]  /*23c70*/  VIADD R8, R0, UR49 ;  /* 0x0000003100087c36 */ /* 0x000fe20008000000 */
[----:B------:R-:W1:Y:S02]  /*23c80*/  LDCU UR52, c[0x0][0x3b8] ;  /* 0x00007700ff3477ac */ /* 0x000e640008000800 */
[----:B------:R-:W-:-:S02]  /*23c90*/  ISETP.LT.AND P1, PT, R11, UR46, !P0 ;  /* 0x0000002e0b007c0c */ /* 0x000fc4000c721270 */
[-C--:B------:R-:W-:Y:S01]  /*23ca0*/  LEA.HI.X.SX32 R11, R6, R3.reuse, 0x1, P6 ;  /* 0x00000003060b7211 */ /* 0x080fe200030f0eff */
[----:B------:R-:W-:Y:S01]  /*23cb0*/  VIADD R12, R28, 0x7e ;  /* 0x0000007e1c0c7836 */ /* 0x000fe20000000000 */
[C---:B------:R-:W-:Y:S01]  /*23cc0*/  LEA R6, P6, R7.reuse, R2, 0x1 ;  /* 0x0000000207067211 */ /* 0x040fe200078c08ff */
[----:B------:R-:W1:Y:S01]  /*23cd0*/  LDCU UR51, c[0x0][0x3b8] ;  /* 0x00007700ff3377ac */ /* 0x000e620008000800 */
[----:B0-----:R-:W-:Y:S01]  /*23ce0*/  PRMT R5, R26, 0x7632, R5 ;  /* 0x000076321a057816 */ /* 0x001fe20000000005 */
[----:B------:R-:W-:Y:S01]  /*23cf0*/  VIADD R9, R8, UR47 ;  /* 0x0000002f08097c36 */ /* 0x000fe20008000000 */
[----:B------:R-:W-:Y:S01]  /*23d00*/  LEA.HI.X.SX32 R7, R7, R3, 0x1, P6 ;  /* 0x0000000307077211 */ /* 0x000fe200030f0eff */
[----:B------:R-:W0:Y:S02]  /*23d10*/  LDCU UR49, c[0x0][0x3b8] ;  /* 0x00007700ff3177ac */ /* 0x000e240008000800 */
[----:B------:R1:W-:Y:S01]  /*23d20*/  @P3 STG.E.U16 desc[UR8][R10.64], R5 ;  /* 0x000000050a003986 */ /* 0x0003e2000c101508 */
[----:B------:R-:W-:Y:S01]  /*23d30*/  VIADD R4, R9, UR45 ;  /* 0x0000002d09047c36 */ /* 0x000fe20008000000 */
[----:B------:R-:W-:Y:S01]  /*23d40*/  ISETP.LT.AND P2, PT, R12, UR48, !P0 ;  /* 0x000000300c007c0c */ /* 0x000fe2000c741270 */
[----:B------:R-:W0:Y:S01]  /*23d50*/  LDCU UR47, c[0x0][0x3b8] ;  /* 0x00007700ff2f77ac */ /* 0x000e220008000800 */
[----:B------:R2:W-:Y:S01]  /*23d60*/  @P4 STG.E.U16 desc[UR8][R6.64], R29 ;  /* 0x0000001d06004986 */ /* 0x0005e2000c101508 */
[----:B------:R-:W-:-:S02]  /*23d70*/  VIADD R12, R28, 0x80 ;  /* 0x000000801c0c7836 */ /* 0x000fc40000000000 */
[----:B------:R-:W-:Y:S01]  /*23d80*/  VIADD R25, R4, UR43 ;  /* 0x0000002b04197c36 */ /* 0x000fe20008000000 */
[----:B------:R-:W0:Y:S01]  /*23d90*/  LDCU UR48, c[0x0][0x3b8] ;  /* 0x00007700ff3077ac */ /* 0x000e220008000800 */
[----:B-1----:R-:W-:Y:S01]  /*23da0*/  VIADD R5, R28, 0x81 ;  /* 0x000000811c057836 */ /* 0x002fe20000000000 */
[----:B------:R-:W1:Y:S01]  /*23db0*/  LDCU UR46, c[0x0][0x3b8] ;  /* 0x00007700ff2e77ac */ /* 0x000e620008000800 */
[CC--:B--2---:R-:W-:Y:S01]  /*23dc0*/  LEA R6, P6, R0.reuse, R2.reuse, 0x1 ;  /* 0x0000000200067211 */ /* 0x0c4fe200078c08ff */
[----:B------:R-:W2:Y:S02]  /*23dd0*/  LDCU UR45, c[0x0][0x3b8] ;  /* 0x00007700ff2d77ac */ /* 0x000ea40008000800 */
[----:B------:R-:W-:Y:S02]  /*23de0*/  ISETP.LT.AND P4, PT, R5, UR42, !P0 ;  /* 0x0000002a05007c0c */ /* 0x000fe4000c781270 */
[-C--:B------:R-:W-:Y:S02]  /*23df0*/  LEA.HI.X.SX32 R7, R0, R3.reuse, 0x1, P6 ;  /* 0x0000000300077211 */ /* 0x080fe400030f0eff */
[----:B------:R-:W-:Y:S01]  /*23e00*/  ISETP.LT.AND P3, PT, R12, UR44, !P0 ;  /* 0x0000002c0c007c0c */ /* 0x000fe2000c761270 */
[----:B------:R-:W-:Y:S01]  /*23e10*/  STL [R1+0x1bc], R25 ;  /* 0x0001bc1901007387 */ /* 0x000fe20000100800 */
[----:B------:R-:W-:Y:S01]  /*23e20*/  LEA R10, P6, R8, R2, 0x1 ;  /* 0x00000002080a7211 */ /* 0x000fe200078c08ff */
[----:B------:R-:W-:Y:S01]  /*23e30*/  VIADD R12, R25, UR56 ;  /* 0x00000038190c7c36 */ /* 0x000fe20008000000 */
[----:B------:R-:W-:Y:S01]  /*23e40*/  PRMT R5, R29, 0x7632, R5 ;  /* 0x000076321d057816 */ /* 0x000fe20000000005 */
[----:B------:R-:W-:Y:S01]  /*23e50*/  VIADD R0, R28, 0x82 ;  /* 0x000000821c007836 */ /* 0x000fe20000000000 */
[----:B------:R-:W-:Y:S01]  /*23e60*/  LEA.HI.X.SX32 R11, R8, R3, 0x1, P6 ;  /* 0x00000003080b7211 */ /* 0x000fe200030f0eff */
[----:B------:R-:W0:Y:S01]  /*23e70*/  LDCU UR44, c[0x0][0x3b8] ;  /* 0x00007700ff2c77ac */ /* 0x000e220008000800 */
[----:B------:R1:W-:Y:S01]  /*23e80*/  STL [R1+0x1b8], R12 ;  /* 0x0001b80c01007387 */ /* 0x0003e20000100800 */
[----:B------:R-:W0:Y:S03]  /*23e90*/  LDCU UR43, c[0x0][0x3b8] ;  /* 0x00007700ff2b77ac */ /* 0x000e260008000800 */
[----:B------:R2:W-:Y:S01]  /*23ea0*/  @P5 STG.E.U16 desc[UR8][R6.64], R5 ;  /* 0x0000000506005986 */ /* 0x0005e2000c101508 */
[----:B------:R-:W-:Y:S01]  /*23eb0*/  ISETP.LT.AND P5, PT, R0, UR55, !P0 ;  /* 0x0000003700007c0c */ /* 0x000fe2000c7a1270 */
[----:B------:R-:W-:Y:S01]  /*23ec0*/  VIADD R0, R28, 0x83 ;  /* 0x000000831c007836 */ /* 0x000fe20000000000 */
[----:B------:R-:W0:Y:S01]  /*23ed0*/  LDCU UR42, c[0x0][0x3b8] ;  /* 0x00007700ff2a77ac */ /* 0x000e220008000800 */
[----:B----4-:R4:W-:Y:S01]  /*23ee0*/  @P2 STG.E.U16 desc[UR8][R10.64], R27 ;  /* 0x0000001b0a002986 */ /* 0x0109e2000c101508 */
[----:B-1----:R-:W-:-:S02]  /*23ef0*/  VIADD R12, R12, UR54 ;  /* 0x000000360c0c7c36 */ /* 0x002fc40008000000 */
[----:B------:R-:W-:Y:S01]  /*23f00*/  ISETP.LT.AND P6, PT, R0, UR53, !P0 ;  /* 0x0000003500007c0c */ /* 0x000fe2000c7c1270 */
[----:B------:R-:W-:Y:S01]  /*23f10*/  VIADD R0, R28, 0x84 ;  /* 0x000000841c007836 */ /* 0x000fe20000000000 */
[----:B------:R-:W1:Y:S01]  /*23f20*/  LDCU UR56, c[0x0][0x3b8] ;  /* 0x00007700ff3877ac */ /* 0x000e620008000800 */
[----:B---3--:R-:W-:Y:S01]  /*23f30*/  VIADD R8, R12, UR6 ;  /* 0x000000060c087c36 */ /* 0x008fe20008000000 */
[-C--:B--2---:R-:W-:Y:S02]  /*23f40*/  LEA R6, P2, R9, R2.reuse, 0x1 ;  /* 0x0000000209067211 */ /* 0x084fe400078408ff */
[----:B------:R-:W-:Y:S01]  /*23f50*/  PRMT R5, R27, 0x7632, R5 ;  /* 0x000076321b057816 */ /* 0x000fe20000000005 */
[----:B------:R-:W-:Y:S01]  /*23f60*/  STL [R1+0x1b4], R12 ;  /* 0x0001b40c01007387 */ /* 0x000fe20000100800 */
[-C--:B------:R-:W-:Y:S01]  /*23f70*/  LEA.HI.X.SX32 R7, R9, R3.reuse, 0x1, P2 ;  /* 0x0000000309077211 */ /* 0x080fe200010f0eff */
[----:B------:R-:W2:Y:S02]  /*23f80*/  LDCU UR55, c[0x0][0x3b8] ;  /* 0x00007700ff3777ac */ /* 0x000ea40008000800 */
[----:B------:R3:W-:Y:S01]  /*23f90*/  STL [R1+0x1b0], R8 ;  /* 0x0001b00801007387 */ /* 0x0007e20000100800 */
[----:B------:R-:W-:Y:S01]  /*23fa0*/  ISETP.LT.AND P2, PT, R0, UR76, !P0 ;  /* 0x0000004c00007c0c */ /* 0x000fe2000c741270 */
[----:B------:R-:W-:Y:S01]  /*23fb0*/  VIADD R0, R28, 0x85 ;  /* 0x000000851c007836 */ /* 0x000fe20000000000 */
[----:B------:R-:W0:Y:S01]  /*23fc0*/  LDCU UR54, c[0x0][0x3b8] ;  /* 0x00007700ff3677ac */ /* 0x000e220008000800 */
[----:B------:R-:W-:Y:S01]  /*23fd0*/  @P1 STG.E.U16 desc[UR8][R6.64], R5 ;  /* 0x0000000506001986 */ /* 0x000fe2000c101508 */
[----:B----4-:R-:W-:Y:S01]  /*23fe0*/  LEA R10, P1, R4, R2, 0x1 ;  /* 0x00000002040a7211 */ /* 0x010fe200078208ff */
[----:B------:R-:W4:Y:S01]  /*23ff0*/  LDCU UR53, c[0x0][0x3b8] ;  /* 0x00007700ff3577ac */ /* 0x000f220008000800 */
[----:B---3--:R-:W-:Y:S01]  /*24000*/  VIADD R8, R8, UR75 ;  /* 0x0000004b08087c36 */ /* 0x008fe20008000000 */
[----:B------:R3:W-:Y:S01]  /*24010*/  STL [R1+0xf40], R2 ;  /* 0x000f400201007387 */ /* 0x0007e20000100800 */
[----:B------:R-:W-:Y:S01]  /*24020*/  LEA.HI.X.SX32 R11, R4, R3, 0x1, P1 ;  /* 0x00000003040b7211 */ /* 0x000fe200008f0eff */
[----:B------:R-:W0:Y:S01]  /*24030*/  LDCU UR6, c[0x0][0x3b8] ;  /* 0x00007700ff0677ac */ /* 0x000e220008000800 */
[----:B------:R-:W-:Y:S01]  /*24040*/  ISETP.LT.AND P1, PT, R0, UR74, !P0 ;  /* 0x0000004a00007c0c */ /* 0x000fe2000c721270 */
[----:B------:R-:W-:Y:S01]  /*24050*/  STL [R1+0xf44], R28 ;  /* 0x000f441c01007387 */ /* 0x000fe20000100800 */
[----:B------:R-:W0:Y:S01]  /*24060*/  LDCU UR76, c[0x0][0x3b8] ;  /* 0x00007700ff4c77ac */ /* 0x000e220008000800 */
[----:B---3--:R-:W-:-:S02]  /*24070*/  VIADD R2, R8, UR73 ;  /* 0x0000004908027c36 */ /* 0x008fc40008000000 */
[----:B------:R-:W-:Y:S01]  /*24080*/  STL [R1+0xf48], R3 ;  /* 0x000f480301007387 */ /* 0x000fe20000100800 */
[----:B------:R-:W3:Y:S01]  /*24090*/  LDCU UR75, c[0x0][0x3b8] ;  /* 0x00007700ff4b77ac */ /* 0x000ee20008000800 */
[----:B------:R-:W-:Y:S02]  /*240a0*/  VIADD R0, R2, UR72 ;  /* 0x0000004802007c36 */ /* 0x000fe40008000000 */
[----:B------:R-:W-:Y:S01]  /*240b0*/  STL [R1+0x1ac], R8 ;  /* 0x0001ac0801007387 */ /* 0x000fe20000100800 */
[----:B------:R-:W0:Y:S03]  /*240c0*/  LDCU UR74, c[0x0][0x3b8] ;  /* 0x00007700ff4a77ac */ /* 0x000e260008000800 */
[----:B------:R-:W-:Y:S01]  /*240d0*/  STL.64 [R1+0x1c0], R10 ;  /* 0x0001c00a01007387 */ /* 0x000fe20000100a00 */
[----:B------:R-:W0:Y:S03]  /*240e0*/  LDCU UR73, c[0x0][0x3b8] ;  /* 0x00007700ff4977ac */ /* 0x000e260008000800 */
[----:B------:R-:W-:Y:S01]  /*240f0*/  STL [R1+0x1a8], R2 ;  /* 0x0001a80201007387 */ /* 0x000fe20000100800 */
[----:B------:R-:W0:Y:S03]  /*24100*/  LDCU UR72, c[0x0][0x3b8] ;  /* 0x00007700ff4877ac */ /* 0x000e260008000800 */
[----:B------:R1:W-:Y:S02]  /*24110*/  STL [R1+0x1a4], R0 ;  /* 0x0001a40001007387 */ /* 0x0003e40000100800 */
[----:B-1----:R-:W-:Y:S01]  /*24120*/  VIADD R0, R0, UR71 ;  /* 0x0000004700007c36 */ /* 0x002fe20008000000 */
[----:B------:R-:W1:Y:S04]  /*24130*/  LDCU UR71, c[0x0][0x3b8] ;  /* 0x00007700ff4777ac */ /* 0x000e680008000800 */
[----:B------:R0:W-:Y:S02]  /*24140*/  STL [R1+0x1a0], R0 ;  /* 0x0001a00001007387 */ /* 0x0001e40000100800 */
[----:B0-----:R-:W-:Y:S01]  /*24150*/  VIADD R0, R0, UR70 ;  /* 0x0000004600007c36 */ /* 0x001fe20008000000 */
[----:B------:R-:W0:Y:S04]  /*24160*/  LDCU UR70, c[0x0][0x3b8] ;  /* 0x00007700ff4677ac */ /* 0x000e280008000800 */
        /* <DEDUP_REMOVED lines=20> */
[----:B------:R-:W1:Y:S03]  /*242b0*/  LDCU UR65, c[0x0][0x3b8] ;  /* 0x00007700ff4177ac */ /* 0x000e660008000800 */
[----:B------:R-:W-:Y:S01]  /*242c0*/  VIADD R25, R0, UR57 ;  /* 0x0000003900197c36 */ /* 0x000fe20008000000 */
[----:B------:R0:W-:Y:S01]  /*242d0*/  STL [R1+0x180], R0 ;  /* 0x0001800001007387 */ /* 0x0001e20000100800 */
[----:B------:R-:W1:Y:S02]  /*242e0*/  LDCU UR57, c[0x0][0x3b8] ;  /* 0x00007700ff3977ac */ /* 0x000e640008000800 */
        /* <DEDUP_REMOVED lines=37> */
[----:B------:R-:W0:Y:S03]  /*24540*/  LDCU UR18, c[0x0][0x3b8] ;  /* 0x00007700ff1277ac */ /* 0x000e260008000800 */
[----:B------:R-:W-:Y:S01]  /*24550*/  VIADD R28, R0, UR77 ;  /* 0x0000004d001c7c36 */ /* 0x000fe20008000000 */
[----:B------:R1:W-:Y:S01]  /*24560*/  STL [R1+0x148], R0 ;  /* 0x0001480001007387 */ /* 0x0003e20000100800 */
[----:B------:R-:W0:Y:S02]  /*24570*/  LDCU UR77, c[0x0][0x3b8] ;  /* 0x00007700ff4d77ac */ /* 0x000e240008000800 */
        /* <DEDUP_REMOVED lines=116> */
[----:B--2---:R-:W-:Y:S01]  /*24cc0*/  VIADD R0, R0, UR55 ;  /* 0x0000003700007c36 */ /* 0x004fe20008000000 */
[----:B------:R-:W2:Y:S04]  /*24cd0*/  LDCU UR55, c[0x0][0x3b8] ;  /* 0x00007700ff3777ac */ /* 0x000ea80008000800 */
[----:B------:R0:W-:Y:S02]  /*24ce0*/  STL [R1+0xa4], R0 ;  /* 0x0000a40001007387 */ /* 0x0001e40000100800 */
[----:B0-----:R-:W-:Y:S01]  /*24cf0*/  VIADD R0, R0, UR54 ;  /* 0x0000003600007c36 */ /* 0x001fe20008000000 */
[----:B------:R-:W0:Y:S04]  /*24d00*/  LDCU UR54, c[0x0][0x3b8] ;  /* 0x00007700ff3677ac */ /* 0x000e280008000800 */
[----:B------:R4:W-:Y:S02]  /*24d10*/  STL [R1+0xa0], R0 ;  /* 0x0000a00001007387 */ /* 0x0009e40000100800 */
[----:B----4-:R-:W-:Y:S01]  /*24d20*/  VIADD R0, R0, UR53 ;  /* 0x0000003500007c36 */ /* 0x010fe20008000000 */
[----:B------:R-:W4:Y:S04]  /*24d30*/  LDCU UR53, c[0x0][0x3b8] ;  /* 0x00007700ff3577ac */ /* 0x000f280008000800 */
[----:B------:R0:W-:Y:S02]  /*24d40*/  STL [R1+0x9c], R0 ;  /* 0x00009c0001007387 */ /* 0x0001e40000100800 */
[----:B0-----:R-:W-:Y:S01]  /*24d50*/  VIADD R0, R0, UR6 ;  /* 0x0000000600007c36 */ /* 0x001fe20008000000 */
[----:B------:R-:W0:Y:S04]  /*24d60*/  LDCU UR6, c[0x0][0x3b8] ;  /* 0x00007700ff0677ac */ /* 0x000e280008000800 */
[----:B------:R1:W-:Y:S02]  /*24d70*/  STL [R1+0x98], R0 ;  /* 0x0000980001007387 */ /* 0x0003e40000100800 */
[----:B-1----:R-:W-:Y:S01]  /*24d80*/  VIADD R0, R0, UR76 ;  /* 0x0000004c00007c36 */ /* 0x002fe20008000000 */
[----:B------:R-:W1:Y:S04]  /*24d90*/  LDCU UR76, c[0x0][0x3b8] ;  /* 0x00007700ff4c77ac */ /* 0x000e680008000800 */
[----:B------:R3:W-:Y:S02]  /*24da0*/  STL [R1+0x94], R0 ;  /* 0x0000940001007387 */ /* 0x0007e40000100800 */
[----:B---3--:R-:W-:Y:S01]  /*24db0*/  VIADD R0, R0, UR75 ;  /* 0x0000004b00007c36 */ /* 0x008fe20008000000 */
[----:B------:R-:W3:Y:S04]  /*24dc0*/  LDCU UR75, c[0x0][0x3b8] ;  /* 0x00007700ff4b77ac */ /* 0x000ee80008000800 */
        /* <DEDUP_REMOVED lines=89> */
[----:B------:R-:W-:Y:S01]  /*25360*/  VIADD R26, R24, UR13 ;  /* 0x0000000d181a7c36 */ /* 0x000fe20008000000 */
[----:B------:R-:W1:Y:S03]  /*25370*/  LDCU UR13, c[0x0][0x3b8] ;  /* 0x00007700ff0d77ac */ /* 0x000e660008000800 */
        /* <DEDUP_REMOVED lines=13> */
[----:B------:R0:W-:Y:S02]  /*25450*/  STL [R1], R0 ;  /* 0x0000000001007387 */ /* 0x0001e40000100800 */
[----:B0-----:R-:W-:Y:S01]  /*25460*/  VIADD R0, R0, UR22 ;  /* 0x0000001600007c36 */ /* 0x001fe20008000000 */
[----:B------:R-:W0:Y:S03]  /*25470*/  LDCU UR22, c[0x0][0x3b8] ;  /* 0x00007700ff1677ac */ /* 0x000e260008000800 */
[----:B------:R-:W-:Y:S01]  /*25480*/  VIADD R4, R0, UR28 ;  /* 0x0000001c00047c36 */ /* 0x000fe20008000000 */
        /* <DEDUP_REMOVED lines=36> */
[----:B------:R1:W-:Y:S01]  /*256d0*/  STL.64 [R1+0xe38], R20 ;  /* 0x000e381401007387 */ /* 0x0003e20000100a00 */
[----:B------:R-:W0:Y:S01]  /*256e0*/  LDCU UR51, c[0x0][0x3b8] ;  /* 0x00007700ff3377ac */ /* 0x000e220008000800 */
[----:B-1----:R-:W-:-:S02]  /*256f0*/  IMAD.MOV.U32 R21, RZ, RZ, R23 ;  /* 0x000000ffff157224 */ /* 0x002fc400078e0017 */
[----:B------:R-:W-:Y:S01]  /*25700*/  VIADD R23, R22, UR50 ;  /* 0x0000003216177c36 */ /* 0x000fe20008000000 */
[----:B------:R-:W1:Y:S01]  /*25710*/  LDCU UR50, c[0x0][0x3b8] ;  /* 0x00007700ff3277ac */ /* 0x000e620008000800 */
[----:B------:R-:W-:Y:S02]  /*25720*/  IMAD.MOV.U32 R20, RZ, RZ, R24 ;  /* 0x000000ffff147224 */ /* 0x000fe400078e0018 */
[----:B------:R-:W-:Y:S01]  /*25730*/  VIADD R24, R23, UR49 ;  /* 0x0000003117187c36 */ /* 0x000fe20008000000 */
[----:B------:R-:W-:Y:S01]  /*25740*/  STL.64 [R1+0xe40], R22 ;  /* 0x000e401601007387 */ /* 0x000fe20000100a00 */
[----:B------:R-:W0:Y:S03]  /*25750*/  LDCU UR49, c[0x0][0x3b8] ;  /* 0x00007700ff3177ac */ /* 0x000e260008000800 */
[----:B------:R1:W-:Y:S02]  /*25760*/  STL [R1+0xe50], R23 ;  /* 0x000e501701007387 */ /* 0x0003e40000100800 */
[----:B-1----:R-:W-:-:S02]  /*25770*/  IMAD.MOV.U32 R23, RZ, RZ, R25 ;  /* 0x000000ffff177224 */ /* 0x002fc400078e0019 */
[----:B------:R-:W-:Y:S01]  /*25780*/  VIADD R25, R24, UR48 ;  /* 0x0000003018197c36 */ /* 0x000fe20008000000 */
[----:B------:R-:W1:Y:S01]  /*25790*/  LDCU UR48, c[0x0][0x3b8] ;  /* 0x00007700ff3077ac */ /* 0x000e620008000800 */
[----:B------:R-:W-:Y:S02]  /*257a0*/  IMAD.MOV.U32 R22, RZ, RZ, R26 ;  /* 0x000000ffff167224 */ /* 0x000fe400078e001a */
[----:B------:R-:W-:Y:S01]  /*257b0*/  VIADD R26, R25, UR47 ;  /* 0x0000002f191a7c36 */ /* 0x000fe20008000000 */
[----:B------:R0:W-:Y:S01]  /*257c0*/  STL.64 [R1+0xe48], R24 ;  /* 0x000e481801007387 */ /* 0x0001e20000100a00 */
[----:B------:R-:W1:Y:S02]  /*257d0*/  LDCU UR47, c[0x0][0x3b8] ;  /* 0x00007700ff2f77ac */ /* 0x000e640008000800 */
[----:B------:R-:W-:Y:S01]  /*257e0*/  VIADD R27, R26, UR46 ;  /* 0x0000002e1a1b7c36 */ /* 0x000fe20008000000 */
[----:B------:R-:W1:Y:S03]  /*257f0*/  LDCU UR46, c[0x0][0x3b8] ;  /* 0x00007700ff2e77ac */ /* 0x000e660008000800 */
[----:B------:R-:W-:Y:S01]  /*25800*/  VIADD R29, R27, UR45 ;  /* 0x0000002d1b1d7c36 */ /* 0x000fe20008000000 */
[----:B------:R-:W1:Y:S01]  /*25810*/  LDCU UR45, c[0x0][0x3b8] ;  /* 0x00007700ff2d77ac */ /* 0x000e620008000800 */
[----:B0-----:R-:W-:-:S02]  /*25820*/  IMAD.MOV.U32 R25, RZ, RZ, R2 ;  /* 0x000000ffff197224 */ /* 0x001fc400078e0002 */
[----:B------:R-:W-:Y:S01]  /*25830*/  VIADD R2, R29, UR44 ;  /* 0x0000002c1d027c36 */ /* 0x000fe20008000000 */
[----:B------:R-:W0:Y:S03]  /*25840*/  LDCU UR44, c[0x0][0x3b8] ;  /* 0x00007700ff2c77ac */ /* 0x000e260008000800 */
[----:B------:R-:W-:Y:S01]  /*25850*/  VIADD R2, R2, UR43 ;  /* 0x0000002b02027c36 */ /* 0x000fe20008000000 */
        /* <DEDUP_REMOVED lines=78> */
[----:B------:R-:W-:Y:S04]  /*25d40*/  STL [R1+0x274], R2 ;  /* 0x0002740201007387 */ /* 0x000fe80000100800 */
[----:B------:R-:W-:Y:S04]  /*25d50*/  STL [R1+0xeb0], R24 ;  /* 0x000eb01801007387 */ /* 0x000fe80000100800 */
[----:B------:R0:W-:Y:S04]  /*25d60*/  STL [R1+0xeac], R0 ;  /* 0x000eac0001007387 */ /* 0x0001e80000100800 */
[----:B------:R-:W-:Y:S04]  /*25d70*/  STL [R1+0xea8], R6 ;  /* 0x000ea80601007387 */ /* 0x000fe80000100800 */
[----:B------:R-:W-:Y:S04]  /*25d80*/  STL.64 [R1+0xea0], R4 ;  /* 0x000ea00401007387 */ /* 0x000fe80000100a00 */
[----:B------:R1:W-:Y:S01]  /*25d90*/  STL [R1+0xe98], R7 ;  /* 0x000e980701007387 */ /* 0x0003e20000100800 */
[----:B0-----:R-:W-:-:S03]  /*25da0*/  IMAD.MOV.U32 R0, RZ, RZ, R28 ;  /* 0x000000ffff007224 */ /* 0x001fc600078e001c */
[----:B-1----:R-:W2:Y:S01]  /*25db0*/  LDL.LU R7, [R1+0x38] ;  /* 0x0000380001077983 */ /* 0x002ea20000300800 */
[----:B------:R-:W-:-:S03]  /*25dc0*/  IMAD.MOV.U32 R4, RZ, RZ, R3 ;  /* 0x000000ffff047224 */ /* 0x000fc600078e0003 */
[----:B------:R-:W2:Y:S04]  /*25dd0*/  LDL.LU R24, [R1+0x34] ;  /* 0x0000340001187983 */ /* 0x000ea80000300800 */
[----:B------:R-:W2:Y:S04]  /*25de0*/  LDL.LU R6, [R1+0x164] ;  /* 0x0001640001067983 */ /* 0x000ea80000300800 */
[----:B------:R-:W2:Y:S04]  /*25df0*/  LDL.LU R5, [R1+0x44] ;  /* 0x0000440001057983 */ /* 0x000ea80000300800 */
[----:B------:R-:W2:Y:S04]  /*25e00*/  LDL.LU R3, [R1+0xf48] ;  /* 0x000f480001037983 */ /* 0x000ea80000300800 */
[----:B------:R-:W2:Y:S04]  /*25e10*/  LDL.LU R28, [R1+0xf44] ;  /* 0x000f4400011c7983 */ /* 0x000ea80000300800 */
[----:B------:R0:W-:Y:S04]  /*25e20*/  STL.64 [R1+0xe90], R8 ;  /* 0x000e900801007387 */ /* 0x0001e80000100a00 */
[----:B------:R-:W-:Y:S04]  /*25e30*/  STL [R1+0xe88], R29 ;  /* 0x000e881d01007387 */ /* 0x000fe80000100800 */
[----:B------:R-:W-:Y:S04]  /*25e40*/  STL.64 [R1+0xe80], R10 ;  /* 0x000e800a01007387 */ /* 0x000fe80000100a00 */
[----:B------:R-:W-:Y:S04]  /*25e50*/  STL.64 [R1+0xf28], R10 ;  /* 0x000f280a01007387 */ /* 0x000fe80000100a00 */
[----:B------:R-:W-:Y:S04]  /*25e60*/  STL.64 [R1+0xe78], R12 ;  /* 0x000e780c01007387 */ /* 0x000fe80000100a00 */
[----:B------:R-:W-:Y:S01]  /*25e70*/  STL.64 [R1+0xf18], R12 ;  /* 0x000f180c01007387 */ /* 0x000fe20000100a00 */
[----:B0-----:R-:W-:Y:S01]  /*25e80*/  VIADD R8, R2, UR24 ;  /* 0x0000001802087c36 */ /* 0x001fe20008000000 */
[----:B------:R-:W0:Y:S02]  /*25e90*/  LDCU UR24, c[0x0][0x3b8] ;  /* 0x00007700ff1877ac */ /* 0x000e240008000800 */
[----:B------:R-:W-:Y:S04]  /*25ea0*/  STL.64 [R1+0xe70], R14 ;  /* 0x000e700e01007387 */ /* 0x000fe80000100a00 */
[----:B------:R-:W-:Y:S04]  /*25eb0*/  STL.64 [R1+0xe68], R16 ;  /* 0x000e681001007387 */ /* 0x000fe80000100a00 */
[----:B------:R-:W-:Y:S04]  /*25ec0*/  STL [R1+0xf08], R17 ;  /* 0x000f081101007387 */ /* 0x000fe80000100800 */
[----:B------:R-:W-:Y:S04]  /*25ed0*/  STL.64 [R1+0xe60], R18 ;  /* 0x000e601201007387 */ /* 0x000fe80000100a00 */
[----:B------:R-:W-:Y:S04]  /*25ee0*/  STL [R1+0xf3c], R19 ;  /* 0x000f3c1301007387 */ /* 0x000fe80000100800 */
[----:B------:R-:W-:Y:S04]  /*25ef0*/  STL.64 [R1+0xe58], R26 ;  /* 0x000e581a01007387 */ /* 0x000fe80000100a00 */
[----:B------:R-:W-:Y:S04]  /*25f00*/  STL [R1+0xf38], R26 ;  /* 0x000f381a01007387 */ /* 0x000fe80000100800 */
[----:B------:R-:W2:Y:S04]  /*25f10*/  LDL.LU R2, [R1+0xf40] ;  /* 0x000f400001027983 */ /* 0x000ea80000300800 */
        /* <DEDUP_REMOVED lines=345> */
[----:B------:R0:W-:Y:S04]  /*274b0*/  STL [R1+0x60c], R8 ;  /* 0x00060c0801007387 */ /* 0x0001e80000100800 */
[----:B------:R-:W3:Y:S01]  /*274c0*/  LDL.LU R10, [R1+0x250] ;  /* 0x00025000010a7983 */ /* 0x000ee20000300800 */
[----:B0-----:R-:W-:Y:S01]  /*274d0*/  VIADD R8, R8, UR44 ;  /* 0x0000002c08087c36 */ /* 0x001fe20008000000 */
[----:B------:R-:W0:Y:S04]  /*274e0*/  LDCU UR44, c[0x0][0x3b8] ;  /* 0x00007700ff2c77ac */ /* 0x000e280008000800 */
[----:B------:R1:W-:Y:S02]  /*274f0*/  STL [R1+0x614], R8 ;  /* 0x0006140801007387 */ /* 0x0003e40000100800 */
[----:B-1----:R-:W-:Y:S01]  /*27500*/  VIADD R8, R8, UR43 ;  /* 0x0000002b08087c36 */ /* 0x002fe20008000000 */
[----:B------:R-:W1:Y:S04]  /*27510*/  LDCU UR43, c[0x0][0x3b8] ;  /* 0x00007700ff2b77ac */ /* 0x000e680008000800 */
[----:B------:R0:W-:Y:S04]  /*27520*/  STL [R1+0x624], R8 ;  /* 0x0006240801007387 */ /* 0x0001e80000100800 */
[----:B------:R-:W3:Y:S01]  /*27530*/  LDL.LU.64 R16, [R1+0x1c0] ;  /* 0x0001c00001107983 */ /* 0x000ee20000300a00 */
[----:B0-----:R-:W-:Y:S01]  /*27540*/  VIADD R8, R8, UR42 ;  /* 0x0000002a08087c36 */ /* 0x001fe20008000000 */
[----:B------:R-:W0:Y:S04]  /*27550*/  LDCU UR42, c[0x0][0x3b8] ;  /* 0x00007700ff2a77ac */ /* 0x000e280008000800 */
[----:B------:R1:W-:Y:S02]  /*27560*/  STL [R1+0x62c], R8 ;  /* 0x00062c0801007387 */ /* 0x0003e40000100800 */
[----:B-1----:R-:W-:Y:S01]  /*27570*/  VIADD R8, R8, UR56 ;  /* 0x0000003808087c36 */ /* 0x002fe20008000000 */
[----:B------:R-:W1:Y:S04]  /*27580*/  LDCU UR56, c[0x0][0x3b8] ;  /* 0x00007700ff3877ac */ /* 0x000e680008000800 */
[----:B------:R2:W-:Y:S04]  /*27590*/  STL [R1+0x634], R8 ;  /* 0x0006340801007387 */ /* 0x0005e80000100800 */
[----:B------:R-:W3:Y:S01]  /*275a0*/  LDL.LU R14, [R1+0x1bc] ;  /* 0x0001bc00010e7983 */ /* 0x000ee20000300800 */
        /* <DEDUP_REMOVED lines=17> */
[----:B------:R0:W-:Y:S04]  /*276c0*/  STL [R1+0x684], R8 ;  /* 0x0006840801007387 */ /* 0x0001e80000100800 */
[----:B------:R-:W2:Y:S01]  /*276d0*/  LDL.LU R11, [R1+0x1b8] ;  /* 0x0001b800010b7983 */ /* 0x000ea20000300800 */
[----:B0-----:R-:W-:Y:S01]  /*276e0*/  VIADD R8, R8, UR74 ;  /* 0x0000004a08087c36 */ /* 0x001fe20008000000 */
[----:B------:R-:W0:Y:S04]  /*276f0*/  LDCU UR74, c[0x0][0x39c] ;  /* 0x00007380ff4a77ac */ /* 0x000e280008000800 */
[----:B------:R1:W-:Y:S04]  /*27700*/  STL [R1+0x68c], R8 ;  /* 0x00068c0801007387 */ /* 0x0003e80000100800 */
[----:B------:R-:W3:Y:S04]  /*27710*/  LDL.LU R12, [R1+0x254] ;  /* 0x00025400010c7983 */ /* 0x000ee80000300800 */
[----:B------:R-:W4:Y:S01]  /*27720*/  LDL.LU R29, [R1+0x1b4] ;  /* 0x0001b400011d7983 */ /* 0x000f220000300800 */
        /* <DEDUP_REMOVED lines=11> */
[----:B------:R-:W-:Y:S01]  /*277e0*/  STL [R1+0x6c8], R8 ;  /* 0x0006c80801007387 */ /* 0x000fe20000100800 */
[----:B------:R-:W-:-:S03]  /*277f0*/  PRMT R9, R10, 0x7632, R9 ;  /* 0x000076320a097816 */ /* 0x000fc60000000009 */
[----:B------:R0:W-:Y:S02]  /*27800*/  @P3 STG.E.U16 desc[UR8][R16.64], R10 ;  /* 0x0000000a10003986 */ /* 0x0001e4000c101508 */
[----:B0-----:R-:W-:-:S04]  /*27810*/  LEA R16, P3, R14, R2, 0x1 ;  /* 0x000000020e107211 */ /* 0x001fc800078608ff */
[----:B------:R-:W-:-:S05]  /*27820*/  LEA.HI.X.SX32 R17, R14, R3, 0x1, P3 ;  /* 0x000000030e117211 */ /* 0x000fca00018f0eff */
[----:B------:R0:W-:Y:S04]  /*27830*/  @P4 STG.E.U16 desc[UR8][R16.64], R9 ;  /* 0x0000000910004986 */ /* 0x0001e8000c101508 */
[----:B0-----:R-:W4:Y:S01]  /*27840*/  LDL.LU R9, [R1+0x1b0] ;  /* 0x0001b00001097983 */ /* 0x001f220000300800 */
[----:B------:R-:W-:Y:S02]  /*27850*/  VIADD R10, R28, 0x86 ;  /* 0x000000861c0a7836 */ /* 0x000fe40000000000 */
[----:B------:R-:W-:Y:S01]  /*27860*/  VIADD R8, R8, UR69 ;  /* 0x0000004508087c36 */ /* 0x000fe20008000000 */
[----:B------:R-:W0:Y:S02]  /*27870*/  LDCU UR69, c[0x0][0x3b8] ;  /* 0x00007700ff4577ac */ /* 0x000e240008000800 */
[----:B------:R-:W-:Y:S01]  /*27880*/  ISETP.LT.AND P3, PT, R10, UR74, !P0 ;  /* 0x0000004a0a007c0c */ /* 0x000fe2000c761270 */
[----:B------:R-:W-:Y:S01]  /*27890*/  VIADD R10, R28, 0x87 ;  /* 0x000000871c0a7836 */ /* 0x000fe20000000000 */
[----:B------:R-:W0:Y:S01]  /*278a0*/  LDCU UR74, c[0x0][0x39c] ;  /* 0x00007380ff4a77ac */ /* 0x000e220008000800 */
[----:B--2---:R-:W-:-:S04]  /*278b0*/  LEA R16, P4, R11, R2, 0x1 ;  /* 0x000000020b107211 */ /* 0x004fc800078808ff */
[-C--:B------:R-:W-:Y:S02]  /*278c0*/  LEA.HI.X.SX32 R17, R11, R3.reuse, 0x1, P4 ;  /* 0x000000030b117211 */ /* 0x080fe400020f0eff */
[----:B------:R-:W2:Y:S04]  /*278d0*/  LDL.LU R11, [R1+0x258] ;  /* 0x00025800010b7983 */ /* 0x000ea80000300800 */
[----:B------:R0:W-:Y:S01]  /*278e0*/  STL [R1+0x6c4], R8 ;  /* 0x0006c40801007387 */ /* 0x0001e20000100800 */
[----:B------:R-:W-:Y:S02]  /*278f0*/  ISETP.LT.AND P4, PT, R10, UR73, !P0 ;  /* 0x000000490a007c0c */ /* 0x000fe4000c781270 */
[----:B---3--:R-:W-:Y:S01]  /*27900*/  PRMT R13, R12, 0x7632, R13 ;  /* 0x000076320c0d7816 */ /* 0x008fe2000000000d */
[----:B------:R3:W-:Y:S01]  /*27910*/  @P5 STG.E.U16 desc[UR8][R16.64], R12 ;  /* 0x0000000c10005986 */ /* 0x0007e2000c101508 */
[----:B------:R-:W-:Y:S01]  /*27920*/  VIADD R14, R28, 0x89 ;  /* 0x000000891c0e7836 */ /* 0x000fe20000000000 */
[----:B------:R-:W1:Y:S01]  /*27930*/  LDCU UR73, c[0x0][0x3b8] ;  /* 0x00007700ff4977ac */ /* 0x000e620008000800 */
[----:B0-----:R-:W-:Y:S01]  /*27940*/  VIADD R8, R8, UR68 ;  /* 0x0000004408087c36 */ /* 0x001fe20008000000 */
[C---:B----4-:R-:W-:Y:S01]  /*27950*/  LEA R18, P5, R29.reuse, R2, 0x1 ;  /* 0x000000021d127211 */ /* 0x050fe200078a08ff */
[----:B------:R-:W0:Y:S03]  /*27960*/  LDCU UR68, c[0x0][0x39c] ;  /* 0x00007380ff4477ac */ /* 0x000e260008000800 */
[----:B------:R-:W-:Y:S01]  /*27970*/  STL [R1+0x6cc], R8 ;  /* 0x0006cc0801007387 */ /* 0x000fe20000100800 */
[----:B------:R-:W-:-:S03]  /*27980*/  LEA.HI.X.SX32 R19, R29, R3, 0x1, P5 ;  /* 0x000000031d137211 */ /* 0x000fc600028f0eff */
[----:B------:R-:W4:Y:S01]  /*27990*/  LDL.LU R10, [R1+0x1ac] ;  /* 0x0001ac00010a7983 */ /* 0x000f220000300800 */
[----:B---3--:R-:W-:Y:S01]  /*279a0*/  VIADD R12, R8, UR67 ;  /* 0x00000043080c7c36 */ /* 0x008fe20008000000 */
[----:B------:R-:W3:Y:S02]  /*279b0*/  LDCU UR67, c[0x0][0x3b8] ;  /* 0x00007700ff4377ac */ /* 0x000ee40008000800 */
[----:B------:R0:W-:Y:S04]  /*279c0*/  @P6 STG.E.U16 desc[UR8][R18.64], R13 ;  /* 0x0000000d12006986 */ /* 0x0001e8000c101508 */
[----:B------:R1:W-:Y:S04]  /*279d0*/  STL [R1+0x6d4], R12 ;  /* 0x0006d40c01007387 */ /* 0x0003e80000100800 */
[----:B0-----:R-:W3:Y:S01]  /*279e0*/  LDL.LU R13, [R1+0x1a8] ;  /* 0x0001a800010d7983 */ /* 0x001ee20000300800 */
[----:B------:R-:W-:-:S04]  /*279f0*/  LEA R16, P5, R9, R2, 0x1 ;  /* 0x0000000209107211 */ /* 0x000fc800078a08ff */
[----:B------:R-:W-:Y:S02]  /*27a00*/  LEA.HI.X.SX32 R17, R9, R3, 0x1, P5 ;  /* 0x0000000309117211 */ /* 0x000fe400028f0eff */
[----:B------:R-:W3:Y:S01]  /*27a10*/  LDL.LU R9, [R1+0x1a4] ;  /* 0x0001a40001097983 */ /* 0x000ee20000300800 */
[----:B------:R-:W-:Y:S02]  /*27a20*/  VIADD R8, R28, 0x88 ;  /* 0x000000881c087836 */ /* 0x000fe40000000000 */
[----:B-1----:R-:W-:Y:S02]  /*27a30*/  VIADD R12, R12, UR64 ;  /* 0x000000400c0c7c36 */ /* 0x002fe40008000000 */
[----:B------:R-:W-:Y:S01]  /*27a40*/  IMAD.MOV.U32 R29, RZ, RZ, R23 ;  /* 0x000000ffff1d7224 */ /* 0x000fe200078e0017 */
[----:B------:R-:W-:Y:S01]  /*27a50*/  ISETP.LT.AND P5, PT, R8, UR74, !P0 ;  /* 0x0000004a08007c0c */ /* 0x000fe2000c7a1270 */
[----:B------:R-:W-:Y:S01]  /*27a60*/  IMAD.MOV.U32 R23, RZ, RZ, R20 ;  /* 0x000000ffff177224 */ /* 0x000fe200078e0014 */
[----:B------:R-:W3:Y:S01]  /*27a70*/  LDL.LU R8, [R1+0x1a0] ;  /* 0x0001a00001087983 */ /* 0x000ee20000300800 */
[----:B------:R-:W-:Y:S01]  /*27a80*/  IMAD.MOV.U32 R20, RZ, RZ, R21 ;  /* 0x000000ffff147224 */ /* 0x000fe200078e0015 */
[----:B------:R-:W-:Y:S01]  /*27a90*/  ISETP.LT.AND P6, PT, R14, UR68, !P0 ;  /* 0x000000440e007c0c */ /* 0x000fe2000c7c1270 */
[----:B------:R-:W-:Y:S01]  /*27aa0*/  VIADD R21, R12, UR61 ;  /* 0x0000003d0c157c36 */ /* 0x000fe20008000000 */
[----:B------:R0:W-:Y:S01]  /*27ab0*/  STL [R1+0x6e4], R12 ;  /* 0x0006e40c01007387 */ /* 0x0001e20000100800 */
[----:B------:R-:W1:Y:S03]  /*27ac0*/  LDCU UR68, c[0x0][0x39c] ;  /* 0x00007380ff4477ac */ /* 0x000e660008000800 */
[----:B------:R-:W3:Y:S01]  /*27ad0*/  LDL.LU R14, [R1+0x198] ;  /* 0x00019800010e7983 */ /* 0x000ee20000300800 */
[----:B------:R-:W1:Y:S01]  /*27ae0*/  LDCU UR74, c[0x0][0x3b8] ;  /* 0x00007700ff4a77ac */ /* 0x000e620008000800 */
[----:B------:R-:W1:Y:S01]  /*27af0*/  LDCU UR64, c[0x0][0x3b8] ;  /* 0x00007700ff4077ac */ /* 0x000e620008000800 */
[----:B0-----:R-:W-:Y:S01]  /*27b00*/  VIADD R12, R21, UR66 ;  /* 0x00000042150c7c36 */ /* 0x001fe20008000000 */
[----:B------:R-:W0:Y:S04]  /*27b10*/  LDCU UR61, c[0x0][0x3b8] ;  /* 0x00007700ff3d77ac */ /* 0x000e280008000800 */
[----:B------:R-:W-:Y:S01]  /*27b20*/  STL [R1+0x6f4], R12 ;  /* 0x0006f40c01007387 */ /* 0x000fe20000100800 */
[----:B------:R-:W0:Y:S03]  /*27b30*/  LDCU UR66, c[0x0][0x3b8] ;  /* 0x00007700ff4277ac */ /* 0x000e260008000800 */
[----:B--2---:R4:W-:Y:S01]  /*27b40*/  @P2 STG.E.U16 desc[UR8][R16.64], R11 ;  /* 0x0000000b10002986 */ /* 0x0049e2000c101508 */
[----:B------:R-:W-:-:S02]  /*27b50*/  PRMT R15, R11, 0x7632, R15 ;  /* 0x000076320b0f7816 */ /* 0x000fc4000000000f */
[----:B----4-:R-:W-:-:S04]  /*27b60*/  LEA R16, P2, R10, R2, 0x1 ;  /* 0x000000020a107211 */ /* 0x010fc800078408ff */
[----:B------:R-:W-:-:S05]  /*27b70*/  LEA.HI.X.SX32 R17, R10, R3, 0x1, P2 ;  /* 0x000000030a117211 */ /* 0x000fca00010f0eff */
[----:B------:R2:W-:Y:S01]  /*27b80*/  @P1 STG.E.U16 desc[UR8][R16.64], R15 ;  /* 0x0000000f10001986 */ /* 0x0005e2000c101508 */
[----:B---3--:R-:W-:Y:S01]  /*27b90*/  LEA R10, P2, R13, R2, 0x1 ;  /* 0x000000020d0a7211 */ /* 0x008fe200078408ff */
[----:B--2---:R-:W-:-:S03]  /*27ba0*/  VIADD R15, R12, UR65 ;  /* 0x000000410c0f7c36 */ /* 0x004fc60008000000 */
[----:B------:R-:W-:Y:S01]  /*27bb0*/  LEA.HI.X.SX32 R11, R13, R3, 0x1, P2 ;  /* 0x000000030d0b7211 */ /* 0x000fe200010f0eff */
[----:B------:R-:W2:Y:S01]  /*27bc0*/  LDCU UR65, c[0x0][0x3b8] ;  /* 0x00007700ff4177ac */ /* 0x000ea20008000800 */
[----:B------:R-:W-:Y:S04]  /*27bd0*/  STL [R1+0x6fc], R15 ;  /* 0x0006fc0f01007387 */ /* 0x000fe80000100800 */
[----:B------:R-:W3:Y:S04]  /*27be0*/  LDL.LU R26, [R1+0x194] ;  /* 0x00019400011a7983 */ /* 0x000ee80000300800 */
[----:B------:R4:W-:Y:S04]  /*27bf0*/  STL.64 [R1+0x1f0], R10 ;  /* 0x0001f00a01007387 */ /* 0x0009e80000100a00 */
[----:B------:R-:W2:Y:S04]  /*27c00*/  LDL.LU R18, [R1+0x184] ;  /* 0x0001840001127983 */ /* 0x000ea80000300800 */
[----:B------:R-:W2:Y:S01]  /*27c10*/  LDL.LU R19, [R1+0x18c] ;  /* 0x00018c0001137983 */ /* 0x000ea20000300800 */
[----:B----4-:R-:W-:-:S04]  /*27c20*/  LEA R10, P1, R9, R2, 0x1 ;  /* 0x00000002090a7211 */ /* 0x010fc800078208ff */
[-C--:B------:R-:W-:Y:S02]  /*27c30*/  LEA.HI.X.SX32 R11, R9, R3.reuse, 0x1, P1 ;  /* 0x00000003090b7211 */ /* 0x080fe400008f0eff */
[----:B------:R-:W4:Y:S04]  /*27c40*/  LDL.LU R9, [R1+0x188] ;  /* 0x0001880001097983 */ /* 0x000f280000300800 */
[----:B------:R0:W-:Y:S04]  /*27c50*/  STL.64 [R1+0xf30], R10 ;  /* 0x000f300a01007387 */ /* 0x0001e80000100a00 */
[----:B0-----:R-:W2:Y:S04]  /*27c60*/  LDL.LU R10, [R1+0x19c] ;  /* 0x00019c00010a7983 */ /* 0x001ea80000300800 */
[----:B------:R-:W3:Y:S01]  /*27c70*/  LDL.LU R11, [R1+0x190] ;  /* 0x00019000010b7983 */ /* 0x000ee20000300800 */
[CC--:B------:R-:W-:Y:S01]  /*27c80*/  LEA R12, P2, R8.reuse, R2.reuse, 0x1 ;  /* 0x00000002080c7211 */ /* 0x0c0fe200078408ff */
[----:B------:R-:W-:Y:S01]  /*27c90*/  VIADD R27, R15, UR57 ;  /* 0x000000390f1b7c36 */ /* 0x000fe20008000000 */
[----:B------:R-:W0:Y:S02]  /*27ca0*/  LDCU UR57, c[0x0][0x39c] ;  /* 0x00007380ff3977ac */ /* 0x000e240008000800 */
[----:B------:R-:W-:Y:S01]  /*27cb0*/  LEA.HI.X.SX32 R13, R8, R3, 0x1, P2 ;  /* 0x00000003080d7211 */ /* 0x000fe200010f0eff */
[----:B------:R-:W-:Y:S01]  /*27cc0*/  VIADD R8, R27, UR63 ;  /* 0x0000003f1b087c36 */ /* 0x000fe20008000000 */
[----:B------:R-:W0:Y:S03]  /*27cd0*/  LDCU UR63, c[0x0][0x39c] ;  /* 0x00007380ff3f77ac */ /* 0x000e260008000800 */
[----:B------:R1:W-:Y:S04]  /*27ce0*/  STL.64 [R1+0x1d8], R12 ;  /* 0x0001d80c01007387 */ /* 0x0003e80000100a00 */
[----:B------:R-:W3:Y:S04]  /*27cf0*/  LDL.LU R15, [R1+0x180] ;  /* 0x00018000010f7983 */ /* 0x000ee80000300800 */
[----:B------:R0:W-:Y:S01]  /*27d00*/  STL [R1+0x724], R8 ;  /* 0x0007240801007387 */ /* 0x0001e20000100800 */
[----:B-1----:R-:W-:-:S04]  /*27d10*/  LEA R12, P2, R14, R2, 0x1 ;  /* 0x000000020e0c7211 */ /* 0x002fc800078408ff */
[----:B------:R-:W-:Y:S01]  /*27d20*/  LEA.HI.X.SX32 R13, R14, R3, 0x1, P2 ;  /* 0x000000030e0d7211 */ /* 0x000fe200010f0eff */
[----:B------:R-:W-:Y:S02]  /*27d30*/  IMAD.MOV.U32 R14, RZ, RZ, R29 ;  /* 0x000000ffff0e7224 */ /* 0x000fe400078e001d */
[----:B0-----:R-:W-:Y:S01]  /*27d40*/  VIADD R8, R8, UR59 ;  /* 0x0000003b08087c36 */ /* 0x001fe20008000000 */
[----:B------:R-:W0:Y:S01]  /*27d50*/  LDCU UR59, c[0x0][0x39c] ;  /* 0x00007380ff3b77ac */ /* 0x000e220008000800 */
[----:B--2---:R-:W-:-:S04]  /*27d60*/  LEA R16, P1, R10, R2, 0x1 ;  /* 0x000000020a107211 */ /* 0x004fc800078208ff */
[----:B------:R-:W-:-:S05]  /*27d70*/  LEA.HI.X.SX32 R17, R10, R3, 0x1, P1 ;  /* 0x000000030a117211 */ /* 0x000fca00008f0eff */
[----:B------:R3:W-:Y:S04]  /*27d80*/  STL.64 [R1+0x1d0], R16 ;  /* 0x0001d01001007387 */ /* 0x0007e80000100a00 */
[----:B------:R-:W2:Y:S01]  /*27d90*/  LDL.LU R29, [R1+0x178] ;  /* 0x00017800011d7983 */ /* 0x000ea20000300800 */
[----:B---3--:R-:W-:-:S03]  /*27da0*/  LEA R16, P2, R26, R2, 0x1 ;  /* 0x000000021a107211 */ /* 0x008fc600078408ff */
[----:B------:R1:W-:Y:S01]  /*27db0*/  STL.64 [R1+0x1c8], R12 ;  /* 0x0001c80c01007387 */ /* 0x0003e20000100a00 */
[----:B------:R-:W-:-:S05]  /*27dc0*/  LEA.HI.X.SX32 R17, R26, R3, 0x1, P2 ;  /* 0x000000031a117211 */ /* 0x000fca00010f0eff */
[----:B------:R3:W-:Y:S01]  /*27dd0*/  STL.64 [R1+0x1c0], R16 ;  /* 0x0001c01001007387 */ /* 0x0007e20000100a00 */
[----:B-1----:R-:W-:-:S03]  /*27de0*/  LEA R12, P1, R11, R2, 0x1 ;  /* 0x000000020b0c7211 */ /* 0x002fc600078208ff */
[----:B------:R-:W2:Y:S01]  /*27df0*/  LDL.LU R26, [R1+0x174] ;  /* 0x00017400011a7983 */ /* 0x000ea20000300800 */
[-C--:B------:R-:W-:Y:S02]  /*27e00*/  LEA.HI.X.SX32 R13, R11, R3.reuse, 0x1, P1 ;  /* 0x000000030b0d7211 */ /* 0x080fe400008f0eff */
[-C--:B----4-:R-:W-:Y:S02]  /*27e10*/  LEA R10, P1, R9, R2.reuse, 0x1 ;  /* 0x00000002090a7211 */ /* 0x090fe400078208ff */
[-C--:B---3--:R-:W-:Y:S01]  /*27e20*/  LEA R16, P2, R19, R2.reuse, 0x1 ;  /* 0x0000000213107211 */ /* 0x088fe200078408ff */
[----:B------:R-:W-:Y:S01]  /*27e30*/  STL [R1+0x72c], R8 ;  /* 0x00072c0801007387 */ /* 0x000fe20000100800 */
[-C--:B------:R-:W-:Y:S02]  /*27e40*/  LEA.HI.X.SX32 R11, R9, R3.reuse, 0x1, P1 ;  /* 0x00000003090b7211 */ /* 0x080fe400008f0eff */
[----:B------:R-:W-:Y:S01]  /*27e50*/  LEA.HI.X.SX32 R17, R19, R3, 0x1, P2 ;  /* 0x0000000313117211 */ /* 0x000fe200010f0eff */
[----:B------:R-:W-:Y:S04]  /*27e60*/  STL.64 [R1+0xf20], R12 ;  /* 0x000f200c01007387 */ /* 0x000fe80000100a00 */
[----:B------:R-:W3:Y:S04]  /*27e70*/  LDL.LU R19, [R1+0xf3c] ;  /* 0x000f3c0001137983 */ /* 0x000ee80000300800 */
[----:B------:R-:W-:Y:S04]  /*27e80*/  STL.64 [R1+0x1b0], R16 ;  /* 0x0001b01001007387 */ /* 0x000fe80000100a00 */
[----:B------:R-:W4:Y:S04]  /*27e90*/  LDL.LU R9, [R1+0x25c] ;  /* 0x00025c0001097983 */ /* 0x000f280000300800 */
[----:B------:R1:W-:Y:S04]  /*27ea0*/  STL.64 [R1+0x1a8], R10 ;  /* 0x0001a80a01007387 */ /* 0x0003e80000100a00 */
[----:B-1----:R-:W4:Y:S01]  /*27eb0*/  LDL.LU.64 R10, [R1+0x1f0] ;  /* 0x0001f000010a7983 */ /* 0x002f220000300a00 */
[----:B------:R-:W-:-:S02]  /*27ec0*/  LEA R12, P2, R18, R2, 0x1 ;  /* 0x00000002120c7211 */ /* 0x000fc400078408ff */
[C---:B------:R-:W-:Y:S02]  /*27ed0*/  LEA R16, P1, R15.reuse, R2, 0x1 ;  /* 0x000000020f107211 */ /* 0x040fe400078208ff */
[-C--:B------:R-:W-:Y:S02]  /*27ee0*/  LEA.HI.X.SX32 R13, R18, R3.reuse, 0x1, P2 ;  /* 0x00000003120d7211 */ /* 0x080fe400010f0eff */
[----:B------:R-:W-:-:S03]  /*27ef0*/  LEA.HI.X.SX32 R17, R15, R3, 0x1, P1 ;  /* 0x000000030f117211 */ /* 0x000fc600008f0eff */
[----:B------:R1:W-:Y:S04]  /*27f00*/  STL.64 [R1+0x1a0], R12 ;  /* 0x0001a00c01007387 */ /* 0x0003e80000100a00 */
[----:B------:R0:W-:Y:S01]  /*27f10*/  STL.64 [R1+0xf10], R16 ;  /* 0x000f101001007387 */ /* 0x0001e20000100a00 */
[----:B-1----:R-:W-:Y:S01]  /*27f20*/  IMAD.MOV.U32 R13, RZ, RZ, R14 ;  /* 0x000000ffff0d7224 */ /* 0x002fe200078e000e */
[----:B------:R-:W-:Y:S01]  /*27f30*/  LEA R12, P2, R14, R2, 0x1 ;  /* 0x000000020e0c7211 */ /* 0x000fe200078408ff */
[----:B0-----:R-:W-:-:S03]  /*27f40*/  VIADD R17, R28, 0x8a ;  /* 0x0000008a1c117836 */ /* 0x001fc60000000000 */
[----:B------:R-:W-:-:S05]  /*27f50*/  LEA.HI.X.SX32 R13, R13, R3, 0x1, P2 ;  /* 0x000000030d0d7211 */ /* 0x000fca00010f0eff */
[----:B------:R0:W-:Y:S04]  /*27f60*/  STL.64 [R1+0x190], R12 ;  /* 0x0001900c01007387 */ /* 0x0001e80000100a00 */
[----:B0-----:R-:W3:Y:S01]  /*27f70*/  LDL.LU.64 R12, [R1+0x1d8] ;  /* 0x0001d800010c7983 */ /* 0x001ee20000300a00 */
[----:B--2---:R-:W-:-:S04]  /*27f80*/  LEA R14, P1, R29, R2, 0x1 ;  /* 0x000000021d0e7211 */ /* 0x004fc800078208ff */
[-C--:B------:R-:W-:Y:S02]  /*27f90*/  LEA.HI.X.SX32 R15, R29, R3.reuse, 0x1, P1 ;  /* 0x000000031d0f7211 */ /* 0x080fe400008f0eff */
[----:B------:R-:W-:Y:S01]  /*27fa0*/  ISETP.LT.AND P1, PT, R17, UR57, !P0 ;  /* 0x0000003911007c0c */ /* 0x000fe2000c721270 */
[----:B------:R-:W2:Y:S04]  /*27fb0*/  LDL.LU R29, [R1+0x310] ;  /* 0x00031000011d7983 */ /* 0x000ea80000300800 */
[----:B----4-:R-:W-:Y:S01]  /*27fc0*/  @P3 STG.E.U16 desc[UR8][R10.64], R9 ;  /* 0x000000090a003986 */ /* 0x010fe2000c101508 */
[----:B------:R-:W-:Y:S02]  /*27fd0*/  LEA R16, P2, R26, R2, 0x1 ;  /* 0x000000021a107211 */ /* 0x000fe400078408ff */
[----:B---3--:R-:W-:Y:S01]  /*27fe0*/  PRMT R19, R9, 0x7632, R19 ;  /* 0x0000763209137816 */ /* 0x008fe20000000013 */
[----:B------:R-:W-:Y:S01]  /*27ff0*/  VIADD R18, R28, 0x8b ;  /* 0x0000008b1c127836 */ /* 0x000fe20000000000 */
[----:B------:R-:W-:Y:S01]  /*28000*/  LEA.HI.X.SX32 R17, R26, R3, 0x1, P2 ;  /* 0x000000031a117211 */ /* 0x000fe200010f0eff */
[----:B------:R0:W-:Y:S01]  /*28010*/  STL.64 [R1+0xf00], R14 ;  /* 0x000f000e01007387 */ /* 0x0001e20000100a00 */
[----:B------:R-:W1:Y:S03]  /*28020*/  LDCU UR57, c[0x0][0x39c] ;  /* 0x00007380ff3977ac */ /* 0x000e660008000800 */
[----:B------:R-:W3:Y:S04]  /*28030*/  LDL.LU R26, [R1+0xf38] ;  /* 0x000f3800011a7983 */ /* 0x000ee80000300800 */
[----:B0-----:R-:W4:Y:S04]  /*28040*/  LDL.LU.64 R14, [R1+0x1d0] ;  /* 0x0001d000010e7983 */ /* 0x001f280000300a00 */
[----:B------:R0:W-:Y:S04]  /*28050*/  STL.64 [R1+0x180], R16 ;  /* 0x0001801001007387 */ /* 0x0001e80000100a00 */
[----:B------:R-:W2:Y:S01]  /*28060*/  LDL.LU.64 R10, [R1+0xf30] ;  /* 0x000f3000010a7983 */ /* 0x000ea20000300a00 */
[----:B------:R-:W-:-:S02]  /*28070*/  IMAD.MOV.U32 R9, RZ, RZ, R7 ;  /* 0x000000ffff097224 */ /* 0x000fc400078e0007 */
[----:B------:R-:W-:Y:S02]  /*28080*/  IMAD.MOV.U32 R7, RZ, RZ, R6 ;  /* 0x000000ffff077224 */ /* 0x000fe400078e0006 */
[----:B0-----:R-:W-:Y:S02]  /*28090*/  VIADD R16, R28, 0x8c ;  /* 0x0000008c1c107836 */ /* 0x001fe40000000000 */
[----:B------:R-:W-:Y:S02]  /*280a0*/  IMAD.MOV.U32 R6, RZ, RZ, R0 ;  /* 0x000000ffff067224 */ /* 0x000fe400078e0000 */
[----:B------:R-:W-:Y:S01]  /*280b0*/  IMAD.MOV.U32 R0, RZ, RZ, R25 ;  /* 0x000000ffff007224 */ /* 0x000fe200078e0019 */
[----:B------:R-:W-:Y:S01]  /*280c0*/  ISETP.LT.AND P3, PT, R16, UR59, !P0 ;  /* 0x0000003b10007c0c */ /* 0x000fe2000c761270 */
[----:B------:R-:W0:Y:S01]  /*280d0*/  LDCU UR59, c[0x0][0x3b8] ;  /* 0x00007700ff3b77ac */ /* 0x000e220008000800 */
[----:B------:R-:W3:Y:S04]  /*280e0*/  LDL.LU.64 R16, [R1+0x1c8] ;  /* 0x0001c80001107983 */ /* 0x000ee80000300a00 */
[----:B------:R-:W3:Y:S04]  /*280f0*/  LDL.LU R25, [R1+0x314] ;  /* 0x0003140001197983 */ /* 0x000ee80000300800 */
[----:B--2---:R2:W-:Y:S04]  /*28100*/  @P4 STG.E.U16 desc[UR8][R10.64], R19 ;  /* 0x000000130a004986 */ /* 0x0045e8000c101508 */
[----:B--2---:R-:W2:Y:S04]  /*28110*/  LDL.LU.64 R10, [R1+0xf28] ;  /* 0x000f2800010a7983 */ /* 0x004ea80000300a00 */
[----:B------:R-:W-:Y:S04]  /*28120*/  STL [R1+0xec0], R27 ;  /* 0x000ec01b01007387 */ /* 0x000fe80000100800 */
[----:B------:R0:W-:Y:S04]  /*28130*/  @P5 STG.E.U16 desc[UR8][R12.64], R29 ;  /* 0x0000001d0c005986 */ /* 0x0001e8000c101508 */
[----:B0-----:R-:W4:Y:S01]  /*28140*/  LDL.LU.64 R12, [R1+0x1c0] ;  /* 0x0001c000010c7983 */ /* 0x001f220000300a00 */
[----:B------:R-:W-:Y:S01]  /*28150*/  ISETP.LT.AND P2, PT, R18, UR63, !P0 ;  /* 0x0000003f12007c0c */ /* 0x000fe2000c741270 */
[----:B------:R-:W0:Y:S01]  /*28160*/  LDCU UR63, c[0x0][0x39c] ;  /* 0x00007380ff3f77ac */ /* 0x000e220008000800 */
[----:B------:R-:W-:Y:S01]  /*28170*/  VIADD R18, R28, 0x8d ;  /* 0x0000008d1c127836 */ /* 0x000fe20000000000 */
[----:B---3--:R-:W-:Y:S01]  /*28180*/  PRMT R26, R25, 0x7632, R26 ;  /* 0x00007632191a7816 */ /* 0x008fe2000000001a */
[----:B------:R-:W3:Y:S03]  /*28190*/  LDL.LU R19, [R1+0x318] ;  /* 0x0003180001137983 */ /* 0x000ee60000300800 */
[----:B------:R-:W-:Y:S01]  /*281a0*/  ISETP.LT.AND P4, PT, R18, UR68, !P0 ;  /* 0x0000004412007c0c */ /* 0x000fe2000c781270 */
[----:B------:R-:W-:Y:S01]  /*281b0*/  VIADD R18, R8, UR62 ;  /* 0x0000003e08127c36 */ /* 0x000fe20008000000 */
[----:B------:R-:W0:Y:S01]  /*281c0*/  LDCU UR68, c[0x0][0x39c] ;  /* 0x00007380ff4477ac */ /* 0x000e220008000800 */
[----:B------:R-:W-:Y:S01]  /*281d0*/  VIADD R8, R28, 0x8e ;  /* 0x0000008e1c087836 */ /* 0x000fe20000000000 */
[----:B------:R-:W0:Y:S04]  /*281e0*/  LDCU UR62, c[0x0][0x39c] ;  /* 0x00007380ff3e77ac */ /* 0x000e280008000800 */
[----:B-1----:R-:W-:Y:S01]  /*281f0*/  ISETP.LT.AND P5, PT, R8, UR57, !P0 ;  /* 0x0000003908007c0c */ /* 0x002fe2000c7a1270 */
[----:B------:R-:W-:Y:S01]  /*28200*/  VIADD R8, R28, 0x8f ;  /* 0x0000008f1c087836 */ /* 0x000fe20000000000 */
[----:B------:R-:W1:Y:S01]  /*28210*/  LDCU UR57, c[0x0][0x3b8] ;  /* 0x00007700ff3977ac */ /* 0x000e620008000800 */
[----:B--2---:R-:W-:-:S05]  /*28220*/  PRMT R11, R29, 0x7632, R11 ;  /* 0x000076321d0b7816 */ /* 0x004fca000000000b */
[----:B----4-:R2:W-:Y:S01]  /*28230*/  @P6 STG.E.U16 desc[UR8][R14.64], R11 ;  /* 0x0000000b0e006986 */ /* 0x0105e2000c101508 */
[----:B0-----:R-:W-:Y:S01]  /*28240*/  ISETP.LT.AND P6, PT, R8, UR63, !P0 ;  /* 0x0000003f08007c0c */ /* 0x001fe2000c7c1270 */
[----:B------:R-:W-:Y:S01]  /*28250*/  IMAD.MOV.U32 R8, RZ, RZ, R6 ;  /* 0x000000ffff087224 */ /* 0x000fe200078e0006 */
[----:B------:R-:W0:Y:S01]  /*28260*/  LDCU UR63, c[0x0][0x39c] ;  /* 0x00007380ff3f77ac */ /* 0x000e220008000800 */
[----:B------:R-:W-:Y:S02]  /*28270*/  IMAD.MOV.U32 R6, RZ, RZ, R0 ;  /* 0x000000ffff067224 */ /* 0x000fe400078e0000 */
[----:B------:R-:W-:Y:S01]  /*28280*/  VIADD R0, R28, 0x90 ;  /* 0x000000901c007836 */ /* 0x000fe20000000000 */
[----:B------:R4:W-:Y:S01]  /*28290*/  @P1 STG.E.U16 desc[UR8][R16.64], R25 ;  /* 0x0000001910001986 */ /* 0x0009e2000c101508 */
[----:B--2---:R-:W-:-:S03]  /*282a0*/  VIADD R11, R18, UR60 ;  /* 0x0000003c120b7c36 */ /* 0x004fc60008000000 */
[----:B------:R-:W-:Y:S01]  /*282b0*/  ISETP.LT.AND P1, PT, R0, UR68, !P0 ;  /* 0x0000004400007c0c */ /* 0x000fe2000c721270 */
[----:B------:R-:W2:Y:S01]  /*282c0*/  LDCU UR60, c[0x0][0x39c] ;  /* 0x00007380ff3c77ac */ /* 0x000ea20008000800 */
[----:B------:R-:W-:Y:S01]  /*282d0*/  STL [R1+0x744], R11 ;  /* 0x0007440b01007387 */ /* 0x000fe20000100800 */
[----:B------:R-:W0:Y:S03]  /*282e0*/  LDCU UR68, c[0x0][0x39c] ;  /* 0x00007380ff4477ac */ /* 0x000e260008000800 */
[----:B------:R-:W2:Y:S04]  /*282f0*/  LDL.LU.64 R14, [R1+0x1b0] ;  /* 0x0001b000010e7983 */ /* 0x000ea80000300a00 */
[----:B------:R-:W2:Y:S04]  /*28300*/  LDL.LU R0, [R1+0x31c] ;  /* 0x00031c0001007983 */ /* 0x000ea80000300800 */
[----:B----4-:R-:W4:Y:S04]  /*28310*/  LDL.LU.64 R16, [R1+0x1a8] ;  /* 0x0001a80001107983 */ /* 0x010f280000300a00 */
[----:B------:R0:W-:Y:S04]  /*28320*/  @P2 STG.E.U16 desc[UR8][R12.64], R26 ;  /* 0x0000001a0c002986 */ /* 0x0001e8000c101508 */
[----:B0-----:R-:W3:Y:S04]  /*28330*/  LDL.LU.64 R12, [R1+0xf20] ;  /* 0x000f2000010c7983 */ /* 0x001ee80000300a00 */
[----:B------:R-:W2:Y:S04]  /*28340*/  LDL.LU.64 R26, [R1+0x1a0] ;  /* 0x0001a000011a7983 */ /* 0x000ea80000300a00 */
[----:B------:R-:W2:Y:S04]  /*28350*/  LDL.LU R29, [R1+0x8a0] ;  /* 0x0008a000011d7983 */ /* 0x000ea80000300800 */
[----:B------:R-:W-:Y:S04]  /*28360*/  STL [R1+0xee8], R18 ;  /* 0x000ee81201007387 */ /* 0x000fe80000100800 */
[----:B---3--:R0:W-:Y:S04]  /*28370*/  @P3 STG.E.U16 desc[UR8][R12.64], R19 ;  /* 0x000000130c003986 */ /* 0x0081e8000c101508 */
[----:B0-----:R-:W3:Y:S02]  /*28380*/  LDL.LU.64 R12, [R1+0xf18] ;  /* 0x000f1800010c7983 */ /* 0x001ee40000300a00 */
[----:B---3--:R-:W-:-:S05]  /*28390*/  PRMT R12, R19, 0x7632, R12 ;  /* 0x00007632130c7816 */ /* 0x008fca000000000c */
[----:B--2---:R0:W-:Y:S04]  /*283a0*/  @P4 STG.E.U16 desc[UR8][R14.64], R12 ;  /* 0x0000000c0e004986 */ /* 0x0041e8000c101508 */
[----:B----4-:R2:W-:Y:S04]  /*283b0*/  @P5 STG.E.U16 desc[UR8][R16.64], R0 ;  /* 0x0000000010005986 */ /* 0x0105e8000c101508 */
[----:B0-----:R-:W3:Y:S04]  /*283c0*/  LDL.LU.64 R14, [R1+0x190] ;  /* 0x00019000010e7983 */ /* 0x001ee80000300a00 */
[----:B--2---:R-:W2:Y:S01]  /*283d0*/  LDL.LU.64 R16, [R1+0xf10] ;  /* 0x000f100001107983 */ /* 0x004ea20000300a00 */
[----:B------:R-:W-:Y:S01]  /*283e0*/  PRMT R13, R0, 0x7632, R13 ;  /* 0x00007632000d7816 */ /* 0x000fe2000000000d */
[----:B------:R-:W-:-:S02]  /*283f0*/  IMAD.MOV.U32 R0, RZ, RZ, R23 ;  /* 0x000000ffff007224 */ /* 0x000fc400078e0017 */
[----:B------:R-:W4:Y:S04]  /*28400*/  LDL.LU R23, [R1+0x8a4] ;  /* 0x0008a40001177983 */ /* 0x000f280000300800 */
[----:B------:R0:W-:Y:S04]  /*28410*/  @P6 STG.E.U16 desc[UR8][R26.64], R13 ;  /* 0x0000000d1a006986 */ /* 0x0001e8000c101508 */
[----:B0-----:R-:W3:Y:S04]  /*28420*/  LDL.LU.64 R26, [R1+0x180] ;  /* 0x00018000011a7983 */ /* 0x001ee80000300a00 */
[----:B------:R-:W3:Y:S04]  /*28430*/  LDL.LU R13, [R1+0x170] ;  /* 0x00017000010d7983 */ /* 0x000ee80000300800 */
[----:B--2---:R0:W-:Y:S04]  /*28440*/  @P1 STG.E.U16 desc[UR8][R16.64], R29 ;  /* 0x0000001d10001986 */ /* 0x0041e8000c101508 */
[----:B0-----:R-:W2:Y:S01]  /*28450*/  LDL.LU R17, [R1+0xf08] ;  /* 0x000f080001117983 */ /* 0x001ea20000300800 */
[----:B------:R-:W-:-:S03]  /*28460*/  VIADD R25, R28, 0x91 ;  /* 0x000000911c197836 */ /* 0x000fc60000000000 */
[----:B------:R-:W3:Y:S02]  /*28470*/  LDL.LU R16, [R1+0x16c] ;  /* 0x00016c0001107983 */ /* 0x000ee40000300800 */
[----:B------:R-:W-:Y:S01]  /*28480*/  ISETP.LT.AND P2, PT, R25, UR62, !P0 ;  /* 0x0000003e19007c0c */ /* 0x000fe2000c741270 */
[----:B------:R-:W-:Y:S01]  /*28490*/  VIADD R25, R11, UR58 ;  /* 0x0000003a0b197c36 */ /* 0x000fe20008000000 */
[----:B------:R-:W0:Y:S01]  /*284a0*/  LDCU UR58, c[0x0][0x39c] ;  /* 0x00007380ff3a77ac */ /* 0x000e220008000800 */
[C---:B------:R-:W-:Y:S02]  /*284b0*/  VIADD R11, R28.reuse, 0x92 ;  /* 0x000000921c0b7836 */ /* 0x040fe40000000000 */
[----:B------:R-:W-:Y:S01]  /*284c0*/  VIADD R12, R28, 0x94 ;  /* 0x000000941c0c7836 */ /* 0x000fe20000000000 */
[----:B----4-:R-:W-:Y:S01]  /*284d0*/  PRMT R18, R23, 0x7632, R18 ;  /* 0x0000763217127816 */ /* 0x010fe20000000012 */
[----:B------:R-:W4:Y:S01]  /*284e0*/  LDCU UR62, c[0x0][0x3b8] ;  /* 0x00007700ff3e77ac */ /* 0x000f220008000800 */
[----:B------:R-:W-:Y:S01]  /*284f0*/  ISETP.LT.AND P3, PT, R11, UR63, !P0 ;  /* 0x0000003f0b007c0c */ /* 0x000fe2000c761270 */
[----:B------:R-:W-:-:S02]  /*28500*/  IMAD.MOV.U32 R11, RZ, RZ, R8 ;  /* 0x000000ffff0b7224 */ /* 0x000fc400078e0008 */
[----:B------:R-:W-:Y:S01]  /*28510*/  VIADD R8, R28, 0x93 ;  /* 0x000000931c087836 */ /* 0x000fe20000000000 */
[----:B------:R-:W1:Y:S01]  /*28520*/  LDCU UR63, c[0x0][0x39c] ;  /* 0x00007380ff3f77ac */ /* 0x000e620008000800 */
[----:B------:R-:W-:Y:S01]  /*28530*/  ISETP.LT.AND P5, PT, R12, UR68, !P0 ;  /* 0x000000440c007c0c */ /* 0x000fe2000c7a1270 */
[----:B------:R-:W-:Y:S02]  /*28540*/  VIADD R12, R28, 0x95 ;  /* 0x000000951c0c7836 */ /* 0x000fe40000000000 */
[----:B------:R-:W-:Y:S01]  /*28550*/  ISETP.LT.AND P4, PT, R8, UR60, !P0 ;  /* 0x0000003c08007c0c */ /* 0x000fe2000c781270 */
[----:B------:R-:W2:Y:S02]  /*28560*/  LDCU UR60, c[0x0][0x39c] ;  /* 0x00007380ff3c77ac */ /* 0x000ea40008000800 */
[----:B0-----:R-:W-:Y:S01]  /*28570*/  ISETP.LT.AND P6, PT, R12, UR58, !P0 ;  /* 0x0000003a0c007c0c */ /* 0x001fe2000c7c1270 */
[----:B------:R-:W-:Y:S01]  /*28580*/  VIADD R12, R28, 0x96 ;  /* 0x000000961c0c7836 */ /* 0x000fe20000000000 */
[----:B------:R-:W0:Y:S01]  /*28590*/  LDCU UR68, c[0x0][0x3b8] ;  /* 0x00007700ff4477ac */ /* 0x000e220008000800 */
[----:B------:R-:W-:-:S02]  /*285a0*/  IMAD.MOV.U32 R8, RZ, RZ, R22 ;  /* 0x000000ffff087224 */ /* 0x000fc400078e0016 */
[----:B------:R-:W-:Y:S01]  /*285b0*/  IMAD.MOV.U32 R22, RZ, RZ, R20 ;  /* 0x000000ffff167224 */ /* 0x000fe200078e0014 */
[----:B------:R-:W0:Y:S01]  /*285c0*/  LDCU UR58, c[0x0][0x3b8] ;  /* 0x00007700ff3a77ac */ /* 0x000e220008000800 */
[----:B------:R-:W-:Y:S01]  /*285d0*/  VIADD R20, R25, UR24 ;  /* 0x0000001819147c36 */ /* 0x000fe20008000000 */
[----:B-1----:R-:W-:Y:S01]  /*285e0*/  ISETP.LT.AND P1, PT, R12, UR63, !P0 ;  /* 0x0000003f0c007c0c */ /* 0x002fe2000c721270 */
[----:B------:R-:W-:Y:S01]  /*285f0*/  VIADD R12, R28, 0x97 ;  /* 0x000000971c0c7836 */ /* 0x000fe20000000000 */
[----:B------:R-:W1:Y:S01]  /*28600*/  LDCU UR24, c[0x0][0x3b8] ;  /* 0x00007700ff1877ac */ /* 0x000e620008000800 */
[----:B------:R-:W0:Y:S01]  /*28610*/  LDCU UR63, c[0x0][0x3b8] ;  /* 0x00007700ff3f77ac */ /* 0x000e220008000800 */
[----:B--2---:R-:W-:Y:S02]  /*28620*/  PRMT R17, R29, 0x7632, R17 ;  /* 0x000076321d117816 */ /* 0x004fe40000000011 */
[----:B------:R-:W2:Y:S04]  /*28630*/  LDL.LU R29, [R1+0x8a8] ;  /* 0x0008a800011d7983 */ /* 0x000ea80000300800 */
[----:B---3--:R3:W-:Y:S04]  /*28640*/  @P2 STG.E.U16 desc[UR8][R14.64], R17 ;  /* 0x000000110e002986 */ /* 0x0087e8000c101508 */
[----:B---3--:R-:W3:Y:S01]  /*28650*/  LDL.LU.64 R14, [R1+0xf00] ;  /* 0x000f0000010e7983 */ /* 0x008ee20000300a00 */
[----:B------:R-:W-:Y:S01]  /*28660*/  ISETP.LT.AND P2, PT, R12, UR60, !P0 ;  /* 0x0000003c0c007c0c */ /* 0x000fe2000c741270 */
[----:B------:R-:W-:Y:S01]  /*28670*/  VIADD R12, R20, UR4 ;  /* 0x00000004140c7c36 */ /* 0x000fe20008000000 */
[----:B------:R-:W0:Y:S04]  /*28680*/  LDCU UR60, c[0x0][0x3b8] ;  /* 0x00007700ff3c77ac */ /* 0x000e280008000800 */
[----:B------:R1:W-:Y:S01]  /*28690*/  STL [R1+0x75c], R12 ;  /* 0x00075c0c01007387 */ /* 0x0003e20000100800 */
[----:B------:R-:W0:Y:S03]  /*286a0*/  LDCU UR4, c[0x0][0x3b8] ;  /* 0x00007700ff0477ac */ /* 0x000e260008000800 */
[----:B------:R-:W4:Y:S01]  /*286b0*/  LDL.LU R17, [R1+0x168] ;  /* 0x0001680001117983 */ /* 0x000f220000300800 */
[----:B-1----:R-:W-:Y:S01]  /*286c0*/  VIADD R12, R12, UR5 ;  /* 0x000000050c0c7c36 */ /* 0x002fe20008000000 */
[----:B------:R-:W1:Y:S04]  /*286d0*/  LDCU UR5, c[0x0][0x39c] ;  /* 0x00007380ff0577ac */ /* 0x000e680008000800 */
[----:B------:R-:W-:Y:S04]  /*286e0*/  STL [R1+0x76c], R12 ;  /* 0x00076c0c01007387 */ /* 0x000fe80000100800 */
[----:B------:R0:W-:Y:S02]  /*286f0*/  STL.64 [R1+0xeb8], R20 ;  /* 0x000eb81401007387 */ /* 0x0001e40000100a00 */
[----:B0-----:R-:W-:-:S02]  /*28700*/  IMAD.MOV.U32 R21, RZ, RZ, R7 ;  /* 0x000000ffff157224 */ /* 0x001fc400078e0007 */
[----:B------:R-:W4:Y:S01]  /*28710*/  LDL.LU R7, [R1+0x160] ;  /* 0x0001600001077983 */ /* 0x000f220000300800 */
[----:B--2---:R-:W-:-:S03]  /*28720*/  PRMT R10, R29, 0x7632, R10 ;  /* 0x000076321d0a7816 */ /* 0x004fc6000000000a */
[----:B---3--:R0:W-:Y:S04]  /*28730*/  @P3 STG.E.U16 desc[UR8][R14.64], R23 ;  /* 0x000000170e003986 */ /* 0x0081e8000c101508 */
[----:B------:R2:W-:Y:S01]  /*28740*/  @P4 STG.E.U16 desc[UR8][R26.64], R18 ;  /* 0x000000121a004986 */ /* 0x0005e2000c101508 */
[CC--:B0-----:R-:W-:Y:S01]  /*28750*/  LEA R14, P3, R13.reuse, R2.reuse, 0x1 ;  /* 0x000000020d0e7211 */ /* 0x0c1fe200078608ff */
[----:B------:R-:W-:Y:S01]  /*28760*/  VIADD R23, R12, UR21 ;  /* 0x000000150c177c36 */ /* 0x000fe20008000000 */
[----:B------:R-:W0:Y:S02]  /*28770*/  LDCU UR21, c[0x0][0x39c] ;  /* 0x00007380ff1577ac */ /* 0x000e240008000800 */
[-C--:B------:R-:W-:Y:S01]  /*28780*/  LEA.HI.X.SX32 R15, R13, R3.reuse, 0x1, P3 ;  /* 0x000000030d0f7211 */ /* 0x080fe200018f0eff */
[----:B--2---:R-:W-:Y:S01]  /*28790*/  VIADD R26, R23, UR15 ;  /* 0x0000000f171a7c36 */ /* 0x004fe20008000000 */
[C---:B------:R-:W-:Y:S01]  /*287a0*/  LEA R12, P3, R16.reuse, R2, 0x1 ;  /* 0x00000002100c7211 */ /* 0x040fe200078608ff */
[----:B------:R-:W2:Y:S01]  /*287b0*/  LDL.LU R27, [R1+0x158] ;  /* 0x00015800011b7983 */ /* 0x000ea20000300800 */
[----:B------:R-:W3:Y:S03]  /*287c0*/  LDCU UR15, c[0x0][0x39c] ;  /* 0x00007380ff0f77ac */ /* 0x000ee60008000800 */
[----:B------:R0:W-:Y:S01]  /*287d0*/  @P5 STG.E.U16 desc[UR8][R14.64], R29 ;  /* 0x0000001d0e005986 */ /* 0x0001e2000c101508 */
[----:B------:R-:W-:-:S03]  /*287e0*/  LEA.HI.X.SX32 R13, R16, R3, 0x1, P3 ;  /* 0x00000003100d7211 */ /* 0x000fc600018f0eff */
[----:B------:R-:W3:Y:S01]  /*287f0*/  LDL.LU R16, [R1+0x154] ;  /* 0x0001540001107983 */ /* 0x000ee20000300800 */
[----:B0-----:R-:W-:-:S03]  /*28800*/  IMAD.MOV.U32 R29, RZ, RZ, R22 ;  /* 0x000000ffff1d7224 */ /* 0x001fc600078e0016 */
[----:B------:R-:W3:Y:S01]  /*28810*/  LDL.LU R15, [R1+0x150] ;  /* 0x00015000010f7983 */ /* 0x000ee20000300800 */
[----:B------:R-:W-:Y:S01]  /*28820*/  VIADD R22, R26, UR20 ;  /* 0x000000141a167c36 */ /* 0x000fe20008000000 */
[----:B------:R-:W0:Y:S03]  /*28830*/  LDCU UR20, c[0x0][0x39c] ;  /* 0x00007380ff1477ac */ /* 0x000e260008000800 */
[----:B------:R-:W-:Y:S01]  /*28840*/  VIADD R14, R22, UR16 ;  /* 0x00000010160e7c36 */ /* 0x000fe20008000000 */
[----:B------:R1:W-:Y:S01]  /*28850*/  @P6 STG.E.U16 desc[UR8][R12.64], R10 ;  /* 0x0000000a0c006986 */ /* 0x0003e2000c101508 */
[-C--:B----4-:R-:W-:Y:S01]  /*28860*/  LEA R20, P5, R7, R2.reuse, 0x1 ;  /* 0x0000000207147211 */ /* 0x090fe200078a08ff */
[----:B------:R-:W4:Y:S02]  /*28870*/  LDCU UR16, c[0x0][0x39c] ;  /* 0x00007380ff1077ac */ /* 0x000f240008000800 */
[----:B-1----:R-:W3:Y:S04]  /*28880*/  LDL.LU R10, [R1+0x14c] ;  /* 0x00014c00010a7983 */ /* 0x002ee80000300800 */
[----:B------:R-:W3:Y:S04]  /*28890*/  LDL.LU R18, [R1+0x148] ;  /* 0x0001480001127983 */ /* 0x000ee80000300800 */
[----:B------:R1:W-:Y:S04]  /*288a0*/  STL [R1+0xed8], R14 ;  /* 0x000ed80e01007387 */ /* 0x0003e80000100800 */
[----:B-1----:R-:W3:Y:S01]  /*288b0*/  LDL.LU R14, [R1+0x15c] ;  /* 0x00015c00010e7983 */ /* 0x002ee20000300800 */
[----:B------:R-:W-:-:S03]  /*288c0*/  LEA R12, P3, R17, R2, 0x1 ;  /* 0x00000002110c7211 */ /* 0x000fc600078608ff */
[----:B------:R1:W-:Y:S01]  /*288d0*/  STL.64 [R1+0xec8], R22 ;  /* 0x000ec81601007387 */ /* 0x0003e20000100a00 */
[----:B------:R-:W-:-:S03]  /*288e0*/  LEA.HI.X.SX32 R13, R17, R3, 0x1, P3 ;  /* 0x00000003110d7211 */ /* 0x000fc600018f0eff */
[----:B------:R-:W4:Y:S04]  /*288f0*/  LDL.LU R19, [R1+0x140] ;  /* 0x0001400001137983 */ /* 0x000f280000300800 */
[----:B------:R-:W4:Y:S01]  /*28900*/  LDL.LU R17, [R1+0x13c] ;  /* 0x00013c0001117983 */ /* 0x000f220000300800 */
[----:B-1----:R-:W-:Y:S01]  /*28910*/  IMAD.MOV.U32 R23, RZ, RZ, R21 ;  /* 0x000000ffff177224 */ /* 0x002fe200078e0015 */
[-C--:B------:R-:W-:Y:S02]  /*28920*/  LEA R22, P4, R21, R2.reuse, 0x1 ;  /* 0x0000000215167211 */ /* 0x080fe400078808ff */
[-C--:B------:R-:W-:Y:S02]  /*28930*/  LEA.HI.X.SX32 R21, R7, R3.reuse, 0x1, P5 ;  /* 0x0000000307157211 */ /* 0x080fe400028f0eff */
[----:B------:R-:W-:Y:S01]  /*28940*/  LEA.HI.X.SX32 R23, R23, R3, 0x1, P4 ;  /* 0x0000000317177211 */ /* 0x000fe200020f0eff */
[----:B------:R-:W-:Y:S04]  /*28950*/  STL.64 [R1+0xd80], R12 ;  /* 0x000d800c01007387 */ /* 0x000fe80000100a00 */
[----:B------:R-:W4:Y:S04]  /*28960*/  LDL.LU R7, [R1+0x138] ;  /* 0x0001380001077983 */ /* 0x000f280000300800 */
[----:B------:R-:W-:Y:S04]  /*28970*/  STL.64 [R1+0xd78], R22 ;  /* 0x000d781601007387 */ /* 0x000fe80000100a00 */
[----:B------:R2:W-:Y:S02]  /*28980*/  STL.64 [R1+0xd70], R20 ;  /* 0x000d701401007387 */ /* 0x0005e40000100a00 */
[----:B--2---:R-:W-:-:S04]  /*28990*/  LEA R20, P4, R27, R2, 0x1 ;  /* 0x000000021b147211 */ /* 0x004fc800078808ff */
[----:B------:R-:W-:Y:S02]  /*289a0*/  LEA.HI.X.SX32 R21, R27, R3, 0x1, P4 ;  /* 0x000000031b157211 */ /* 0x000fe400020f0eff */
[----:B---3--:R-:W-:-:S04]  /*289b0*/  LEA R12, P3, R14, R2, 0x1 ;  /* 0x000000020e0c7211 */ /* 0x008fc800078608ff */
[----:B------:R-:W-:Y:S02]  /*289c0*/  LEA.HI.X.SX32 R13, R14, R3, 0x1, P3 ;  /* 0x000000030e0d7211 */ /* 0x000fe400018f0eff */
[----:B------:R-:W-:-:S03]  /*289d0*/  LEA R22, P3, R16, R2, 0x1 ;  /* 0x0000000210167211 */ /* 0x000fc600078608ff */
[----:B------:R1:W-:Y:S01]  /*289e0*/  STL.64 [R1+0xd68], R12 ;  /* 0x000d680c01007387 */ /* 0x0003e20000100a00 */
[----:B------:R-:W-:-:S03]  /*289f0*/  LEA.HI.X.SX32 R23, R16, R3, 0x1, P3 ;  /* 0x0000000310177211 */ /* 0x000fc600018f0eff */
[----:B------:R2:W-:Y:S01]  /*28a00*/  STL.64 [R1+0xd60], R20 ;  /* 0x000d601401007387 */ /* 0x0005e20000100a00 */
[----:B-1----:R-:W-:-:S03]  /*28a10*/  LEA R12, P5, R15, R2, 0x1 ;  /* 0x000000020f0c7211 */ /* 0x002fc600078a08ff */
[----:B------:R1:W-:Y:S01]  /*28a20*/  STL.64 [R1+0xd58], R22 ;  /* 0x000d581601007387 */ /* 0x0003e20000100a00 */
[CC--:B--2---:R-:W-:Y:S02]  /*28a30*/  LEA R20, P4, R10.reuse, R2.reuse, 0x1 ;  /* 0x000000020a147211 */ /* 0x0c4fe400078808ff */
[-C--:B------:R-:W-:Y:S02]  /*28a40*/  LEA.HI.X.SX32 R13, R15, R3.reuse, 0x1, P5 ;  /* 0x000000030f0d7211 */ /* 0x080fe400028f0eff */
[-C--:B------:R-:W-:Y:S02]  /*28a50*/  LEA.HI.X.SX32 R21, R10, R3.reuse, 0x1, P4 ;  /* 0x000000030a157211 */ /* 0x080fe400020f0eff */
[C---:B------:R-:W-:Y:S01]  /*28a60*/  LEA R14, P3, R18.reuse, R2, 0x1 ;  /* 0x00000002120e7211 */ /* 0x040fe200078608ff */
[----:B-1----:R-:W2:Y:S04]  /*28a70*/  LDL.LU R22, [R1+0x134] ;  /* 0x0001340001167983 */ /* 0x002ea80000300800 */
[----:B------:R-:W3:Y:S04]  /*28a80*/  LDL.LU R27, [R1+0x130] ;  /* 0x00013000011b7983 */ /* 0x000ee80000300800 */
[----:B------:R-:W2:Y:S01]  /*28a90*/  LDL.LU R16, [R1+0x12c] ;  /* 0x00012c0001107983 */ /* 0x000ea20000300800 */
[----:B------:R-:W-:-:S03]  /*28aa0*/  LEA.HI.X.SX32 R15, R18, R3, 0x1, P3 ;  /* 0x00000003120f7211 */ /* 0x000fc600018f0eff */
[----:B------:R1:W-:Y:S01]  /*28ab0*/  STL.64 [R1+0xd50], R12 ;  /* 0x000d500c01007387 */ /* 0x0003e20000100a00 */
[----:B----4-:R-:W-:-:S03]  /*28ac0*/  LEA R10, P5, R19, R2, 0x1 ;  /* 0x00000002130a7211 */ /* 0x010fc600078a08ff */
[----:B-1----:R-:W4:Y:S04]  /*28ad0*/  LDL.LU R13, [R1+0x128] ;  /* 0x00012800010d7983 */ /* 0x002f280000300800 */
[----:B------:R1:W-:Y:S04]  /*28ae0*/  STL.64 [R1+0xd48], R20 ;  /* 0x000d481401007387 */ /* 0x0003e80000100a00 */
[----:B------:R-:W2:Y:S04]  /*28af0*/  LDL.LU R12, [R1+0x124] ;  /* 0x00012400010c7983 */ /* 0x000ea80000300800 */
[----:B------:R-:W2:Y:S01]  /*28b00*/  LDL.LU R23, [R1+0x120] ;  /* 0x0001200001177983 */ /* 0x000ea20000300800 */
[----:B-1----:R-:W-:Y:S01]  /*28b10*/  IMAD.MOV.U32 R21, RZ, RZ, R11 ;  /* 0x000000ffff157224 */ /* 0x002fe200078e000b */
[----:B------:R-:W-:-:S02]  /*28b20*/  LEA R20, P4, R11, R2, 0x1 ;  /* 0x000000020b147211 */ /* 0x000fc400078808ff */
[----:B------:R-:W2:Y:S01]  /*28b30*/  LDL.LU R18, [R1+0x11c] ;  /* 0x00011c0001127983 */ /* 0x000ea20000300800 */
[-C--:B------:R-:W-:Y:S02]  /*28b40*/  LEA.HI.X.SX32 R11, R19, R3.reuse, 0x1, P5 ;  /* 0x00000003130b7211 */ /* 0x080fe400028f0eff */
[----:B------:R-:W-:Y:S01]  /*28b50*/  LEA.HI.X.SX32 R21, R21, R3, 0x1, P4 ;  /* 0x0000000315157211 */ /* 0x000fe200020f0eff */
[----:B------:R1:W-:Y:S04]  /*28b60*/  STL.64 [R1+0xd40], R14 ;  /* 0x000d400e01007387 */ /* 0x0003e80000100a00 */
[----:B------:R-:W2:Y:S04]  /*28b70*/  LDL.LU R19, [R1+0x118] ;  /* 0x0001180001137983 */ /* 0x000ea80000300800 */
[----:B------:R-:W-:Y:S01]  /*28b80*/  STL.64 [R1+0xd38], R20 ;  /* 0x000d381401007387 */ /* 0x000fe20000100a00 */
[----:B-1----:R-:W-:-:S03]  /*28b90*/  LEA R14, P3, R17, R2, 0x1 ;  /* 0x00000002110e7211 */ /* 0x002fc600078608ff */
[----:B------:R1:W-:Y:S01]  /*28ba0*/  STL.64 [R1+0xd30], R10 ;  /* 0x000d300a01007387 */ /* 0x0003e20000100a00 */
[----:B------:R-:W-:Y:S01]  /*28bb0*/  LEA.HI.X.SX32 R15, R17, R3, 0x1, P3 ;  /* 0x00000003110f7211 */ /* 0x000fe200018f0eff */
[----:B------:R-:W-:Y:S02]  /*28bc0*/  IMAD.MOV.U32 R17, RZ, RZ, R29 ;  /* 0x000000ffff117224 */ /* 0x000fe400078e001d */
[----:B------:R-:W2:Y:S01]  /*28bd0*/  LDL.LU R29, [R1+0x114] ;  /* 0x00011400011d7983 */ /* 0x000ea20000300800 */
[----:B-1----:R-:W-:-:S03]  /*28be0*/  LEA R10, P4, R7, R2, 0x1 ;  /* 0x00000002070a7211 */ /* 0x002fc600078808ff */
[----:B------:R1:W-:Y:S01]  /*28bf0*/  STL.64 [R1+0xd28], R14 ;  /* 0x000d280e01007387 */ /* 0x0003e20000100a00 */
[----:B------:R-:W-:Y:S02]  /*28c00*/  LEA.HI.X.SX32 R11, R7, R3, 0x1, P4 ;  /* 0x00000003070b7211 */ /* 0x000fe400020f0eff */
[----:B---3--:R-:W-:-:S04]  /*28c10*/  LEA R20, P5, R27, R2, 0x1 ;  /* 0x000000021b147211 */ /* 0x008fc800078a08ff */
[----:B------:R-:W-:Y:S01]  /*28c20*/  LEA.HI.X.SX32 R21, R27, R3, 0x1, P5 ;  /* 0x000000031b157211 */ /* 0x000fe200028f0eff */
[----:B--2---:R2:W-:Y:S04]  /*28c30*/  STL.64 [R1+0xef8], R28 ;  /* 0x000ef81c01007387 */ /* 0x0045e80000100a00 */
[----:B-1----:R-:W3:Y:S04]  /*28c40*/  LDL.LU R14, [R1+0x110] ;  /* 0x00011000010e7983 */ /* 0x002ee80000300800 */
[----:B------:R-:W3:Y:S01]  /*28c50*/  LDL.LU R15, [R1+0x10c] ;  /* 0x00010c00010f7983 */ /* 0x000ee20000300800 */
[----:B--2---:R-:W-:-:S03]  /*28c60*/  LEA R28, P3, R22, R2, 0x1 ;  /* 0x00000002161c7211 */ /* 0x004fc600078608ff */
[----:B------:R-:W2:Y:S01]  /*28c70*/  LDL.LU R7, [R1+0x108] ;  /* 0x0001080001077983 */ /* 0x000ea20000300800 */
[----:B------:R-:W-:-:S03]  /*28c80*/  LEA.HI.X.SX32 R29, R22, R3, 0x1, P3 ;  /* 0x00000003161d7211 */ /* 0x000fc600018f0eff */
[----:B------:R1:W-:Y:S04]  /*28c90*/  STL.64 [R1+0xd20], R10 ;  /* 0x000d200a01007387 */ /* 0x0003e80000100a00 */
[----:B------:R4:W-:Y:S04]  /*28ca0*/  STL.64 [R1+0xd00], R20 ;  /* 0x000d001401007387 */ /* 0x0009e80000100a00 */
[----:B------:R0:W-:Y:S01]  /*28cb0*/  STL.64 [R1+0xd08], R28 ;  /* 0x000d081c01007387 */ /* 0x0001e20000100a00 */
[-C--:B-1----:R-:W-:Y:S02]  /*28cc0*/  LEA R10, P4, R16, R2.reuse, 0x1 ;  /* 0x00000002100a7211 */ /* 0x082fe400078808ff */
[----:B----4-:R-:W-:-:S02]  /*28cd0*/  LEA R20, P3, R13, R2, 0x1 ;  /* 0x000000020d147211 */ /* 0x010fc400078608ff */
[-C--:B------:R-:W-:Y:S02]  /*28ce0*/  LEA.HI.X.SX32 R11, R16, R3.reuse, 0x1, P4 ;  /* 0x00000003100b7211 */ /* 0x080fe400020f0eff */
[C---:B0-----:R-:W-:Y:S02]  /*28cf0*/  LEA R28, P4, R12.reuse, R2, 0x1 ;  /* 0x000000020c1c7211 */ /* 0x041fe400078808ff */
[-C--:B------:R-:W-:Y:S01]  /*28d00*/  LEA.HI.X.SX32 R21, R13, R3.reuse, 0x1, P3 ;  /* 0x000000030d157211 */ /* 0x080fe200018f0eff */
[----:B------:R-:W-:Y:S01]  /*28d10*/  STL.64 [R1+0xcf8], R10 ;  /* 0x000cf80a01007387 */ /* 0x000fe20000100a00 */
[----:B------:R-:W-:-:S03]  /*28d20*/  LEA.HI.X.SX32 R29, R12, R3, 0x1, P4 ;  /* 0x000000030c1d7211 */ /* 0x000fc600020f0eff */
[----:B------:R-:W4:Y:S04]  /*28d30*/  LDL.LU R27, [R1+0x104] ;  /* 0x00010400011b7983 */ /* 0x000f280000300800 */
[----:B------:R-:W2:Y:S04]  /*28d40*/  LDL.LU R16, [R1+0x100] ;  /* 0x0001000001107983 */ /* 0x000ea80000300800 */
[----:B------:R-:W2:Y:S04]  /*28d50*/  LDL.LU R13, [R1+0xfc] ;  /* 0x0000fc00010d7983 */ /* 0x000ea80000300800 */
[----:B------:R-:W-:Y:S04]  /*28d60*/  STL.64 [R1+0xcf0], R20 ;  /* 0x000cf01401007387 */ /* 0x000fe80000100a00 */
[----:B------:R0:W-:Y:S04]  /*28d70*/  STL.64 [R1+0xcd8], R28 ;  /* 0x000cd81c01007387 */ /* 0x0001e80000100a00 */
[----:B0-----:R-:W2:Y:S04]  /*28d80*/  LDL.LU.64 R28, [R1+0xef8] ;  /* 0x000ef800011c7983 */ /* 0x001ea80000300a00 */
[----:B------:R-:W4:Y:S01]  /*28d90*/  LDL.LU R12, [R1+0xf8] ;  /* 0x0000f800010c7983 */ /* 0x000f220000300800 */
[----:B------:R-:W-:-:S02]  /*28da0*/  LEA R10, P5, R23, R2, 0x1 ;  /* 0x00000002170a7211 */ /* 0x000fc400078a08ff */
[C---:B------:R-:W-:Y:S02]  /*28db0*/  LEA R20, P3, R18.reuse, R2, 0x1 ;  /* 0x0000000212147211 */ /* 0x040fe400078608ff */
[-C--:B------:R-:W-:Y:S02]  /*28dc0*/  LEA.HI.X.SX32 R11, R23, R3.reuse, 0x1, P5 ;  /* 0x00000003170b7211 */ /* 0x080fe400028f0eff */
[----:B------:R-:W-:-:S03]  /*28dd0*/  LEA.HI.X.SX32 R21, R18, R3, 0x1, P3 ;  /* 0x0000000312157211 */ /* 0x000fc600018f0eff */
[----:B------:R0:W-:Y:S04]  /*28de0*/  STL.64 [R1+0xcd0], R10 ;  /* 0x000cd00a01007387 */ /* 0x0001e80000100a00 */
[----:B------:R-:W4:Y:S04]  /*28df0*/  LDL.LU R18, [R1+0xf0] ;  /* 0x0000f00001127983 */ /* 0x000f280000300800 */
[----:B------:R3:W-:Y:S01]  /*28e00*/  STL.64 [R1+0xcb8], R20 ;  /* 0x000cb81401007387 */ /* 0x0007e20000100a00 */
[----:B0-----:R-:W-:-:S04]  /*28e10*/  LEA R10, P4, R19, R2, 0x1 ;  /* 0x00000002130a7211 */ /* 0x001fc800078808ff */
[----:B------:R-:W-:-:S05]  /*28e20*/  LEA.HI.X.SX32 R11, R19, R3, 0x1, P4 ;  /* 0x00000003130b7211 */ /* 0x000fca00020f0eff */
[----:B------:R0:W-:Y:S01]  /*28e30*/  STL.64 [R1+0xcb0], R10 ;  /* 0x000cb00a01007387 */ /* 0x0001e20000100a00 */
[----:B---3--:R-:W-:-:S04]  /*28e40*/  LEA R20, P5, R14, R2, 0x1 ;  /* 0x000000020e147211 */ /* 0x008fc800078a08ff */
[----:B------:R-:W-:Y:S02]  /*28e50*/  LEA.HI.X.SX32 R21, R14, R3, 0x1, P5 ;  /* 0x000000030e157211 */ /* 0x000fe400028f0eff */
[----:B0-----:R-:W-:-:S04]  /*28e60*/  LEA R10, P4, R15, R2, 0x1 ;  /* 0x000000020f0a7211 */ /* 0x001fc800078808ff */
[----:B------:R-:W-:Y:S02]  /*28e70*/  LEA.HI.X.SX32 R11, R15, R3, 0x1, P4 ;  /* 0x000000030f0b7211 */ /* 0x000fe400020f0eff */
[----:B--2---:R-:W-:-:S04]  /*28e80*/  LEA R22, P3, R29, R2, 0x1 ;  /* 0x000000021d167211 */ /* 0x004fc800078608ff */
[----:B------:R-:W-:Y:S02]  /*28e90*/  LEA.HI.X.SX32 R23, R29, R3, 0x1, P3 ;  /* 0x000000031d177211 */ /* 0x000fe400018f0eff */
[----:B------:R-:W2:Y:S04]  /*28ea0*/  LDL.LU R29, [R1+0xec] ;  /* 0x0000ec00011d7983 */ /* 0x000ea80000300800 */
[----:B------:R-:W3:Y:S04]  /*28eb0*/  LDL.LU R19, [R1+0xe8] ;  /* 0x0000e80001137983 */ /* 0x000ee80000300800 */
[----:B------:R-:W-:Y:S04]  /*28ec0*/  STL.64 [R1+0xca8], R22 ;  /* 0x000ca81601007387 */ /* 0x000fe80000100a00 */
[----:B------:R0:W-:Y:S04]  /*28ed0*/  STL.64 [R1+0xca0], R20 ;  /* 0x000ca01401007387 */ /* 0x0001e80000100a00 */
[----:B------:R1:W-:Y:S04]  /*28ee0*/  STL.64 [R1+0xc88], R10 ;  /* 0x000c880a01007387 */ /* 0x0003e80000100a00 */
[----:B------:R-:W3:Y:S01]  /*28ef0*/  LDL.LU R14, [R1+0xe4] ;  /* 0x0000e400010e7983 */ /* 0x000ee20000300800 */
[----:B0-----:R-:W-:-:S03]  /*28f00*/  LEA R20, P3, R7, R2, 0x1 ;  /* 0x0000000207147211 */ /* 0x001fc600078608ff */
[----:B------:R-:W3:Y:S01]  /*28f10*/  LDL.LU R15, [R1+0xe0] ;  /* 0x0000e000010f7983 */ /* 0x000ee20000300800 */
[----:B------:R-:W-:Y:S02]  /*28f20*/  LEA.HI.X.SX32 R21, R7, R3, 0x1, P3 ;  /* 0x0000000307157211 */ /* 0x000fe400018f0eff */
[-C--:B-1----:R-:W-:Y:S01]  /*28f30*/  LEA R10, P5, R16, R2.reuse, 0x1 ;  /* 0x00000002100a7211 */ /* 0x082fe200078a08ff */
[----:B------:R-:W3:Y:S01]  /*28f40*/  LDL.LU R7, [R1+0xdc] ;  /* 0x0000dc0001077983 */ /* 0x000ee20000300800 */
[----:B----4-:R-:W-:-:S03]  /*28f50*/  LEA R22, P4, R27, R2, 0x1 ;  /* 0x000000021b167211 */ /* 0x010fc600078808ff */
[----:B------:R0:W-:Y:S01]  /*28f60*/  STL.64 [R1+0xc80], R20 ;  /* 0x000c801401007387 */ /* 0x0001e20000100a00 */
[-C--:B------:R-:W-:Y:S02]  /*28f70*/  LEA.HI.X.SX32 R11, R16, R3.reuse, 0x1, P5 ;  /* 0x00000003100b7211 */ /* 0x080fe400028f0eff */
[----:B------:R-:W-:-:S03]  /*28f80*/  LEA.HI.X.SX32 R23, R27, R3, 0x1, P4 ;  /* 0x000000031b177211 */ /* 0x000fc600020f0eff */
[----:B------:R1:W-:Y:S01]  /*28f90*/  STL.64 [R1+0xc60], R10 ;  /* 0x000c600a01007387 */ /* 0x0003e20000100a00 */
[----:B0-----:R-:W-:-:S03]  /*28fa0*/  LEA R20, P3, R13, R2, 0x1 ;  /* 0x000000020d147211 */ /* 0x001fc600078608ff */
[----:B------:R-:W-:Y:S01]  /*28fb0*/  STL.64 [R1+0xc68], R22 ;  /* 0x000c681601007387 */ /* 0x000fe20000100a00 */
[-C--:B------:R-:W-:Y:S02]  /*28fc0*/  LEA.HI.X.SX32 R21, R13, R3.reuse, 0x1, P3 ;  /* 0x000000030d157211 */ /* 0x080fe400018f0eff */
[C---:B-1----:R-:W-:Y:S01]  /*28fd0*/  LEA R10, P4, R12.reuse, R2, 0x1 ;  /* 0x000000020c0a7211 */ /* 0x042fe200078808ff */
[----:B------:R-:W4:Y:S04]  /*28fe0*/  LDL.LU R13, [R1+0xd8] ;  /* 0x0000d800010d7983 */ /* 0x000f280000300800 */
[----:B------:R0:W-:Y:S01]  /*28ff0*/  STL.64 [R1+0xc48], R20 ;  /* 0x000c481401007387 */ /* 0x0001e20000100a00 */
[----:B------:R-:W-:-:S03]  /*29000*/  LEA.HI.X.SX32 R11, R12, R3, 0x1, P4 ;  /* 0x000000030c0b7211 */ /* 0x000fc600020f0eff */
[----:B0-----:R-:W3:Y:S04]  /*29010*/  LDL.LU R20, [R1+0xd4] ;  /* 0x0000d40001147983 */ /* 0x001ee80000300800 */
[----:B------:R-:W3:Y:S04]  /*29020*/  LDL.LU R21, [R1+0xd0] ;  /* 0x0000d00001157983 */ /* 0x000ee80000300800 */
[----:B------:R-:W3:Y:S04]  /*29030*/  LDL.LU R12, [R1+0xcc] ;  /* 0x0000cc00010c7983 */ /* 0x000ee80000300800 */
[----:B------:R-:W3:Y:S01]  /*29040*/  LDL.LU R27, [R1+0xc8] ;  /* 0x0000c800011b7983 */ /* 0x000ee20000300800 */
[CC--:B------:R-:W-:Y:S01]  /*29050*/  LEA R16, P5, R18.reuse, R2.reuse, 0x1 ;  /* 0x0000000212107211 */ /* 0x0c0fe200078a08ff */
[----:B------:R-:W-:Y:S01]  /*29060*/  IMAD.MOV.U32 R23, RZ, RZ, R17 ;  /* 0x000000ffff177224 */ /* 0x000fe200078e0011 */
[----:B------:R-:W-:Y:S01]  /*29070*/  LEA R22, P3, R17, R2, 0x1 ;  /* 0x0000000211167211 */ /* 0x000fe200078608ff */
[----:B------:R2:W-:Y:S01]  /*29080*/  STL.64 [R1+0xc40], R10 ;  /* 0x000c400a01007387 */ /* 0x0005e20000100a00 */
[----:B------:R-:W-:-:S02]  /*29090*/  LEA.HI.X.SX32 R17, R18, R3, 0x1, P5 ;  /* 0x0000000312117211 */ /* 0x000fc400028f0eff */
[----:B------:R-:W-:Y:S02]  /*290a0*/  LEA.HI.X.SX32 R23, R23, R3, 0x1, P3 ;  /* 0x0000000317177211 */ /* 0x000fe400018f0eff */
[----:B--2---:R-:W-:-:S04]  /*290b0*/  LEA R10, P4, R29, R2, 0x1 ;  /* 0x000000021d0a7211 */ /* 0x004fc800078808ff */
[----:B------:R-:W-:Y:S01]  /*290c0*/  LEA.HI.X.SX32 R11, R29, R3, 0x1, P4 ;  /* 0x000000031d0b7211 */ /* 0x000fe200020f0eff */
[----:B---3--:R-:W-:Y:S04]  /*290d0*/  STL.64 [R1+0xef0], R26 ;  /* 0x000ef01a01007387 */ /* 0x008fe80000100a00 */
[----:B------:R0:W-:Y:S04]  /*290e0*/  STL.64 [R1+0xc30], R16 ;  /* 0x000c301001007387 */ /* 0x0001e80000100a00 */
[----:B------:R1:W-:Y:S04]  /*290f0*/  STL.64 [R1+0xc38], R22 ;  /* 0x000c381601007387 */ /* 0x0003e80000100a00 */
[----:B------:R2:W-:Y:S01]  /*29100*/  STL.64 [R1+0xc18], R10 ;  /* 0x000c180a01007387 */ /* 0x0005e20000100a00 */
[----:B0-----:R-:W-:-:S03]  /*29110*/  LEA R16, P3, R19, R2, 0x1 ;  /* 0x0000000213107211 */ /* 0x001fc600078608ff */
[----:B------:R-:W3:Y:S01]  /*29120*/  LDL.LU R18, [R1+0xc4] ;  /* 0x0000c40001127983 */ /* 0x000ee20000300800 */
[----:B-1----:R-:W-:-:S03]  /*29130*/  LEA R22, P4, R14, R2, 0x1 ;  /* 0x000000020e167211 */ /* 0x002fc600078808ff */
[----:B------:R-:W3:Y:S01]  /*29140*/  LDL.LU R29, [R1+0xc0] ;  /* 0x0000c000011d7983 */ /* 0x000ee20000300800 */
[-C--:B------:R-:W-:Y:S02]  /*29150*/  LEA.HI.X.SX32 R17, R19, R3.reuse, 0x1, P3 ;  /* 0x0000000313117211 */ /* 0x080fe400018f0eff */
[CC--:B--2---:R-:W-:Y:S01]  /*29160*/  LEA R10, P5, R15.reuse, R2.reuse, 0x1 ;  /* 0x000000020f0a7211 */ /* 0x0c4fe200078a08ff */
[----:B------:R-:W2:Y:S01]  /*29170*/  LDL.LU R19, [R1+0xbc] ;  /* 0x0000bc0001137983 */ /* 0x000ea20000300800 */
[-C--:B------:R-:W-:Y:S02]  /*29180*/  LEA.HI.X.SX32 R23, R14, R3.reuse, 0x1, P4 ;  /* 0x000000030e177211 */ /* 0x080fe400020f0eff */
[----:B------:R-:W-:Y:S01]  /*29190*/  LEA.HI.X.SX32 R11, R15, R3, 0x1, P5 ;  /* 0x000000030f0b7211 */ /* 0x000fe200028f0eff */
[----:B------:R0:W-:Y:S04]  /*291a0*/  STL.64 [R1+0xc10], R16 ;  /* 0x000c101001007387 */ /* 0x0001e80000100a00 */
[----:B------:R-:W2:Y:S04]  /*291b0*/  LDL.LU R15, [R1+0xb8] ;  /* 0x0000b800010f7983 */ /* 0x000ea80000300800 */
[----:B------:R1:W-:Y:S01]  /*291c0*/  STL.64 [R1+0xc08], R22 ;  /* 0x000c081601007387 */ /* 0x0003e20000100a00 */
[----:B0-----:R-:W-:-:S03]  /*291d0*/  LEA R16, P3, R7, R2, 0x1 ;  /* 0x0000000207107211 */ /* 0x001fc600078608ff */
[----:B------:R4:W-:Y:S01]  /*291e0*/  STL.64 [R1+0xc00], R10 ;  /* 0x000c000a01007387 */ /* 0x0009e20000100a00 */
[----:B------:R-:W-:Y:S02]  /*291f0*/  LEA.HI.X.SX32 R17, R7, R3, 0x1, P3 ;  /* 0x0000000307117211 */ /* 0x000fe400018f0eff */
[-C--:B------:R-:W-:Y:S01]  /*29200*/  LEA R26, P3, R20, R2.reuse, 0x1 ;  /* 0x00000002141a7211 */ /* 0x080fe200078608ff */
[----:B-1----:R-:W2:Y:S01]  /*29210*/  LDL.LU R22, [R1+0xb4] ;  /* 0x0000b40001167983 */ /* 0x002ea20000300800 */
[----:B----4-:R-:W-:-:S03]  /*29220*/  LEA R10, P4, R13, R2, 0x1 ;  /* 0x000000020d0a7211 */ /* 0x010fc600078808ff */
[----:B------:R-:W4:Y:S01]  /*29230*/  LDL.LU R7, [R1+0xb0] ;  /* 0x0000b00001077983 */ /* 0x000f220000300800 */
[-C--:B------:R-:W-:Y:S02]  /*29240*/  LEA.HI.X.SX32 R27, R20, R3.reuse, 0x1, P3 ;  /* 0x00000003141b7211 */ /* 0x080fe400018f0eff */
[----:B------:R-:W-:Y:S01]  /*29250*/  LEA.HI.X.SX32 R11, R13, R3, 0x1, P4 ;  /* 0x000000030d0b7211 */ /* 0x000fe200020f0eff */
[----:B------:R-:W-:Y:S04]  /*29260*/  STL.64 [R1+0xbe0], R16 ;  /* 0x000be01001007387 */ /* 0x000fe80000100a00 */
[----:B------:R-:W2:Y:S04]  /*29270*/  LDL.LU R13, [R1+0xac] ;  /* 0x0000ac00010d7983 */ /* 0x000ea80000300800 */
[----:B------:R-:W2:Y:S04]  /*29280*/  LDL.LU R23, [R1+0xa8] ;  /* 0x0000a80001177983 */ /* 0x000ea80000300800 */
[----:B------:R-:W-:Y:S04]  /*29290*/  STL.64 [R1+0xb48], R10 ;  /* 0x000b480a01007387 */ /* 0x000fe80000100a00 */
[----:B------:R0:W-:Y:S04]  /*292a0*/  STL.64 [R1+0xae0], R26 ;  /* 0x000ae01a01007387 */ /* 0x0001e80000100a00 */
[----:B0-----:R-:W2:Y:S01]  /*292b0*/  LDL.LU.64 R26, [R1+0xef0] ;  /* 0x000ef000011a7983 */ /* 0x001ea20000300a00 */
[----:B------:R-:W-:-:S02]  /*292c0*/  LEA R16, P5, R21, R2, 0x1 ;  /* 0x0000000215107211 */ /* 0x000fc400078a08ff */
[C---:B------:R-:W-:Y:S02]  /*292d0*/  LEA R10, P4, R12.reuse, R2, 0x1 ;  /* 0x000000020c0a7211 */ /* 0x040fe400078808ff */
[-C--:B------:R-:W-:Y:S02]  /*292e0*/  LEA.HI.X.SX32 R17, R21, R3.reuse, 0x1, P5 ;  /* 0x0000000315117211 */ /* 0x080fe400028f0eff */
[----:B------:R-:W-:-:S03]  /*292f0*/  LEA.HI.X.SX32 R11, R12, R3, 0x1, P4 ;  /* 0x000000030c0b7211 */ /* 0x000fc600020f0eff */
[----:B------:R-:W-:Y:S04]  /*29300*/  STL.64 [R1+0xac8], R16 ;  /* 0x000ac81001007387 */ /* 0x000fe80000100a00 */
[----:B------:R0:W-:Y:S04]  /*29310*/  STL.64 [R1+0xa80], R10 ;  /* 0x000a800a01007387 */ /* 0x0001e80000100a00 */
[----:B------:R-:W4:Y:S04]  /*29320*/  LDL.LU R12, [R1+0xa4] ;  /* 0x0000a400010c7983 */ /* 0x000f280000300800 */
[----:B------:R-:W4:Y:S01]  /*29330*/  LDL.LU R14, [R1+0xa0] ;  /* 0x0000a000010e7983 */ /* 0x000f220000300800 */
[----:B---3--:R-:W-:-:S02]  /*29340*/  LEA R20, P4, R18, R2, 0x1 ;  /* 0x0000000212147211 */ /* 0x008fc400078808ff */
[CC--:B0-----:R-:W-:Y:S02]  /*29350*/  LEA R10, P5, R29.reuse, R2.reuse, 0x1 ;  /* 0x000000021d0a7211 */ /* 0x0c1fe400078a08ff */
[-C--:B------:R-:W-:Y:S02]  /*29360*/  LEA.HI.X.SX32 R21, R18, R3.reuse, 0x1, P4 ;  /* 0x0000000312157211 */ /* 0x080fe400020f0eff */
[----:B------:R-:W-:Y:S02]  /*29370*/  LEA.HI.X.SX32 R11, R29, R3, 0x1, P5 ;  /* 0x000000031d0b7211 */ /* 0x000fe400028f0eff */
[----:B--2---:R-:W-:-:S04]  /*29380*/  LEA R16, P3, R27, R2, 0x1 ;  /* 0x000000021b107211 */ /* 0x004fc800078608ff */
[----:B------:R-:W-:Y:S02]  /*29390*/  LEA.HI.X.SX32 R17, R27, R3, 0x1, P3 ;  /* 0x000000031b117211 */ /* 0x000fe400018f0eff */
[----:B------:R-:W2:Y:S04]  /*293a0*/  LDL.LU R27, [R1+0x9c] ;  /* 0x00009c00011b7983 */ /* 0x000ea80000300800 */
[----:B------:R0:W-:Y:S04]  /*293b0*/  STL.64 [R1+0x890], R16 ;  /* 0x0008901001007387 */ /* 0x0001e80000100a00 */
[----:B------:R-:W3:Y:S04]  /*293c0*/  LDL.LU R29, [R1+0x98] ;  /* 0x00009800011d7983 */ /* 0x000ee80000300800 */
[----:B------:R1:W-:Y:S01]  /*293d0*/  STL.64 [R1+0x878], R20 ;  /* 0x0008781401007387 */ /* 0x0003e20000100a00 */
[----:B0-----:R-:W-:-:S03]  /*293e0*/  LEA R16, P3, R19, R2, 0x1 ;  /* 0x0000000213107211 */ /* 0x001fc600078608ff */
[----:B------:R0:W-:Y:S01]  /*293f0*/  STL.64 [R1+0x870], R10 ;  /* 0x0008700a01007387 */ /* 0x0001e20000100a00 */
[----:B------:R-:W-:Y:S02]  /*29400*/  LEA.HI.X.SX32 R17, R19, R3, 0x1, P3 ;  /* 0x0000000313117211 */ /* 0x000fe400018f0eff */
[-C--:B------:R-:W-:Y:S01]  /*29410*/  LEA R18, P3, R22, R2.reuse, 0x1 ;  /* 0x0000000216127211 */ /* 0x080fe200078608ff */
[----:B-1----:R-:W2:Y:S01]  /*29420*/  LDL.LU R20, [R1+0x94] ;  /* 0x0000940001147983 */ /* 0x002ea20000300800 */
[----:B0-----:R-:W-:-:S03]  /*29430*/  LEA R10, P4, R15, R2, 0x1 ;  /* 0x000000020f0a7211 */ /* 0x001fc600078808ff */
[----:B------:R-:W2:Y:S01]  /*29440*/  LDL.LU R21, [R1+0x90] ;  /* 0x0000900001157983 */ /* 0x000ea20000300800 */
[-C--:B------:R-:W-:Y:S02]  /*29450*/  LEA.HI.X.SX32 R19, R22, R3.reuse, 0x1, P3 ;  /* 0x0000000316137211 */ /* 0x080fe400018f0eff */
[----:B------:R-:W-:Y:S01]  /*29460*/  LEA.HI.X.SX32 R11, R15, R3, 0x1, P4 ;  /* 0x000000030f0b7211 */ /* 0x000fe200020f0eff */
[----:B------:R-:W-:Y:S04]  /*29470*/  STL.64 [R1+0x860], R16 ;  /* 0x0008601001007387 */ /* 0x000fe80000100a00 */
[----:B------:R-:W2:Y:S04]  /*29480*/  LDL.LU R15, [R1+0x8c] ;  /* 0x00008c00010f7983 */ /* 0x000ea80000300800 */
[----:B------:R-:W-:Y:S04]  /*29490*/  STL.64 [R1+0x838], R10 ;  /* 0x0008380a01007387 */ /* 0x000fe80000100a00 */
[----:B------:R0:W-:Y:S04]  /*294a0*/  STL.64 [R1+0x818], R18 ;  /* 0x0008181201007387 */ /* 0x0001e80000100a00 */
[----:B0-----:R-:W2:Y:S01]  /*294b0*/  LDL.LU R18, [R1+0xee8] ;  /* 0x000ee80001127983 */ /* 0x001ea20000300800 */
[----:B----4-:R-:W-:-:S02]  /*294c0*/  LEA R16, P5, R7, R2, 0x1 ;  /* 0x0000000207107211 */ /* 0x010fc400078a08ff */
[-C--:B------:R-:W-:Y:S01]  /*294d0*/  LEA R10, P4, R13, R2.reuse, 0x1 ;  /* 0x000000020d0a7211 */ /* 0x080fe200078808ff */
[----:B------:R-:W-:Y:S01]  /*294e0*/  IMAD.MOV.U32 R19, RZ, RZ, R6 ;  /* 0x000000ffff137224 */ /* 0x000fe200078e0006 */
[-C--:B------:R-:W-:Y:S02]  /*294f0*/  LEA.HI.X.SX32 R17, R7, R3.reuse, 0x1, P5 ;  /* 0x0000000307117211 */ /* 0x080fe400028f0eff */
[----:B------:R-:W-:Y:S02]  /*29500*/  LEA.HI.X.SX32 R11, R13, R3, 0x1, P4 ;  /* 0x000000030d0b7211 */ /* 0x000fe400020f0eff */
[----:B------:R-:W-:-:S04]  /*29510*/  LEA R6, P3, R23, R2, 0x1 ;  /* 0x0000000217067211 */ /* 0x000fc800078608ff */
[----:B------:R-:W-:Y:S01]  /*29520*/  LEA.HI.X.SX32 R7, R23, R3, 0x1, P3 ;  /* 0x0000000317077211 */ /* 0x000fe200018f0eff */
[----:B--2---:R0:W-:Y:S04]  /*29530*/  STL.64 [R1+0xee0], R18 ;  /* 0x000ee01201007387 */ /* 0x0041e80000100a00 */
[----:B------:R1:W-:Y:S04]  /*29540*/  STL.64 [R1+0x810], R16 ;  /* 0x0008101001007387 */ /* 0x0003e80000100a00 */
[----:B------:R2:W-:Y:S01]  /*29550*/  STL.64 [R1+0x800], R10 ;  /* 0x0008000a01007387 */ /* 0x0005e20000100a00 */
[----:B0-----:R-:W-:-:S03]  /*29560*/  LEA R18, P4, R12, R2, 0x1 ;  /* 0x000000020c127211 */ /* 0x001fc600078808ff */
[----:B-1----:R-:W4:Y:S01]  /*29570*/  LDL.LU R16, [R1+0x84] ;  /* 0x0000840001107983 */ /* 0x002f220000300800 */
[-C--:B------:R-:W-:Y:S02]  /*29580*/  LEA.HI.X.SX32 R19, R12, R3.reuse, 0x1, P4 ;  /* 0x000000030c137211 */ /* 0x080fe400020f0eff */
[CC--:B--2---:R-:W-:Y:S01]  /*29590*/  LEA R10, P5, R14.reuse, R2.reuse, 0x1 ;  /* 0x000000020e0a7211 */ /* 0x0c4fe200078a08ff */
[----:B------:R-:W2:Y:S03]  /*295a0*/  LDL.LU R17, [R1+0x80] ;  /* 0x0000800001117983 */ /* 0x000ea60000300800 */
[----:B------:R-:W-:Y:S01]  /*295b0*/  LEA.HI.X.SX32 R11, R14, R3, 0x1, P5 ;  /* 0x000000030e0b7211 */ /* 0x000fe200028f0eff */
[----:B------:R-:W2:Y:S04]  /*295c0*/  LDL.LU R13, [R1+0x7c] ;  /* 0x00007c00010d7983 */ /* 0x000ea80000300800 */
[----:B------:R0:W-:Y:S04]  /*295d0*/  STL.64 [R1+0x7d8], R6 ;  /* 0x0007d80601007387 */ /* 0x0001e80000100a00 */
[----:B------:R-:W2:Y:S04]  /*295e0*/  LDL.LU R12, [R1+0x78] ;  /* 0x00007800010c7983 */ /* 0x000ea80000300800 */
[----:B------:R1:W-:Y:S01]  /*295f0*/  STL.64 [R1+0x7c0], R18 ;  /* 0x0007c01201007387 */ /* 0x0003e20000100a00 */
[----:B0-----:R-:W-:-:S03]  /*29600*/  LEA R6, P3, R27, R2, 0x1 ;  /* 0x000000021b067211 */ /* 0x001fc600078608ff */
[----:B------:R3:W-:Y:S01]  /*29610*/  STL.64 [R1+0x7b8], R10 ;  /* 0x0007b80a01007387 */ /* 0x0007e20000100a00 */
[----:B------:R-:W-:-:S03]  /*29620*/  LEA.HI.X.SX32 R7, R27, R3, 0x1, P3 ;  /* 0x000000031b077211 */ /* 0x000fc600018f0eff */
[----:B------:R-:W2:Y:S01]  /*29630*/  LDL.LU R22, [R1+0x74] ;  /* 0x0000740001167983 */ /* 0x000ea20000300800 */
[----:B-1----:R-:W-:-:S03]  /*29640*/  LEA R18, P3, R20, R2, 0x1 ;  /* 0x0000000214127211 */ /* 0x002fc600078608ff */
[----:B------:R-:W2:Y:S01]  /*29650*/  LDL.LU R23, [R1+0x70] ;  /* 0x0000700001177983 */ /* 0x000ea20000300800 */
[----:B---3--:R-:W-:-:S03]  /*29660*/  LEA R10, P4, R29, R2, 0x1 ;  /* 0x000000021d0a7211 */ /* 0x008fc600078808ff */
[----:B------:R-:W3:Y:S01]  /*29670*/  LDL.LU R27, [R1+0x6c] ;  /* 0x00006c00011b7983 */ /* 0x000ee20000300800 */
[-C--:B------:R-:W-:Y:S02]  /*29680*/  LEA.HI.X.SX32 R19, R20, R3.reuse, 0x1, P3 ;  /* 0x0000000314137211 */ /* 0x080fe400018f0eff */
[----:B------:R-:W-:Y:S01]  /*29690*/  LEA.HI.X.SX32 R11, R29, R3, 0x1, P4 ;  /* 0x000000031d0b7211 */ /* 0x000fe200020f0eff */
[----:B------:R-:W-:Y:S01]  /*296a0*/  STL.64 [R1+0x7a8], R6 ;  /* 0x0007a80601007387 */ /* 0x000fe20000100a00 */
[----:B------:R-:W-:-:S03]  /*296b0*/  IMAD.MOV.U32 R29, RZ, RZ, R8 ;  /* 0x000000ffff1d7224 */ /* 0x000fc600078e0008 */
[----:B------:R-:W3:Y:S04]  /*296c0*/  LDL.LU R8, [R1+0x68] ;  /* 0x0000680001087983 */ /* 0x000ee80000300800 */
[----:B------:R-:W-:Y:S04]  /*296d0*/  STL.64 [R1+0x798], R10 ;  /* 0x0007980a01007387 */ /* 0x000fe80000100a00 */
[----:B------:R0:W-:Y:S04]  /*296e0*/  STL.64 [R1+0x778], R18 ;  /* 0x0007781201007387 */ /* 0x0001e80000100a00 */
[----:B0-----:R-:W3:Y:S01]  /*296f0*/  LDL.LU.64 R18, [R1+0xee0] ;  /* 0x000ee00001127983 */ /* 0x001ee20000300a00 */
[----:B------:R-:W-:-:S02]  /*29700*/  LEA R6, P5, R21, R2, 0x1 ;  /* 0x0000000215067211 */ /* 0x000fc400078a08ff */
[----:B------:R-:W-:Y:S02]  /*29710*/  LEA R10, P4, R15, R2, 0x1 ;  /* 0x000000020f0a7211 */ /* 0x000fe400078808ff */
[-C--:B------:R-:W-:Y:S02]  /*29720*/  LEA.HI.X.SX32 R7, R21, R3.reuse, 0x1, P5 ;  /* 0x0000000315077211 */ /* 0x080fe400028f0eff */
[----:B------:R-:W-:-:S03]  /*29730*/  LEA.HI.X.SX32 R11, R15, R3, 0x1, P4 ;  /* 0x000000030f0b7211 */ /* 0x000fc600020f0eff */
[----:B------:R-:W-:Y:S04]  /*29740*/  STL.64 [R1+0x770], R6 ;  /* 0x0007700601007387 */ /* 0x000fe80000100a00 */
[----:B------:R0:W-:Y:S04]  /*29750*/  STL.64 [R1+0x760], R10 ;  /* 0x0007600a01007387 */ /* 0x0001e80000100a00 */
[----:B0-----:R-:W3:Y:S01]  /*29760*/  LDL.LU R10, [R1+0x64] ;  /* 0x00006400010a7983 */ /* 0x001ee20000300800 */
[-C--:B----4-:R-:W-:Y:S02]  /*29770*/  LEA R20, P4, R16, R2.reuse, 0x1 ;  /* 0x0000000210147211 */ /* 0x090fe400078808ff */
[----:B--2---:R-:W-:-:S02]  /*29780*/  LEA R14, P5, R17, R2, 0x1 ;  /* 0x00000002110e7211 */ /* 0x004fc400078a08ff */
[-C--:B------:R-:W-:Y:S02]  /*29790*/  LEA.HI.X.SX32 R21, R16, R3.reuse, 0x1, P4 ;  /* 0x0000000310157211 */ /* 0x080fe400020f0eff */
[-C--:B------:R-:W-:Y:S01]  /*297a0*/  LEA.HI.X.SX32 R15, R17, R3.reuse, 0x1, P5 ;  /* 0x00000003110f7211 */ /* 0x080fe200028f0eff */
[----:B---3--:R-:W-:Y:S01]  /*297b0*/  IMAD.MOV.U32 R7, RZ, RZ, R19 ;  /* 0x000000ffff077224 */ /* 0x008fe200078e0013 */
[----:B------:R-:W-:Y:S01]  /*297c0*/  LEA R6, P3, R19, R2, 0x1 ;  /* 0x0000000213067211 */ /* 0x000fe200078608ff */
[----:B------:R-:W-:Y:S02]  /*297d0*/  IMAD.MOV.U32 R19, RZ, RZ, R9 ;  /* 0x000000ffff137224 */ /* 0x000fe400078e0009 */
[----:B------:R-:W2:Y:S01]  /*297e0*/  LDL.LU R9, [R1+0x60] ;  /* 0x0000600001097983 */ /* 0x000ea20000300800 */
[----:B------:R-:W-:-:S03]  /*297f0*/  LEA.HI.X.SX32 R7, R7, R3, 0x1, P3 ;  /* 0x0000000307077211 */ /* 0x000fc600018f0eff */
[----:B------:R-:W3:Y:S04]  /*29800*/  LDL.LU R11, [R1+0x5c] ;  /* 0x00005c00010b7983 */ /* 0x000ee80000300800 */
[----:B------:R0:W-:Y:S04]  /*29810*/  STL.64 [R1+0x738], R6 ;  /* 0x0007380601007387 */ /* 0x0001e80000100a00 */
[----:B------:R-:W4:Y:S04]  /*29820*/  LDL.LU R16, [R1+0x58] ;  /* 0x0000580001107983 */ /* 0x000f280000300800 */
[----:B------:R1:W-:Y:S04]  /*29830*/  STL.64 [R1+0x718], R20 ;  /* 0x0007181401007387 */ /* 0x0003e80000100a00 */
[----:B------:R1:W-:Y:S04]  /*29840*/  STL.64 [R1+0x710], R14 ;  /* 0x0007100e01007387 */ /* 0x0003e80000100a00 */
[----:B------:R-:W4:Y:S01]  /*29850*/  LDL.LU R17, [R1+0x54] ;  /* 0x0000540001117983 */ /* 0x000f220000300800 */
[----:B0-----:R-:W-:-:S02]  /*29860*/  LEA R6, P3, R13, R2, 0x1 ;  /* 0x000000020d067211 */ /* 0x001fc400078608ff */
[-C--:B-1----:R-:W-:Y:S02]  /*29870*/  LEA R20, P4, R12, R2.reuse, 0x1 ;  /* 0x000000020c147211 */ /* 0x082fe400078808ff */
[-C--:B------:R-:W-:Y:S02]  /*29880*/  LEA.HI.X.SX32 R7, R13, R3.reuse, 0x1, P3 ;  /* 0x000000030d077211 */ /* 0x080fe400018f0eff */
[-C--:B------:R-:W-:Y:S01]  /*29890*/  LEA R14, P3, R22, R2.reuse, 0x1 ;  /* 0x00000002160e7211 */ /* 0x080fe200078608ff */
[----:B------:R-:W4:Y:S01]  /*298a0*/  LDL.LU R13, [R1+0x50] ;  /* 0x00005000010d7983 */ /* 0x000f220000300800 */
[-C--:B------:R-:W-:Y:S02]  /*298b0*/  LEA.HI.X.SX32 R21, R12, R3.reuse, 0x1, P4 ;  /* 0x000000030c157211 */ /* 0x080fe400020f0eff */
[----:B------:R-:W-:Y:S01]  /*298c0*/  LEA.HI.X.SX32 R15, R22, R3, 0x1, P3 ;  /* 0x00000003160f7211 */ /* 0x000fe200018f0eff */
[----:B------:R0:W-:Y:S04]  /*298d0*/  STL.64 [R1+0x700], R6 ;  /* 0x0007000601007387 */ /* 0x0001e80000100a00 */
[----:B------:R-:W4:Y:S04]  /*298e0*/  LDL.LU R12, [R1+0x4c] ;  /* 0x00004c00010c7983 */ /* 0x000f280000300800 */
[----:B------:R1:W-:Y:S01]  /*298f0*/  STL.64 [R1+0x6d8], R20 ;  /* 0x0006d81401007387 */ /* 0x0003e20000100a00 */
[----:B0-----:R-:W-:-:S03]  /*29900*/  LEA R6, P5, R23, R2, 0x1 ;  /* 0x0000000217067211 */ /* 0x001fc600078a08ff */
[----:B------:R0:W-:Y:S01]  /*29910*/  STL.64 [R1+0x6b8], R14 ;  /* 0x0006b80e01007387 */ /* 0x0001e20000100a00 */
[-C--:B------:R-:W-:Y:S02]  /*29920*/  LEA.HI.X.SX32 R7, R23, R3.reuse, 0x1, P5 ;  /* 0x0000000317077211 */ /* 0x080fe400028f0eff */
[CC--:B-1----:R-:W-:Y:S01]  /*29930*/  LEA R20, P4, R27.reuse, R2.reuse, 0x1 ;  /* 0x000000021b147211 */ /* 0x0c2fe200078808ff */
[----:B0-----:R-:W4:Y:S03]  /*29940*/  LDL.LU R14, [R1+0xed8] ;  /* 0x000ed800010e7983 */ /* 0x001f260000300800 */
[----:B------:R-:W-:Y:S01]  /*29950*/  LEA.HI.X.SX32 R21, R27, R3, 0x1, P4 ;  /* 0x000000031b157211 */ /* 0x000fe200020f0eff */
[----:B------:R-:W-:Y:S04]  /*29960*/  STL.64 [R1+0xed0], R28 ;  /* 0x000ed01c01007387 */ /* 0x000fe80000100a00 */
[----:B------:R-:W4:Y:S04]  /*29970*/  LDL.LU R15, [R1+0x48] ;  /* 0x00004800010f7983 */ /* 0x000f280000300800 */
[----:B------:R0:W-:Y:S01]  /*29980*/  STL.64 [R1+0x6b0], R6 ;  /* 0x0006b00601007387 */ /* 0x0001e20000100a00 */
[----:B------:R-:W-:-:S03]  /*29990*/  LEA R22, P4, R10, R2, 0x1 ;  /* 0x000000020a167211 */ /* 0x000fc600078808ff */
[----:B------:R2:W-:Y:S01]  /*299a0*/  STL.64 [R1+0x6a0], R20 ;  /* 0x0006a01401007387 */ /* 0x0005e20000100a00 */
[----:B0-----:R-:W-:-:S03]  /*299b0*/  LEA R6, P3, R8, R2, 0x1 ;  /* 0x0000000208067211 */ /* 0x001fc600078608ff */
[----:B------:R-:W4:Y:S01]  /*299c0*/  LDL.LU R27, [R1+0x40] ;  /* 0x00004000011b7983 */ /* 0x000f220000300800 */
[----:B------:R-:W-:-:S03]  /*299d0*/  LEA.HI.X.SX32 R7, R8, R3, 0x1, P3 ;  /* 0x0000000308077211 */ /* 0x000fc600018f0eff */
[----:B------:R-:W4:Y:S01]  /*299e0*/  LDL.LU R8, [R1+0x3c] ;  /* 0x00003c0001087983 */ /* 0x000f220000300800 */
[----:B------:R-:W-:-:S03]  /*299f0*/  LEA.HI.X.SX32 R23, R10, R3, 0x1, P4 ;  /* 0x000000030a177211 */ /* 0x000fc600020f0eff */
[----:B------:R3:W-:Y:S01]  /*29a00*/  STL.64 [R1+0x678], R6 ;  /* 0x0006780601007387 */ /* 0x0007e20000100a00 */
[-C--:B--2---:R-:W-:Y:S02]  /*29a10*/  LEA R20, P5, R9, R2.reuse, 0x1 ;  /* 0x0000000209147211 */ /* 0x084fe400078a08ff */
[----:B---3--:R-:W-:Y:S02]  /*29a20*/  LEA R6, P3, R11, R2, 0x1 ;  /* 0x000000020b067211 */ /* 0x008fe400078608ff */
[-C--:B------:R-:W-:Y:S01]  /*29a30*/  LEA.HI.X.SX32 R21, R9, R3.reuse, 0x1, P5 ;  /* 0x0000000309157211 */ /* 0x080fe200028f0eff */
[----:B------:R-:W-:Y:S02]  /*29a40*/  IMAD.MOV.U32 R9, RZ, RZ, R24 ;  /* 0x000000ffff097224 */ /* 0x000fe400078e0018 */
[----:B------:R-:W2:Y:S01]  /*29a50*/  LDL.LU R24, [R1+0x30] ;  /* 0x0000300001187983 */ /* 0x000ea20000300800 */
[----:B------:R-:W-:-:S03]  /*29a60*/  LEA.HI.X.SX32 R7, R11, R3, 0x1, P3 ;  /* 0x000000030b077211 */ /* 0x000fc600018f0eff */
[----:B------:R0:W-:Y:S01]  /*29a70*/  STL.64 [R1+0x658], R22 ;  /* 0x0006581601007387 */ /* 0x0001e20000100a00 */
[----:B------:R-:W-:-:S03]  /*29a80*/  IMAD.MOV.U32 R11, RZ, RZ, R0 ;  /* 0x000000ffff0b7224 */ /* 0x000fc600078e0000 */
[----:B------:R-:W-:Y:S04]  /*29a90*/  STL.64 [R1+0x650], R20 ;  /* 0x0006501401007387 */ /* 0x000fe80000100a00 */
[----:B------:R-:W3:Y:S01]  /*29aa0*/  LDL.LU R10, [R1+0x2c] ;  /* 0x00002c00010a7983 */ /* 0x000ee20000300800 */
[----:B----4-:R-:W-:-:S03]  /*29ab0*/  LEA R28, P3, R17, R2, 0x1 ;  /* 0x00000002111c7211 */ /* 0x010fc600078608ff */
[----:B------:R-:W4:Y:S01]  /*29ac0*/  LDL.LU R0, [R1+0x28] ;  /* 0x0000280001007983 */ /* 0x000f220000300800 */
[C---:B0-----:R-:W-:Y:S02]  /*29ad0*/  LEA R22, P4, R16.reuse, R2, 0x1 ;  /* 0x0000000210167211 */ /* 0x041fe400078808ff */
[-C--:B------:R-:W-:Y:S01]  /*29ae0*/  LEA.HI.X.SX32 R29, R17, R3.reuse, 0x1, P3 ;  /* 0x00000003111d7211 */ /* 0x080fe200018f0eff */
[----:B------:R0:W-:Y:S01]  /*29af0*/  STL.64 [R1+0x640], R6 ;  /* 0x0006400601007387 */ /* 0x0001e20000100a00 */
[----:B------:R-:W-:-:S03]  /*29b00*/  LEA.HI.X.SX32 R23, R16, R3, 0x1, P4 ;  /* 0x0000000310177211 */ /* 0x000fc600020f0eff */
[----:B0-----:R-:W2:Y:S04]  /*29b10*/  LDL.LU R6, [R1+0x24] ;  /* 0x0000240001067983 */ /* 0x001ea80000300800 */
[----:B------:R-:W2:Y:S04]  /*29b20*/  LDL.LU R7, [R1+0x20] ;  /* 0x0000200001077983 */ /* 0x000ea80000300800 */
[----:B------:R-:W2:Y:S04]  /*29b30*/  LDL.LU R16, [R1+0x1c] ;  /* 0x00001c0001107983 */ /* 0x000ea80000300800 */
[----:B------:R-:W-:Y:S04]  /*29b40*/  STL.64 [R1+0x618], R22 ;  /* 0x0006181601007387 */ /* 0x000fe80000100a00 */
[----:B------:R0:W-:Y:S04]  /*29b50*/  STL.64 [R1+0x5f8], R28 ;  /* 0x0005f81c01007387 */ /* 0x0001e80000100a00 */
[----:B0-----:R-:W2:Y:S01]  /*29b60*/  LDL.LU.64 R28, [R1+0xed0] ;  /* 0x000ed000011c7983 */ /* 0x001ea20000300a00 */
[----:B------:R-:W-:-:S02]  /*29b70*/  LEA R20, P5, R13, R2, 0x1 ;  /* 0x000000020d147211 */ /* 0x000fc400078a08ff */
[CC--:B------:R-:W-:Y:S02]  /*29b80*/  LEA R22, P4, R12.reuse, R2.reuse, 0x1 ;  /* 0x000000020c167211 */ /* 0x0c0fe400078808ff */
[-C--:B------:R-:W-:Y:S02]  /*29b90*/  LEA.HI.X.SX32 R21, R13, R3.reuse, 0x1, P5 ;  /* 0x000000030d157211 */ /* 0x080fe400028f0eff */
[----:B------:R-:W-:Y:S01]  /*29ba0*/  LEA.HI.X.SX32 R23, R12, R3, 0x1, P4 ;  /* 0x000000030c177211 */ /* 0x000fe200020f0eff */
[----:B------:R-:W-:Y:S01]  /*29bb0*/  IMAD.MOV.U32 R12, RZ, RZ, R4 ;  /* 0x000000ffff0c7224 */ /* 0x000fe200078e0004 */
[-C--:B------:R-:W-:Y:S01]  /*29bc0*/  LEA R4, P5, R27, R2.reuse, 0x1 ;  /* 0x000000021b047211 */ /* 0x080fe200078a08ff */
[----:B--2---:R-:W-:Y:S02]  /*29bd0*/  IMAD.MOV.U32 R17, RZ, RZ, R29 ;  /* 0x000000ffff117224 */ /* 0x004fe400078e001d */
[----:B------:R-:W2:Y:S04]  /*29be0*/  LDL.LU R29, [R1+0x10] ;  /* 0x00001000011d7983 */ /* 0x000ea80000300800 */
[----:B------:R-:W2:Y:S04]  /*29bf0*/  LDL.LU R13, [R1+0xc] ;  /* 0x00000c00010d7983 */ /* 0x000ea80000300800 */
[----:B------:R0:W-:Y:S04]  /*29c00*/  STL.64 [R1+0x5f0], R20 ;  /* 0x0005f01401007387 */ /* 0x0001e80000100a00 */
[----:B------:R1:W-:Y:S01]  /*29c10*/  STL.64 [R1+0x5e0], R22 ;  /* 0x0005e01601007387 */ /* 0x0003e20000100a00 */
[-C--:B0-----:R-:W-:Y:S01]  /*29c20*/  LEA R20, P3, R15, R2.reuse, 0x1 ;  /* 0x000000020f147211 */ /* 0x081fe200078608ff */
[----:B-1----:R-:W-:Y:S01]  /*29c30*/  IMAD.MOV.U32 R23, RZ, RZ, R5 ;  /* 0x000000ffff177224 */ /* 0x002fe200078e0005 */
[----:B------:R-:W-:-:S02]  /*29c40*/  LEA R22, P4, R5, R2, 0x1 ;  /* 0x0000000205167211 */ /* 0x000fc400078808ff */
[-C--:B------:R-:W-:Y:S01]  /*29c50*/  LEA.HI.X.SX32 R21, R15, R3.reuse, 0x1, P3 ;  /* 0x000000030f157211 */ /* 0x080fe200018f0eff */
[----:B------:R-:W-:Y:S01]  /*29c60*/  IMAD.MOV.U32 R5, RZ, RZ, R19 ;  /* 0x000000ffff057224 */ /* 0x000fe200078e0013 */
[-C--:B------:R-:W-:Y:S01]  /*29c70*/  LEA.HI.X.SX32 R23, R23, R3.reuse, 0x1, P4 ;  /* 0x0000000317177211 */ /* 0x080fe200020f0eff */
[----:B------:R-:W2:Y:S04]  /*29c80*/  LDL.LU R19, [R1+0x4] ;  /* 0x0000040001137983 */ /* 0x000ea80000300800 */
[----:B------:R-:W2:Y:S04]  /*29c90*/  LDL.LU R15, [R1] ;  /* 0x00000000010f7983 */ /* 0x000ea80000300800 */
[----:B------:R0:W-:Y:S04]  /*29ca0*/  STL.64 [R1+0x5b8], R20 ;  /* 0x0005b81401007387 */ /* 0x0001e80000100a00 */
[----:B------:R1:W-:Y:S01]  /*29cb0*/  STL.64 [R1+0x598], R22 ;  /* 0x0005981601007387 */ /* 0x0003e20000100a00 */
[----:B0-----:R-:W-:Y:S01]  /*29cc0*/  IMAD.MOV.U32 R21, RZ, RZ, R5 ;  /* 0x000000ffff157224 */ /* 0x001fe200078e0005 */
[----:B------:R-:W-:-:S02]  /*29cd0*/  LEA.HI.X.SX32 R5, R27, R3, 0x1, P5 ;  /* 0x000000031b057211 */ /* 0x000fc400028f0eff */
[CC--:B------:R-:W-:Y:S01]  /*29ce0*/  LEA R20, P3, R8.reuse, R2.reuse, 0x1 ;  /* 0x0000000208147211 */ /* 0x0c0fe200078608ff */
[----:B-1----:R-:W2:Y:S04]  /*29cf0*/  LDL.LU.64 R22, [R1+0xec8] ;  /* 0x000ec80001167983 */ /* 0x002ea80000300a00 */
[----:B------:R-:W2:Y:S04]  /*29d00*/  LDL.LU R27, [R1+0xec0] ;  /* 0x000ec000011b7983 */ /* 0x000ea80000300800 */
[----:B------:R0:W-:Y:S02]  /*29d10*/  STL.64 [R1+0x590], R4 ;  /* 0x0005900401007387 */ /* 0x0001e40000100a00 */
[----:B0-----:R-:W-:Y:S01]  /*29d20*/  LEA R4, P4, R21, R2, 0x1 ;  /* 0x0000000215047211 */ /* 0x001fe200078808ff */
[----:B------:R-:W-:Y:S01]  /*29d30*/  IMAD.MOV.U32 R5, RZ, RZ, R21 ;  /* 0x000000ffff057224 */ /* 0x000fe200078e0015 */
[----:B------:R-:W-:-:S05]  /*29d40*/  LEA.HI.X.SX32 R21, R8, R3, 0x1, P3 ;  /* 0x0000000308157211 */ /* 0x000fca00018f0eff */
[----:B------:R0:W-:Y:S01]  /*29d50*/  STL.64 [R1+0x580], R20 ;  /* 0x0005801401007387 */ /* 0x0001e20000100a00 */
[-C--:B------:R-:W-:Y:S02]  /*29d60*/  LEA R8, P5, R24, R2.reuse, 0x1 ;  /* 0x0000000218087211 */ /* 0x080fe400078a08ff */
[----:B------:R-:W-:Y:S01]  /*29d70*/  LEA.HI.X.SX32 R5, R5, R3, 0x1, P4 ;  /* 0x0000000305057211 */ /* 0x000fe200020f0eff */
[----:B0-----:R-:W-:Y:S01]  /*29d80*/  IMAD.MOV.U32 R21, RZ, RZ, R9 ;  /* 0x000000ffff157224 */ /* 0x001fe200078e0009 */
[----:B------:R-:W-:-:S04]  /*29d90*/  LEA R20, P3, R9, R2, 0x1 ;  /* 0x0000000209147211 */ /* 0x000fc800078608ff */
[-C--:B------:R-:W-:Y:S01]  /*29da0*/  LEA.HI.X.SX32 R21, R21, R3.reuse, 0x1, P3 ;  /* 0x0000000315157211 */ /* 0x080fe200018f0eff */
[----:B------:R3:W-:Y:S01]  /*29db0*/  STL.64 [R1+0x568], R4 ;  /* 0x0005680401007387 */ /* 0x0007e20000100a00 */
[----:B------:R-:W-:-:S03]  /*29dc0*/  LEA.HI.X.SX32 R9, R24, R3, 0x1, P5 ;  /* 0x0000000318097211 */ /* 0x000fc600028f0eff */
[----:B------:R0:W-:Y:S01]  /*29dd0*/  STL.64 [R1+0x550], R20 ;  /* 0x0005501401007387 */ /* 0x0001e20000100a00 */
[----:B---3--:R-:W-:-:S03]  /*29de0*/  LEA R4, P4, R10, R2, 0x1 ;  /* 0x000000020a047211 */ /* 0x008fc600078808ff */
[----:B0-----:R-:W3:Y:S01]  /*29df0*/  LDL.LU.64 R20, [R1+0xeb8] ;  /* 0x000eb80001147983 */ /* 0x001ee20000300a00 */
[----:B------:R-:W-:-:S03]  /*29e00*/  LEA.HI.X.SX32 R5, R10, R3, 0x1, P4 ;  /* 0x000000030a057211 */ /* 0x000fc600020f0eff */
[----:B------:R-:W3:Y:S04]  /*29e10*/  LDL.LU R24, [R1+0xeb0] ;  /* 0x000eb00001187983 */ /* 0x000ee80000300800 */
[----:B------:R4:W-:Y:S04]  /*29e20*/  STL.64 [R1+0x548], R8 ;  /* 0x0005480801007387 */ /* 0x0009e80000100a00 */
[----:B------:R0:W-:Y:S01]  /*29e30*/  STL.64 [R1+0x538], R4 ;  /* 0x0005380401007387 */ /* 0x0001e20000100a00 */
[----:B----4-:R-:W-:-:S04]  /*29e40*/  LEA R8, P3, R0, R2, 0x1 ;  /* 0x0000000200087211 */ /* 0x010fc800078608ff */
[----:B------:R-:W-:Y:S01]  /*29e50*/  LEA.HI.X.SX32 R9, R0, R3, 0x1, P3 ;  /* 0x0000000300097211 */ /* 0x000fe200018f0eff */
[----:B0-----:R-:W-:Y:S01]  /*29e60*/  IMAD.MOV.U32 R5, RZ, RZ, R11 ;  /* 0x000000ffff057224 */ /* 0x001fe200078e000b */
[-C--:B------:R-:W-:Y:S01]  /*29e70*/  LEA R4, P4, R6, R2.reuse, 0x1 ;  /* 0x0000000206047211 */ /* 0x080fe200078808ff */
[----:B------:R-:W4:Y:S01]  /*29e80*/  LDL.LU R0, [R1+0xeac] ;  /* 0x000eac0001007983 */ /* 0x000f220000300800 */
[----:B------:R-:W-:-:S03]  /*29e90*/  LEA R10, P5, R7, R2, 0x1 ;  /* 0x00000002070a7211 */ /* 0x000fc600078a08ff */
[----:B------:R0:W-:Y:S01]  /*29ea0*/  STL.64 [R1+0x508], R8 ;  /* 0x0005080801007387 */ /* 0x0001e20000100a00 */
[-C--:B------:R-:W-:Y:S01]  /*29eb0*/  LEA.HI.X.SX32 R11, R7, R3.reuse, 0x1, P5 ;  /* 0x00000003070b7211 */ /* 0x080fe200028f0eff */
[----:B0-----:R-:W-:Y:S01]  /*29ec0*/  IMAD.MOV.U32 R9, RZ, RZ, R5 ;  /* 0x000000ffff097224 */ /* 0x001fe200078e0005 */
[----:B------:R-:W-:Y:S02]  /*29ed0*/  LEA.HI.X.SX32 R5, R6, R3, 0x1, P4 ;  /* 0x0000000306057211 */ /* 0x000fe400020f0eff */
[----:B------:R-:W3:Y:S01]  /*29ee0*/  LDL.LU R6, [R1+0xea8] ;  /* 0x000ea80001067983 */ /* 0x000ee20000300800 */
[----:B------:R-:W-:-:S03]  /*29ef0*/  LEA R8, P3, R16, R2, 0x1 ;  /* 0x0000000210087211 */ /* 0x000fc600078608ff */
[----:B------:R0:W-:Y:S04]  /*29f00*/  STL.64 [R1+0x4f8], R4 ;  /* 0x0004f80401007387 */ /* 0x0001e80000100a00 */
[----:B0-----:R-:W3:Y:S04]  /*29f10*/  LDL.LU.64 R4, [R1+0xea0] ;  /* 0x000ea00001047983 */ /* 0x001ee80000300a00 */
[----:B------:R-:W3:Y:S04]  /*29f20*/  LDL.LU R7, [R1+0xe98] ;  /* 0x000e980001077983 */ /* 0x000ee80000300800 */
[----:B------:R0:W-:Y:S02]  /*29f30*/  STL.64 [R1+0x4f0], R10 ;  /* 0x0004f00a01007387 */ /* 0x0001e40000100a00 */
[----:B0-----:R-:W-:Y:S01]  /*29f40*/  LEA R10, P4, R9, R2, 0x1 ;  /* 0x00000002090a7211 */ /* 0x001fe200078808ff */
[----:B------:R-:W-:Y:S01]  /*29f50*/  IMAD.MOV.U32 R11, RZ, RZ, R9 ;  /* 0x000000ffff0b7224 */ /* 0x000fe200078e0009 */
[----:B------:R-:W-:-:S05]  /*29f60*/  LEA.HI.X.SX32 R9, R16, R3, 0x1, P3 ;  /* 0x0000000310097211 */ /* 0x000fca00018f0eff */
[----:B------:R0:W-:Y:S01]  /*29f70*/  STL.64 [R1+0x4e8], R8 ;  /* 0x0004e80801007387 */ /* 0x0001e20000100a00 */
[----:B------:R-:W-:Y:S01]  /*29f80*/  LEA.HI.X.SX32 R11, R11, R3, 0x1, P4 ;  /* 0x000000030b0b7211 */ /* 0x000fe200020f0eff */
[----:B0-----:R-:W-:Y:S01]  /*29f90*/  IMAD.MOV.U32 R9, RZ, RZ, R17 ;  /* 0x000000ffff097224 */ /* 0x001fe200078e0011 */
[----:B------:R-:W-:-:S04]  /*29fa0*/  LEA R8, P3, R17, R2, 0x1 ;  /* 0x0000000211087211 */ /* 0x000fc800078608ff */
[----:B------:R-:W-:Y:S01]  /*29fb0*/  LEA.HI.X.SX32 R9, R9, R3, 0x1, P3 ;  /* 0x0000000309097211 */ /* 0x000fe200018f0eff */
[----:B------:R-:W-:Y:S04]  /*29fc0*/  STL.64 [R1+0x4c0], R10 ;  /* 0x0004c00a01007387 */ /* 0x000fe80000100a00 */
[----:B------:R0:W-:Y:S04]  /*29fd0*/  STL.64 [R1+0x4a0], R8 ;  /* 0x0004a00801007387 */ /* 0x0001e80000100a00 */
[----:B0-----:R-:W3:Y:S01]  /*29fe0*/  LDL.LU.64 R8, [R1+0xe90] ;  /* 0x000e900001087983 */ /* 0x001ee20000300a00 */
[----:B--2---:R-:W-:-:S04]  /*29ff0*/  LEA R16, P5, R29, R2, 0x1 ;  /* 0x000000021d107211 */ /* 0x004fc800078a08ff */
[-C--:B------:R-:W-:Y:S02]  /*2a000*/  LEA.HI.X.SX32 R17, R29, R3.reuse, 0x1, P5 ;  /* 0x000000031d117211 */ /* 0x080fe400028f0eff */
[CC--:B------:R-:W-:Y:S01]  /*2a010*/  LEA R10, P4, R13.reuse, R2.reuse, 0x1 ;  /* 0x000000020d0a7211 */ /* 0x0c0fe200078808ff */
[----:B------:R-:W2:Y:S03]  /*2a020*/  LDL.LU R29, [R1+0xe88] ;  /* 0x000e8800011d7983 */ /* 0x000ea60000300800 */
[----:B------:R-:W-:Y:S01]  /*2a030*/  LEA.HI.X.SX32 R11, R13, R3, 0x1, P4 ;  /* 0x000000030d0b7211 */ /* 0x000fe200020f0eff */
[----:B------:R0:W-:Y:S04]  /*2a040*/  STL.64 [R1+0x498], R16 ;  /* 0x0004981001007387 */ /* 0x0001e80000100a00 */
[----:B------:R1:W-:Y:S01]  /*2a050*/  STL.64 [R1+0x488], R10 ;  /* 0x0004880a01007387 */ /* 0x0003e20000100a00 */
[----:B0-----:R-:W-:Y:S01]  /*2a060*/  IMAD.MOV.U32 R17, RZ, RZ, R12 ;  /* 0x000000ffff117224 */ /* 0x001fe200078e000c */
[----:B------:R-:W-:-:S04]  /*2a070*/  LEA R16, P3, R12, R2, 0x1 ;  /* 0x000000020c107211 */ /* 0x000fc800078608ff */
[-C--:B------:R-:W-:Y:S02]  /*2a080*/  LEA.HI.X.SX32 R17, R17, R3.reuse, 0x1, P3 ;  /* 0x0000000311117211 */ /* 0x080fe400018f0eff */
[-C--:B-1----:R-:W-:Y:S02]  /*2a090*/  LEA R10, P4, R19, R2.reuse, 0x1 ;  /* 0x00000002130a7211 */ /* 0x082fe400078808ff */
[----:B------:R-:W-:Y:S01]  /*2a0a0*/  LEA R12, P5, R15, R2, 0x1 ;  /* 0x000000020f0c7211 */ /* 0x000fe200078a08ff */
[----:B------:R-:W-:Y:S01]  /*2a0b0*/  STL.64 [R1+0x460], R16 ;  /* 0x0004601001007387 */ /* 0x000fe20000100a00 */
[-C--:B------:R-:W-:Y:S02]  /*2a0c0*/  LEA.HI.X.SX32 R11, R19, R3.reuse, 0x1, P4 ;  /* 0x00000003130b7211 */ /* 0x080fe400020f0eff */
[----:B------:R-:W-:-:S03]  /*2a0d0*/  LEA.HI.X.SX32 R13, R15, R3, 0x1, P5 ;  /* 0x000000030f0d7211 */ /* 0x000fc600028f0eff */
[----:B------:R0:W-:Y:S04]  /*2a0e0*/  STL.64 [R1+0x458], R10 ;  /* 0x0004580a01007387 */ /* 0x0001e80000100a00 */
[----:B0-----:R-:W2:Y:S04]  /*2a0f0*/  LDL.LU.64 R10, [R1+0xe80] ;  /* 0x000e8000010a7983 */ /* 0x001ea80000300a00 */
[----:B------:R-:W-:Y:S01]  /*2a100*/  STL.64 [R1+0x450], R12 ;  /* 0x0004500c01007387 */ /* 0x000fe20000100a00 */
[----:B----4-:R-:W-:-:S04]  /*2a110*/  LEA R16, P3, R0, R2, 0x1 ;  /* 0x0000000200107211 */ /* 0x010fc800078608ff */
[----:B------:R-:W-:Y:S01]  /*2a120*/  LEA.HI.X.SX32 R17, R0, R3, 0x1, P3 ;  /* 0x0000000300117211 */ /* 0x000fe200018f0eff */
[----:B------:R-:W-:-:S04]  /*2a130*/  IMAD.MOV.U32 R0, RZ, RZ, R14 ;  /* 0x000000ffff007224 */ /* 0x000fc800078e000e */
[----:B------:R3:W-:Y:S02]  /*2a140*/  STL.64 [R1+0x440], R16 ;  /* 0x0004401001007387 */ /* 0x0007e40000100a00 */
[----:B---3--:R-:W-:-:S04]  /*2a150*/  LEA R16, P5, R6, R2, 0x1 ;  /* 0x0000000206107211 */ /* 0x008fc800078a08ff */
[-C--:B------:R-:W-:Y:S02]  /*2a160*/  LEA.HI.X.SX32 R17, R6, R3.reuse, 0x1, P5 ;  /* 0x0000000306117211 */ /* 0x080fe400028f0eff */
[CC--:B------:R-:W-:Y:S02]  /*2a170*/  LEA R12, P4, R4.reuse, R2.reuse, 0x1 ;  /* 0x00000002040c7211 */ /* 0x0c0fe400078808ff */
[C---:B------:R-:W-:Y:S02]  /*2a180*/  LEA R14, P3, R5.reuse, R2, 0x1 ;  /* 0x00000002050e7211 */ /* 0x040fe400078608ff */
[-C--:B------:R-:W-:Y:S02]  /*2a190*/  LEA.HI.X.SX32 R13, R4, R3.reuse, 0x1, P4 ;  /* 0x00000003040d7211 */ /* 0x080fe400020f0eff */
[----:B------:R-:W-:-:S03]  /*2a1a0*/  LEA.HI.X.SX32 R15, R5, R3, 0x1, P3 ;  /* 0x00000003050f7211 */ /* 0x000fc600018f0eff */
[----:B------:R0:W-:Y:S01]  /*2a1b0*/  STL.64 [R1+0x418], R12 ;  /* 0x0004180c01007387 */ /* 0x0001e20000100a00 */
[----:B------:R-:W-:Y:S01]  /*2a1c0*/  IMAD.MOV.U32 R4, RZ, RZ, R18 ;  /* 0x000000ffff047224 */ /* 0x000fe200078e0012 */
[C---:B------:R-:W-:Y:S02]  /*2a1d0*/  LEA R18, P4, R7.reuse, R2, 0x1 ;  /* 0x0000000207127211 */ /* 0x040fe400078808ff */
[----:B0-----:R-:W3:Y:S04]  /*2a1e0*/  LDL.LU.64 R12, [R1+0xe78] ;  /* 0x000e7800010c7983 */ /* 0x001ee80000300a00 */
[----:B------:R0:W-:Y:S01]  /*2a1f0*/  STL.64 [R1+0x410], R14 ;  /* 0x0004100e01007387 */ /* 0x0001e20000100a00 */
[----:B------:R-:W-:-:S03]  /*2a200*/  LEA.HI.X.SX32 R19, R7, R3, 0x1, P4 ;  /* 0x0000000307137211 */ /* 0x000fc600020f0eff */
[----:B0-----:R-:W4:Y:S04]  /*2a210*/  LDL.LU.64 R14, [R1+0xe70] ;  /* 0x000e7000010e7983 */ /* 0x001f280000300a00 */
[----:B------:R0:W-:Y:S04]  /*2a220*/  STL.64 [R1+0x408], R16 ;  /* 0x0004081001007387 */ /* 0x0001e80000100a00 */
[----:B------:R-:W-:Y:S01]  /*2a230*/  STL.64 [R1+0x3f8], R18 ;  /* 0x0003f81201007387 */ /* 0x000fe20000100a00 */
[----:B0-----:R-:W-:-:S04]  /*2a240*/  LEA R16, P3, R8, R2, 0x1 ;  /* 0x0000000208107211 */ /* 0x001fc800078608ff */
[----:B------:R-:W-:-:S05]  /*2a250*/  LEA.HI.X.SX32 R17, R8, R3, 0x1, P3 ;  /* 0x0000000308117211 */ /* 0x000fca00018f0eff */
[----:B------:R0:W-:Y:S04]  /*2a260*/  STL.64 [R1+0x3e0], R16 ;  /* 0x0003e01001007387 */ /* 0x0001e80000100a00 */
[----:B0-----:R-:W4:Y:S01]  /*2a270*/  LDL.LU.64 R16, [R1+0xe68] ;  /* 0x000e680001107983 */ /* 0x001f220000300a00 */
[----:B------:R-:W-:Y:S01]  /*2a280*/  LEA R18, P4, R9, R2, 0x1 ;  /* 0x0000000209127211 */ /* 0x000fe200078808ff */
[----:B------:R-:W-:-:S03]  /*2a290*/  IMAD.MOV.U32 R8, RZ, RZ, R22 ;  /* 0x000000ffff087224 */ /* 0x000fc600078e0016 */
[----:B------:R-:W-:Y:S01]  /*2a2a0*/  LEA.HI.X.SX32 R19, R9, R3, 0x1, P4 ;  /* 0x0000000309137211 */ /* 0x000fe200020f0eff */
[----:B------:R-:W-:-:S04]  /*2a2b0*/  IMAD.MOV.U32 R5, RZ, RZ, R23 ;  /* 0x000000ffff057224 */ /* 0x000fc800078e0017 */
[----:B------:R0:W-:Y:S01]  /*2a2c0*/  STL.64 [R1+0x3d8], R18 ;  /* 0x0003d81201007387 */ /* 0x0001e20000100a00 */
[----:B------:R-:W-:Y:S02]  /*2a2d0*/  IMAD.MOV.U32 R9, RZ, RZ, R5 ;  /* 0x000000ffff097224 */ /* 0x000fe400078e0005 */
[----:B------:R-:W-:Y:S02]  /*2a2e0*/  IMAD.MOV.U32 R5, RZ, RZ, R4 ;  /* 0x000000ffff057224 */ /* 0x000fe400078e0004 */
[----:B------:R-:W-:Y:S01]  /*2a2f0*/  IMAD.MOV.U32 R4, RZ, RZ, R27 ;  /* 0x000000ffff047224 */ /* 0x000fe200078e001b */
[----:B0-----:R-:W4:Y:S01]  /*2a300*/  LDL.LU.64 R18, [R1+0xe60] ;  /* 0x000e600001127983 */ /* 0x001f220000300a00 */
[CC--:B--2---:R-:W-:Y:S02]  /*2a310*/  LEA R6, P5, R10.reuse, R2.reuse, 0x1 ;  /* 0x000000020a067211 */ /* 0x0c4fe400078a08ff */
[----:B------:R-:W-:Y:S02]  /*2a320*/  LEA R22, P3, R11, R2, 0x1 ;  /* 0x000000020b167211 */ /* 0x000fe400078608ff */
[----:B------:R-:W-:-:S02]  /*2a330*/  LEA.HI.X.SX32 R7, R10, R3, 0x1, P5 ;  /* 0x000000030a077211 */ /* 0x000fc400028f0eff */
[----:B------:R-:W-:Y:S01]  /*2a340*/  LEA.HI.X.SX32 R23, R11, R3, 0x1, P3 ;  /* 0x000000030b177211 */ /* 0x000fe200018f0eff */
[----:B------:R-:W-:Y:S02]  /*2a350*/  IMAD.MOV.U32 R10, RZ, RZ, R26 ;  /* 0x000000ffff0a7224 */ /* 0x000fe400078e001a */
[----:B------:R3:W-:Y:S04]  /*2a360*/  STL.64 [R1+0x3d0], R6 ;  /* 0x0003d00601007387 */ /* 0x0007e80000100a00 */
[----:B------:R4:W-:Y:S01]  /*2a370*/  STL.64 [R1+0x3c0], R22 ;  /* 0x0003c01601007387 */ /* 0x0009e20000100a00 */
[-C--:B---3--:R-:W-:Y:S02]  /*2a380*/  LEA R6, P4, R12, R2.reuse, 0x1 ;  /* 0x000000020c067211 */ /* 0x088fe400078808ff */
[----:B------:R-:W-:-:S02]  /*2a390*/  LEA R26, P3, R13, R2, 0x1 ;  /* 0x000000020d1a7211 */ /* 0x000fc400078608ff */
[-C--:B------:R-:W-:Y:S02]  /*2a3a0*/  LEA.HI.X.SX32 R7, R12, R3.reuse, 0x1, P4 ;  /* 0x000000030c077211 */ /* 0x080fe400020f0eff */
[----:B------:R-:W-:-:S03]  /*2a3b0*/  LEA.HI.X.SX32 R27, R13, R3, 0x1, P3 ;  /* 0x000000030d1b7211 */ /* 0x000fc600018f0eff */
[----:B------:R0:W-:Y:S01]  /*2a3c0*/  STL.64 [R1+0x3b0], R6 ;  /* 0x0003b00601007387 */ /* 0x0001e20000100a00 */
[----:B----4-:R-:W-:-:S03]  /*2a3d0*/  LEA R22, P5, R14, R2, 0x1 ;  /* 0x000000020e167211 */ /* 0x010fc600078a08ff */
[----:B------:R1:W-:Y:S01]  /*2a3e0*/  STL.64 [R1+0x3a0], R26 ;  /* 0x0003a01a01007387 */ /* 0x0003e20000100a00 */
[-C--:B------:R-:W-:Y:S01]  /*2a3f0*/  LEA.HI.X.SX32 R23, R14, R3.reuse, 0x1, P5 ;  /* 0x000000030e177211 */ /* 0x080fe200028f0eff */
[----:B0-----:R-:W-:Y:S01]  /*2a400*/  IMAD.MOV.U32 R6, RZ, RZ, R20 ;  /* 0x000000ffff067224 */ /* 0x001fe200078e0014 */
[C---:B------:R-:W-:Y:S01]  /*2a410*/  LEA R20, P4, R15.reuse, R2, 0x1 ;  /* 0x000000020f147211 */ /* 0x040fe200078808ff */
[----:B------:R-:W-:Y:S02]  /*2a420*/  IMAD.MOV.U32 R12, RZ, RZ, R0 ;  /* 0x000000ffff0c7224 */ /* 0x000fe400078e0000 */
[----:B------:R-:W-:Y:S01]  /*2a430*/  IMAD.MOV.U32 R0, RZ, RZ, R21 ;  /* 0x000000ffff007224 */ /* 0x000fe200078e0015 */
[----:B-1----:R-:W2:Y:S04]  /*2a440*/  LDL.LU.64 R26, [R1+0xe58] ;  /* 0x000e5800011a7983 */ /* 0x002ea80000300a00 */
[----:B------:R0:W-:Y:S01]  /*2a450*/  STL.64 [R1+0x398], R22 ;  /* 0x0003981601007387 */ /* 0x0001e20000100a00 */
[----:B------:R-:W-:-:S05]  /*2a460*/  LEA.HI.X.SX32 R21, R15, R3, 0x1, P4 ;  /* 0x000000030f157211 */ /* 0x000fca00020f0eff */
[----:B------:R-:W-:Y:S01]  /*2a470*/  STL.64 [R1+0x388], R20 ;  /* 0x0003881401007387 */ /* 0x000fe20000100a00 */
[----:B0-----:R-:W-:-:S04]  /*2a480*/  LEA R22, P3, R16, R2, 0x1 ;  /* 0x0000000210167211 */ /* 0x001fc800078608ff */
[----:B------:R-:W-:-:S05]  /*2a490*/  LEA.HI.X.SX32 R23, R16, R3, 0x1, P3 ;  /* 0x0000000310177211 */ /* 0x000fca00018f0eff */
[----:B------:R0:W-:Y:S04]  /*2a4a0*/  STL.64 [R1+0x360], R22 ;  /* 0x0003601601007387 */ /* 0x0001e80000100a00 */
[----:B0-----:R-:W3:Y:S01]  /*2a4b0*/  LDL.LU R23, [R1+0xe50] ;  /* 0x000e500001177983 */ /* 0x001ee20000300800 */
[----:B------:R-:W-:Y:S01]  /*2a4c0*/  IMAD.MOV.U32 R13, RZ, RZ, R24 ;  /* 0x000000ffff0d7224 */ /* 0x000fe200078e0018 */
[CC--:B------:R-:W-:Y:S01]  /*2a4d0*/  LEA R24, P4, R17.reuse, R2.reuse, 0x1 ;  /* 0x0000000211187211 */ /* 0x0c0fe200078808ff */
[----:B------:R-:W-:Y:S01]  /*2a4e0*/  IMAD.MOV.U32 R7, RZ, RZ, R25 ;  /* 0x000000ffff077224 */ /* 0x000fe200078e0019 */
[----:B------:R-:W-:Y:S02]  /*2a4f0*/  LEA R20, P5, R18, R2, 0x1 ;  /* 0x0000000212147211 */ /* 0x000fe400078a08ff */
[----:B------:R-:W-:-:S02]  /*2a500*/  LEA.HI.X.SX32 R25, R17, R3, 0x1, P4 ;  /* 0x0000000311197211 */ /* 0x000fc400020f0eff */
[----:B------:R-:W-:Y:S02]  /*2a510*/  LEA R22, P3, R19, R2, 0x1 ;  /* 0x0000000213167211 */ /* 0x000fe400078608ff */
[----:B------:R-:W-:Y:S01]  /*2a520*/  LEA.HI.X.SX32 R21, R18, R3, 0x1, P5 ;  /* 0x0000000312157211 */ /* 0x000fe200028f0eff */
[----:B------:R0:W-:Y:S02]  /*2a530*/  STL.64 [R1+0x340], R24 ;  /* 0x0003401801007387 */ /* 0x0001e40000100a00 */
[----:B------:R-:W-:Y:S02]  /*2a540*/  IMAD.MOV.U32 R16, RZ, RZ, R22 ;  /* 0x000000ffff107224 */ /* 0x000fe400078e0016 */
[----:B0-----:R-:W4:Y:S04]  /*2a550*/  LDL.LU.64 R24, [R1+0xe48] ;  /* 0x000e480001187983 */ /* 0x001f280000300a00 */
[----:B------:R0:W-:Y:S01]  /*2a560*/  STL [R1+0x320], R22 ;  /* 0x0003201601007387 */ /* 0x0001e20000100800 */
[----:B---3--:R-:W-:-:S03]  /*2a570*/  IMAD.MOV.U32 R17, RZ, RZ, R23 ;  /* 0x000000ffff117224 */ /* 0x008fc600078e0017 */
[----:B0-----:R-:W3:Y:S04]  /*2a580*/  LDL.LU.64 R22, [R1+0xe40] ;  /* 0x000e400001167983 */ /* 0x001ee80000300a00 */
[----:B------:R0:W-:Y:S04]  /*2a590*/  STL.64 [R1+0x338], R20 ;  /* 0x0003381401007387 */ /* 0x0001e80000100a00 */
[----:B0-----:R-:W2:Y:S01]  /*2a5a0*/  LDL.LU.64 R20, [R1+0xe38] ;  /* 0x000e380001147983 */ /* 0x001ea20000300a00 */
[----:B------:R-:W-:Y:S01]  /*2a5b0*/  LEA.HI.X.SX32 R17, R19, R3, 0x1, P3 ;  /* 0x0000000313117211 */ /* 0x000fe200018f0eff */
[----:B------:R-:W-:-:S02]  /*2a5c0*/  IMAD.MOV.U32 R11, RZ, RZ, R9 ;  /* 0x000000ffff0b7224 */ /* 0x000fc400078e0009 */
[----:B------:R-:W3:Y:S01]  /*2a5d0*/  LDL.LU R9, [R1+0x1e8] ;  /* 0x0001e80001097983 */ /* 0x000ee20000300800 */
[-C--:B--2---:R-:W-:Y:S02]  /*2a5e0*/  LEA R14, P4, R20, R2.reuse, 0x1 ;  /* 0x00000002140e7211 */ /* 0x084fe400078808ff */
[----:B------:R-:W-:-:S03]  /*2a5f0*/  LEA R16, P3, R21, R2, 0x1 ;  /* 0x0000000215107211 */ /* 0x000fc600078608ff */
[----:B------:R3:W-:Y:S01]  /*2a600*/  STL [R1+0x290], R14 ;  /* 0x0002900e01007387 */ /* 0x0007e20000100800 */
[----:B------:R-:W-:-:S03]  /*2a610*/  IMAD.MOV.U32 R18, RZ, RZ, R14 ;  /* 0x000000ffff127224 */ /* 0x000fc600078e000e */
[----:B------:R0:W-:Y:S04]  /*2a620*/  STL [R1+0x324], R17 ;  /* 0x0003241101007387 */ /* 0x0001e80000100800 */
[----:B------:R1:W-:Y:S01]  /*2a630*/  STL [R1+0xe28], R19 ;  /* 0x000e281301007387 */ /* 0x0003e20000100800 */
[----:B---3--:R-:W-:Y:S02]  /*2a640*/  LEA R14, P5, R22, R2, 0x1 ;  /* 0x00000002160e7211 */ /* 0x008fe400078a08ff */
[-C--:B0-----:R-:W-:Y:S01]  /*2a650*/  LEA.HI.X.SX32 R17, R21, R3.reuse, 0x1, P3 ;  /* 0x0000000315117211 */ /* 0x081fe200018f0eff */
[----:B-1----:R-:W-:Y:S01]  /*2a660*/  IMAD.MOV.U32 R19, RZ, RZ, R15 ;  /* 0x000000ffff137224 */ /* 0x002fe200078e000f */
[-C--:B------:R-:W-:Y:S02]  /*2a670*/  LEA.HI.X.SX32 R19, R20, R3.reuse, 0x1, P4 ;  /* 0x0000000314137211 */ /* 0x080fe400020f0eff */
[----:B------:R-:W-:-:S03]  /*2a680*/  LEA.HI.X.SX32 R15, R22, R3, 0x1, P5 ;  /* 0x00000003160f7211 */ /* 0x000fc600028f0eff */
[----:B------:R0:W-:Y:S01]  /*2a690*/  STL [R1+0x294], R19 ;  /* 0x0002941301007387 */ /* 0x0001e20000100800 */
[----:B------:R-:W-:-:S03]  /*2a6a0*/  LEA R18, P4, R23, R2, 0x1 ;  /* 0x0000000217127211 */ /* 0x000fc600078808ff */
[----:B------:R-:W-:Y:S04]  /*2a6b0*/  STL.64 [R1+0x250], R14 ;  /* 0x0002500e01007387 */ /* 0x000fe80000100a00 */
[----:B------:R1:W-:Y:S01]  /*2a6c0*/  STL.64 [R1+0x258], R16 ;  /* 0x0002581001007387 */ /* 0x0003e20000100a00 */
[----:B0-----:R-:W-:Y:S02]  /*2a6d0*/  LEA.HI.X.SX32 R19, R23, R3, 0x1, P4 ;  /* 0x0000000317137211 */ /* 0x001fe400020f0eff */
[-C--:B----4-:R-:W-:Y:S02]  /*2a6e0*/  LEA R22, P4, R25, R2.reuse, 0x1 ;  /* 0x0000000219167211 */ /* 0x090fe400078808ff */
[----:B-1----:R-:W-:-:S04]  /*2a6f0*/  LEA R16, P3, R24, R2, 0x1 ;  /* 0x0000000218107211 */ /* 0x002fc800078608ff */
[----:B------:R-:W-:Y:S01]  /*2a700*/  LEA.HI.X.SX32 R17, R24, R3, 0x1, P3 ;  /* 0x0000000318117211 */ /* 0x000fe200018f0eff */
[----:B------:R-:W-:Y:S04]  /*2a710*/  STL.64 [R1+0x220], R18 ;  /* 0x0002201201007387 */ /* 0x000fe80000100a00 */
[----:B------:R0:W-:Y:S04]  /*2a720*/  STL.64 [R1+0x1d8], R16 ;  /* 0x0001d81001007387 */ /* 0x0001e80000100a00 */
[----:B0-----:R-:W2:Y:S04]  /*2a730*/  LDL.LU R16, [R1+0x1fc] ;  /* 0x0001fc0001107983 */ /* 0x001ea80000300800 */
[----:B------:R-:W-:Y:S04]  /*2a740*/  STL [R1+0x1c8], R22 ;  /* 0x0001c81601007387 */ /* 0x000fe80000100800 */
[----:B------:R-:W3:Y:S04]  /*2a750*/  LDL.LU R21, [R1+0x204] ;  /* 0x0002040001157983 */ /* 0x000ee80000300800 */
[----:B------:R-:W3:Y:S01]  /*2a760*/  LDL.LU R20, [R1+0x200] ;  /* 0x0002000001147983 */ /* 0x000ee20000300800 */
[----:B------:R-:W-:-:S04]  /*2a770*/  LEA R18, P5, R26, R2, 0x1 ;  /* 0x000000021a127211 */ /* 0x000fc800078a08ff */
[-C--:B------:R-:W-:Y:S01]  /*2a780*/  LEA.HI.X.SX32 R19, R26, R3.reuse, 0x1, P5 ;  /* 0x000000031a137211 */ /* 0x080fe200028f0eff */
[----:B------:R-:W-:Y:S02]  /*2a790*/  IMAD.MOV.U32 R14, RZ, RZ, R13 ;  /* 0x000000ffff0e7224 */ /* 0x000fe400078e000d */
[----:B------:R-:W-:Y:S01]  /*2a7a0*/  VIADD R13, R29, UR60 ;  /* 0x0000003c1d0d7c36 */ /* 0x000fe20008000000 */
[----:B---3--:R0:W-:Y:S02]  /*2a7b0*/  STL.64 [R1+0xe30], R20 ;  /* 0x000e301401007387 */ /* 0x0081e40000100a00 */
[----:B0-----:R-:W-:Y:S01]  /*2a7c0*/  IMAD.MOV.U32 R21, RZ, RZ, R23 ;  /* 0x000000ffff157224 */ /* 0x001fe200078e0017 */
[----:B------:R-:W-:Y:S01]  /*2a7d0*/  LEA.HI.X.SX32 R21, R25, R3, 0x1, P4 ;  /* 0x0000000319157211 */ /* 0x000fe200020f0eff */
[----:B------:R-:W-:Y:S01]  /*2a7e0*/  IMAD.MOV.U32 R20, RZ, RZ, R22 ;  /* 0x000000ffff147224 */ /* 0x000fe200078e0016 */
[----:B------:R-:W-:-:S03]  /*2a7f0*/  LEA R22, P3, R27, R2, 0x1 ;  /* 0x000000021b167211 */ /* 0x000fc600078608ff */
[----:B------:R-:W-:Y:S01]  /*2a800*/  STL [R1+0x1cc], R21 ;  /* 0x0001cc1501007387 */ /* 0x000fe20000100800 */
[----:B------:R-:W-:-:S03]  /*2a810*/  LEA.HI.X.SX32 R23, R27, R3, 0x1, P3 ;  /* 0x000000031b177211 */ /* 0x000fc600018f0eff */
[----:B------:R0:W-:Y:S04]  /*2a820*/  STL.64 [R1+0x1c0], R18 ;  /* 0x0001c01201007387 */ /* 0x0001e80000100a00 */
[----:B------:R1:W-:Y:S04]  /*2a830*/  STL.64 [R1+0x1b0], R22 ;  /* 0x0001b01601007387 */ /* 0x0003e80000100a00 */
[----:B------:R-:W3:Y:S01]  /*2a840*/  LDL.LU R17, [R1+0x208] ;  /* 0x0002080001117983 */ /* 0x000ee20000300800 */
[----:B0-----:R-:W-:-:S03]  /*2a850*/  LEA R18, P4, R29, R2, 0x1 ;  /* 0x000000021d127211 */ /* 0x001fc600078808ff */
[----:B------:R-:W4:Y:S01]  /*2a860*/  LDL.LU R15, [R1+0x20c] ;  /* 0x00020c00010f7983 */ /* 0x000f220000300800 */
[----:B------:R-:W-:-:S05]  /*2a870*/  LEA.HI.X.SX32 R19, R29, R3, 0x1, P4 ;  /* 0x000000031d137211 */ /* 0x000fca00020f0eff */
[----:B------:R-:W-:Y:S01]  /*2a880*/  STL.64 [R1+0x198], R18 ;  /* 0x0001981201007387 */ /* 0x000fe20000100a00 */
[----:B------:R-:W-:-:S03]  /*2a890*/  LEA R20, P3, R13, R2, 0x1 ;  /* 0x000000020d147211 */ /* 0x000fc600078608ff */
[----:B------:R-:W3:Y:S04]  /*2a8a0*/  LDL.LU R25, [R1+0x214] ;  /* 0x0002140001197983 */ /* 0x000ee80000300800 */
[----:B-1----:R-:W3:Y:S04]  /*2a8b0*/  LDL.LU R23, [R1+0x210] ;  /* 0x0002100001177983 */ /* 0x002ee80000300800 */
[----:B------:R0:W-:Y:S01]  /*2a8c0*/  STL.64 [R1+0xdf0], R28 ;  /* 0x000df01c01007387 */ /* 0x0001e20000100a00 */
[----:B------:R-:W-:-:S03]  /*2a8d0*/  LEA.HI.X.SX32 R21, R13, R3, 0x1, P3 ;  /* 0x000000030d157211 */ /* 0x000fc600018f0eff */
[----:B0-----:R-:W3:Y:S04]  /*2a8e0*/  LDL.LU R28, [R1+0x1f8] ;  /* 0x0001f800011c7983 */ /* 0x001ee80000300800 */
[----:B------:R-:W-:Y:S04]  /*2a8f0*/  STL [R1+0xe00], R29 ;  /* 0x000e001d01007387 */ /* 0x000fe80000100800 */
[----:B------:R0:W-:Y:S04]  /*2a900*/  STL.64 [R1+0x188], R20 ;  /* 0x0001881401007387 */ /* 0x0001e80000100a00 */
[----:B0-----:R-:W4:Y:S01]  /*2a910*/  LDL.LU.64 R20, [R1+0xe30] ;  /* 0x000e300001147983 */ /* 0x001f220000300a00 */
[----:B------:R-:W-:-:S03]  /*2a920*/  LEA R26, P5, R9, R2, 0x1 ;  /* 0x00000002091a7211 */ /* 0x000fc600078a08ff */
[----:B------:R-:W4:Y:S01]  /*2a930*/  LDL.LU R22, [R1+0x218] ;  /* 0x0002180001167983 */ /* 0x000f220000300800 */
[----:B------:R-:W-:-:S03]  /*2a940*/  LEA.HI.X.SX32 R27, R9, R3, 0x1, P5 ;  /* 0x00000003091b7211 */ /* 0x000fc600028f0eff */
[----:B------:R-:W4:Y:S04]  /*2a950*/  LDL.LU R24, [R1+0x21c] ;  /* 0x00021c0001187983 */ /* 0x000f280000300800 */
[----:B------:R-:W4:Y:S04]  /*2a960*/  LDL.LU R9, [R1+0x22c] ;  /* 0x00022c0001097983 */ /* 0x000f280000300800 */
[----:B------:R2:W-:Y:S04]  /*2a970*/  STL.64 [R1+0x180], R26 ;  /* 0x0001801a01007387 */ /* 0x0005e80000100a00 */
[----:B------:R-:W4:Y:S01]  /*2a980*/  LDL.LU R13, [R1+0x228] ;  /* 0x00022800010d7983 */ /* 0x000f220000300800 */
[----:B--2---:R-:W-:-:S04]  /*2a990*/  LEA R26, P3, R16, R2, 0x1 ;  /* 0x00000002101a7211 */ /* 0x004fc800078608ff */
[----:B------:R-:W-:Y:S02]  /*2a9a0*/  LEA.HI.X.SX32 R27, R16, R3, 0x1, P3 ;  /* 0x00000003101b7211 */ /* 0x000fe400018f0eff */
[----:B---3--:R-:W-:-:S04]  /*2a9b0*/  LEA R18, P4, R28, R2, 0x1 ;  /* 0x000000021c127211 */ /* 0x008fc800078808ff */
[----:B------:R-:W-:-:S05]  /*2a9c0*/  LEA.HI.X.SX32 R19, R28, R3, 0x1, P4 ;  /* 0x000000031c137211 */ /* 0x000fca00020f0eff */
[----:B------:R4:W-:Y:S04]  /*2a9d0*/  STL.64 [R1+0x170], R18 ;  /* 0x0001701201007387 */ /* 0x0009e80000100a00 */
[----:B------:R0:W-:Y:S04]  /*2a9e0*/  STL.64 [R1+0x168], R26 ;  /* 0x0001681a01007387 */ /* 0x0001e80000100a00 */
[----:B------:R-:W2:Y:S01]  /*2a9f0*/  LDL.LU R16, [R1+0x230] ;  /* 0x0002300001107983 */ /* 0x000ea20000300800 */
[-C--:B----4-:R-:W-:Y:S02]  /*2aa00*/  LEA R18, P5, R20, R2.reuse, 0x1 ;  /* 0x0000000214127211 */ /* 0x090fe400078a08ff */
[----:B------:R-:W-:-:S02]  /*2aa10*/  LEA R28, P4, R21, R2, 0x1 ;  /* 0x00000002151c7211 */ /* 0x000fc400078808ff */
[-C--:B------:R-:W-:Y:S02]  /*2aa20*/  LEA.HI.X.SX32 R19, R20, R3.reuse, 0x1, P5 ;  /* 0x0000000314137211 */ /* 0x080fe400028f0eff */
[----:B------:R-:W3:Y:S01]  /*2aa30*/  LDL.LU R20, [R1+0x234] ;  /* 0x0002340001147983 */ /* 0x000ee20000300800 */
[----:B0-----:R-:W-:Y:S02]  /*2aa40*/  LEA R26, P3, R17, R2, 0x1 ;  /* 0x00000002111a7211 */ /* 0x001fe400078608ff */
[-C--:B------:R-:W-:Y:S01]  /*2aa50*/  LEA.HI.X.SX32 R29, R21, R3.reuse, 0x1, P4 ;  /* 0x00000003151d7211 */ /* 0x080fe200020f0eff */
[----:B------:R0:W-:Y:S01]  /*2aa60*/  STL.64 [R1+0x158], R18 ;  /* 0x0001581201007387 */ /* 0x0001e20000100a00 */
[----:B------:R-:W-:-:S03]  /*2aa70*/  LEA.HI.X.SX32 R27, R17, R3, 0x1, P3 ;  /* 0x00000003111b7211 */ /* 0x000fc600018f0eff */
[----:B------:R-:W-:Y:S01]  /*2aa80*/  STL.64 [R1+0x160], R28 ;  /* 0x0001601c01007387 */ /* 0x000fe20000100a00 */
[----:B0-----:R-:W-:-:S04]  /*2aa90*/  LEA R18, P4, R15, R2, 0x1 ;  /* 0x000000020f127211 */ /* 0x001fc800078808ff */
[----:B------:R-:W-:Y:S01]  /*2aaa0*/  LEA.HI.X.SX32 R19, R15, R3, 0x1, P4 ;  /* 0x000000030f137211 */ /* 0x000fe200020f0eff */
[----:B------:R-:W-:Y:S04]  /*2aab0*/  STL.64 [R1+0x150], R26 ;  /* 0x0001501a01007387 */ /* 0x000fe80000100a00 */
[----:B------:R0:W-:Y:S04]  /*2aac0*/  STL.64 [R1+0x148], R18 ;  /* 0x0001481201007387 */ /* 0x0001e80000100a00 */
[----:B0-----:R-:W4:Y:S04]  /*2aad0*/  LDL.LU R19, [R1+0xe28] ;  /* 0x000e280001137983 */ /* 0x001f280000300800 */
[----:B------:R-:W4:Y:S01]  /*2aae0*/  LDL.LU R21, [R1+0x23c] ;  /* 0x00023c0001157983 */ /* 0x000f220000300800 */
[----:B------:R-:W-:-:S03]  /*2aaf0*/  LEA R28, P3, R25, R2, 0x1 ;  /* 0x00000002191c7211 */ /* 0x000fc600078608ff */
[----:B------:R-:W4:Y:S01]  /*2ab00*/  LDL.LU R18, [R1+0x238] ;  /* 0x0002380001127983 */ /* 0x000f220000300800 */
[-C--:B------:R-:W-:Y:S01]  /*2ab10*/  LEA.HI.X.SX32 R29, R25, R3.reuse, 0x1, P3 ;  /* 0x00000003191d7211 */ /* 0x080fe200018f0eff */
[----:B------:R-:W-:Y:S01]  /*2ab20*/  IMAD.MOV.U32 R17, RZ, RZ, R14 ;  /* 0x000000ffff117224 */ /* 0x000fe200078e000e */
[CC--:B------:R-:W-:Y:S01]  /*2ab30*/  LEA R26, P5, R23.reuse, R2.reuse, 0x1 ;  /* 0x00000002171a7211 */ /* 0x0c0fe200078a08ff */
[----:B------:R-:W4:Y:S01]  /*2ab40*/  LDL.LU R25, [R1+0x240] ;  /* 0x0002400001197983 */ /* 0x000f220000300800 */
[C---:B------:R-:W-:Y:S02]  /*2ab50*/  LEA R14, P4, R22.reuse, R2, 0x1 ;  /* 0x00000002160e7211 */ /* 0x040fe400078808ff */
[-C--:B------:R-:W-:Y:S02]  /*2ab60*/  LEA.HI.X.SX32 R27, R23, R3.reuse, 0x1, P5 ;  /* 0x00000003171b7211 */ /* 0x080fe400028f0eff */
[----:B------:R-:W-:-:S03]  /*2ab70*/  LEA.HI.X.SX32 R15, R22, R3, 0x1, P4 ;  /* 0x00000003160f7211 */ /* 0x000fc600020f0eff */
[----:B------:R0:W-:Y:S04]  /*2ab80*/  STL.64 [R1+0x138], R26 ;  /* 0x0001381a01007387 */ /* 0x0001e80000100a00 */
[----:B------:R-:W-:Y:S04]  /*2ab90*/  STL.64 [R1+0x140], R28 ;  /* 0x0001401c01007387 */ /* 0x000fe80000100a00 */
[----:B------:R1:W-:Y:S01]  /*2aba0*/  STL.64 [R1+0x130], R14 ;  /* 0x0001300e01007387 */ /* 0x0003e20000100a00 */
[----:B0-----:R-:W-:-:S04]  /*2abb0*/  LEA R26, P3, R24, R2, 0x1 ;  /* 0x00000002181a7211 */ /* 0x001fc800078608ff */
[----:B------:R-:W-:Y:S02]  /*2abc0*/  LEA.HI.X.SX32 R27, R24, R3, 0x1, P3 ;  /* 0x00000003181b7211 */ /* 0x000fe400018f0eff */
[----:B-1----:R-:W-:-:S04]  /*2abd0*/  LEA R14, P4, R9, R2, 0x1 ;  /* 0x00000002090e7211 */ /* 0x002fc800078808ff */
[----:B------:R-:W-:Y:S01]  /*2abe0*/  LEA.HI.X.SX32 R15, R9, R3, 0x1, P4 ;  /* 0x00000003090f7211 */ /* 0x000fe200020f0eff */
[----:B------:R-:W-:Y:S01]  /*2abf0*/  STL.64 [R1+0x128], R26 ;  /* 0x0001281a01007387 */ /* 0x000fe20000100a00 */
[----:B------:R-:W-:-:S03]  /*2ac00*/  LEA R22, P5, R13, R2, 0x1 ;  /* 0x000000020d167211 */ /* 0x000fc600078a08ff */
[----:B------:R0:W-:Y:S01]  /*2ac10*/  STL.64 [R1+0x120], R14 ;  /* 0x0001200e01007387 */ /* 0x0001e20000100a00 */
[----:B------:R-:W-:-:S03]  /*2ac20*/  LEA.HI.X.SX32 R23, R13, R3, 0x1, P5 ;  /* 0x000000030d177211 */ /* 0x000fc600028f0eff */
[----:B0-----:R-:W4:Y:S04]  /*2ac30*/  LDL.LU R15, [R1+0x24c] ;  /* 0x00024c00010f7983 */ /* 0x001f280000300800 */
[----:B------:R-:W4:Y:S04]  /*2ac40*/  LDL.LU R9, [R1+0x248] ;  /* 0x0002480001097983 */ /* 0x000f280000300800 */
[----:B------:R-:W4:Y:S04]  /*2ac50*/  LDL.LU R14, [R1+0x260] ;  /* 0x00026000010e7983 */ /* 0x000f280000300800 */
[----:B------:R-:W4:Y:S04]  /*2ac60*/  LDL.LU R13, [R1+0x264] ;  /* 0x00026400010d7983 */ /* 0x000f280000300800 */
[----:B------:R3:W-:Y:S01]  /*2ac70*/  STL.64 [R1+0x118], R22 ;  /* 0x0001181601007387 */ /* 0x0007e20000100a00 */
[----:B--2---:R-:W-:-:S04]  /*2ac80*/  LEA R26, P3, R16, R2, 0x1 ;  /* 0x00000002101a7211 */ /* 0x004fc800078608ff */
[----:B------:R-:W-:-:S05]  /*2ac90*/  LEA.HI.X.SX32 R27, R16, R3, 0x1, P3 ;  /* 0x00000003101b7211 */ /* 0x000fca00018f0eff */
[----:B------:R0:W-:Y:S01]  /*2aca0*/  STL.64 [R1+0x110], R26 ;  /* 0x0001101a01007387 */ /* 0x0001e20000100a00 */
[----:B---3--:R-:W-:-:S03]  /*2acb0*/  LEA R22, P4, R20, R2, 0x1 ;  /* 0x0000000214167211 */ /* 0x008fc600078808ff */
[----:B------:R-:W2:Y:S01]  /*2acc0*/  LDL.LU R16, [R1+0x26c] ;  /* 0x00026c0001107983 */ /* 0x000ea20000300800 */
[----:B------:R-:W-:-:S03]  /*2acd0*/  LEA.HI.X.SX32 R23, R20, R3, 0x1, P4 ;  /* 0x0000000314177211 */ /* 0x000fc600020f0eff */
[----:B------:R-:W3:Y:S04]  /*2ace0*/  LDL.LU R24, [R1+0x268] ;  /* 0x0002680001187983 */ /* 0x000ee80000300800 */
[----:B------:R-:W3:Y:S04]  /*2acf0*/  LDL.LU R20, [R1+0x274] ;  /* 0x0002740001147983 */ /* 0x000ee80000300800 */
[----:B------:R1:W-:Y:S01]  /*2ad00*/  STL.64 [R1+0x108], R22 ;  /* 0x0001081601007387 */ /* 0x0003e20000100a00 */
[----:B----4-:R-:W-:-:S04]  /*2ad10*/  LEA R28, P3, R21, R2, 0x1 ;  /* 0x00000002151c7211 */ /* 0x010fc800078608ff */
[-C--:B------:R-:W-:Y:S02]  /*2ad20*/  LEA.HI.X.SX32 R29, R21, R3.reuse, 0x1, P3 ;  /* 0x00000003151d7211 */ /* 0x080fe400018f0eff */
[----:B------:R-:W4:Y:S01]  /*2ad30*/  LDL.LU R21, [R1+0x270] ;  /* 0x0002700001157983 */ /* 0x000f220000300800 */
[CC--:B0-----:R-:W-:Y:S02]  /*2ad40*/  LEA R26, P5, R18.reuse, R2.reuse, 0x1 ;  /* 0x00000002121a7211 */ /* 0x0c1fe400078a08ff */
[-C--:B-1----:R-:W-:Y:S02]  /*2ad50*/  LEA R22, P4, R25, R2.reuse, 0x1 ;  /* 0x0000000219167211 */ /* 0x082fe400078808ff */
[-C--:B------:R-:W-:Y:S02]  /*2ad60*/  LEA.HI.X.SX32 R27, R18, R3.reuse, 0x1, P5 ;  /* 0x00000003121b7211 */ /* 0x080fe400028f0eff */
[----:B------:R-:W-:Y:S02]  /*2ad70*/  LEA R18, P3, R17, R2, 0x1 ;  /* 0x0000000211127211 */ /* 0x000fe400078608ff */
[-C--:B------:R-:W-:Y:S01]  /*2ad80*/  LEA.HI.X.SX32 R23, R25, R3.reuse, 0x1, P4 ;  /* 0x0000000319177211 */ /* 0x080fe200020f0eff */
[----:B------:R-:W-:Y:S04]  /*2ad90*/  STL.64 [R1+0x100], R28 ;  /* 0x0001001c01007387 */ /* 0x000fe80000100a00 */
[----:B------:R0:W-:Y:S04]  /*2ada0*/  STL.64 [R1+0xf8], R26 ;  /* 0x0000f81a01007387 */ /* 0x0001e80000100a00 */
[----:B------:R-:W-:Y:S04]  /*2adb0*/  STL [R1+0xe8], R18 ;  /* 0x0000e81201007387 */ /* 0x000fe80000100800 */
[----:B------:R1:W-:Y:S04]  /*2adc0*/  STL.64 [R1+0xf0], R22 ;  /* 0x0000f01601007387 */ /* 0x0003e80000100a00 */
[----:B------:R1:W-:Y:S04]  /*2add0*/  STL.64 [R1+0xe20], R10 ;  /* 0x000e200a01007387 */ /* 0x0003e80000100a00 */
[----:B0-----:R-:W4:Y:S04]  /*2ade0*/  LDL.LU R26, [R1+0x27c] ;  /* 0x00027c00011a7983 */ /* 0x001f280000300800 */
[----:B-1----:R-:W4:Y:S01]  /*2adf0*/  LDL.LU R22, [R1+0x278] ;  /* 0x0002780001167983 */ /* 0x002f220000300800 */
[----:B------:R-:W-:Y:S01]  /*2ae00*/  IMAD.MOV.U32 R11, RZ, RZ, R19 ;  /* 0x000000ffff0b7224 */ /* 0x000fe200078e0013 */
[----:B------:R-:W-:Y:S01]  /*2ae10*/  LEA.HI.X.SX32 R11, R17, R3, 0x1, P3 ;  /* 0x00000003110b7211 */ /* 0x000fe200018f0eff */
[----:B------:R-:W-:-:S04]  /*2ae20*/  IMAD.MOV.U32 R10, RZ, RZ, R18 ;  /* 0x000000ffff0a7224 */ /* 0x000fc800078e0012 */
[----:B------:R0:W-:Y:S04]  /*2ae30*/  STL [R1+0xec], R11 ;  /* 0x0000ec0b01007387 */ /* 0x0001e80000100800 */
[----:B------:R-:W4:Y:S01]  /*2ae40*/  LDL.LU R17, [R1+0x280] ;  /* 0x0002800001117983 */ /* 0x000f220000300800 */
[-C--:B------:R-:W-:Y:S02]  /*2ae50*/  LEA R28, P4, R15, R2.reuse, 0x1 ;  /* 0x000000020f1c7211 */ /* 0x080fe400078808ff */
[-C--:B------:R-:W-:Y:S02]  /*2ae60*/  LEA R18, P5, R9, R2.reuse, 0x1 ;  /* 0x0000000209127211 */ /* 0x080fe400078a08ff */
[----:B------:R-:W-:Y:S02]  /*2ae70*/  LEA.HI.X.SX32 R29, R15, R3, 0x1, P4 ;  /* 0x000000030f1d7211 */ /* 0x000fe400020f0eff */
[----:B------:R-:W-:-:S02]  /*2ae80*/  LEA R10, P3, R14, R2, 0x1 ;  /* 0x000000020e0a7211 */ /* 0x000fc400078608ff */
[-C--:B------:R-:W-:Y:S02]  /*2ae90*/  LEA.HI.X.SX32 R19, R9, R3.reuse, 0x1, P5 ;  /* 0x0000000309137211 */ /* 0x080fe400028f0eff */
[----:B0-----:R-:W-:Y:S01]  /*2aea0*/  LEA.HI.X.SX32 R11, R14, R3, 0x1, P3 ;  /* 0x000000030e0b7211 */ /* 0x001fe200018f0eff */
[----:B------:R-:W4:Y:S04]  /*2aeb0*/  LDL.LU R9, [R1+0x284] ;  /* 0x0002840001097983 */ /* 0x000f280000300800 */
[----:B------:R-:W-:Y:S04]  /*2aec0*/  STL.64 [R1+0xe0], R28 ;  /* 0x0000e01c01007387 */ /* 0x000fe80000100a00 */
[----:B------:R0:W-:Y:S04]  /*2aed0*/  STL.64 [R1+0xd8], R18 ;  /* 0x0000d81201007387 */ /* 0x0001e80000100a00 */
[----:B------:R2:W-:Y:S01]  /*2aee0*/  STL.64 [R1+0xd0], R10 ;  /* 0x0000d00a01007387 */ /* 0x0005e20000100a00 */
[----:B0-----:R-:W-:-:S04]  /*2aef0*/  LEA R18, P4, R13, R2, 0x1 ;  /* 0x000000020d127211 */ /* 0x001fc800078808ff */
[----:B------:R-:W-:Y:S02]  /*2af00*/  LEA.HI.X.SX32 R19, R13, R3, 0x1, P4 ;  /* 0x000000030d137211 */ /* 0x000fe400020f0eff */
[----:B------:R-:W4:Y:S04]  /*2af10*/  LDL.LU R13, [R1+0x28c] ;  /* 0x00028c00010d7983 */ /* 0x000f280000300800 */
[----:B------:R-:W4:Y:S04]  /*2af20*/  LDL.LU R23, [R1+0x288] ;  /* 0x0002880001177983 */ /* 0x000f280000300800 */
[----:B------:R-:W4:Y:S04]  /*2af30*/  LDL.LU R28, [R1+0x29c] ;  /* 0x00029c00011c7983 */ /* 0x000f280000300800 */
[----:B------:R-:W-:Y:S01]  /*2af40*/  STL.64 [R1+0xc8], R18 ;  /* 0x0000c81201007387 */ /* 0x000fe20000100a00 */
[----:B--2---:R-:W-:-:S02]  /*2af50*/  LEA R10, P3, R16, R2, 0x1 ;  /* 0x00000002100a7211 */ /* 0x004fc400078608ff */
[----:B---3--:R-:W-:Y:S02]  /*2af60*/  LEA R14, P5, R24, R2, 0x1 ;  /* 0x00000002180e7211 */ /* 0x008fe400078a08ff */
[-C--:B------:R-:W-:Y:S02]  /*2af70*/  LEA.HI.X.SX32 R11, R16, R3.reuse, 0x1, P3 ;  /* 0x00000003100b7211 */ /* 0x080fe400018f0eff */
[----:B------:R-:W-:-:S03]  /*2af80*/  LEA.HI.X.SX32 R15, R24, R3, 0x1, P5 ;  /* 0x00000003180f7211 */ /* 0x000fc600028f0eff */
[----:B------:R0:W-:Y:S04]  /*2af90*/  STL.64 [R1+0xc0], R10 ;  /* 0x0000c00a01007387 */ /* 0x0001e80000100a00 */
[----:B0-----:R-:W2:Y:S04]  /*2afa0*/  LDL.LU.64 R10, [R1+0xe20] ;  /* 0x000e2000010a7983 */ /* 0x001ea80000300a00 */
[----:B------:R-:W3:Y:S04]  /*2afb0*/  LDL.LU R16, [R1+0x298] ;  /* 0x0002980001107983 */ /* 0x000ee80000300800 */
[----:B------:R0:W-:Y:S02]  /*2afc0*/  STL.64 [R1+0xb8], R14 ;  /* 0x0000b80e01007387 */ /* 0x0001e40000100a00 */
[----:B0-----:R-:W-:-:S02]  /*2afd0*/  LEA R14, P3, R20, R2, 0x1 ;  /* 0x00000002140e7211 */ /* 0x001fc400078608ff */
[C---:B----4-:R-:W-:Y:S02]  /*2afe0*/  LEA R18, P4, R21.reuse, R2, 0x1 ;  /* 0x0000000215127211 */ /* 0x050fe400078808ff */
[-C--:B------:R-:W-:Y:S02]  /*2aff0*/  LEA.HI.X.SX32 R15, R20, R3.reuse, 0x1, P3 ;  /* 0x00000003140f7211 */ /* 0x080fe400018f0eff */
[----:B------:R-:W-:-:S05]  /*2b000*/  LEA.HI.X.SX32 R19, R21, R3, 0x1, P4 ;  /* 0x0000000315137211 */ /* 0x000fca00020f0eff */
[----:B------:R-:W-:Y:S04]  /*2b010*/  STL.64 [R1+0xb0], R18 ;  /* 0x0000b01201007387 */ /* 0x000fe80000100a00 */
[----:B------:R0:W-:Y:S04]  /*2b020*/  STL.64 [R1+0xa8], R14 ;  /* 0x0000a80e01007387 */ /* 0x0001e80000100a00 */
[----:B0-----:R-:W4:Y:S01]  /*2b030*/  LDL.LU R14, [R1+0x2a4] ;  /* 0x0002a400010e7983 */ /* 0x001f220000300800 */
[----:B------:R-:W-:-:S03]  /*2b040*/  LEA R24, P4, R26, R2, 0x1 ;  /* 0x000000021a187211 */ /* 0x000fc600078808ff */
[----:B------:R-:W2:Y:S01]  /*2b050*/  LDL.LU R15, [R1+0x2a0] ;  /* 0x0002a000010f7983 */ /* 0x000ea20000300800 */
[----:B------:R-:W-:-:S05]  /*2b060*/  LEA.HI.X.SX32 R25, R26, R3, 0x1, P4 ;  /* 0x000000031a197211 */ /* 0x000fca00020f0eff */
[----:B------:R0:W-:Y:S01]  /*2b070*/  STL.64 [R1+0xa0], R24 ;  /* 0x0000a01801007387 */ /* 0x0001e20000100a00 */
[----:B------:R-:W-:-:S04]  /*2b080*/  LEA R18, P5, R22, R2, 0x1 ;  /* 0x0000000216127211 */ /* 0x000fc800078a08ff */
[----:B------:R-:W-:Y:S01]  /*2b090*/  LEA.HI.X.SX32 R19, R22, R3, 0x1, P5 ;  /* 0x0000000316137211 */ /* 0x000fe200028f0eff */
[----:B0-----:R-:W2:Y:S01]  /*2b0a0*/  LDL.LU R24, [R1+0x2a8] ;  /* 0x0002a80001187983 */ /* 0x001ea20000300800 */
[----:B------:R-:W-:-:S03]  /*2b0b0*/  LEA R20, P3, R17, R2, 0x1 ;  /* 0x0000000211147211 */ /* 0x000fc600078608ff */
[----:B------:R-:W2:Y:S01]  /*2b0c0*/  LDL.LU R22, [R1+0x2ac] ;  /* 0x0002ac0001167983 */ /* 0x000ea20000300800 */
[----:B------:R-:W-:-:S03]  /*2b0d0*/  LEA.HI.X.SX32 R21, R17, R3, 0x1, P3 ;  /* 0x0000000311157211 */ /* 0x000fc600018f0eff */
[----:B------:R0:W-:Y:S04]  /*2b0e0*/  STL.64 [R1+0x98], R18 ;  /* 0x0000981201007387 */ /* 0x0001e80000100a00 */
[----:B------:R1:W-:Y:S04]  /*2b0f0*/  STL.64 [R1+0x90], R20 ;  /* 0x0000901401007387 */ /* 0x0003e80000100a00 */
[----:B------:R-:W2:Y:S01]  /*2b100*/  LDL.LU R17, [R1+0x2b4] ;  /* 0x0002b40001117983 */ /* 0x000ea20000300800 */
[----:B0-----:R-:W-:-:S03]  /*2b110*/  LEA R18, P4, R9, R2, 0x1 ;  /* 0x0000000209127211 */ /* 0x001fc600078808ff */
[----:B------:R-:W2:Y:S01]  /*2b120*/  LDL.LU R25, [R1+0x2b0] ;  /* 0x0002b00001197983 */ /* 0x000ea20000300800 */
[----:B------:R-:W-:-:S03]  /*2b130*/  LEA.HI.X.SX32 R19, R9, R3, 0x1, P4 ;  /* 0x0000000309137211 */ /* 0x000fc600020f0eff */
[----:B------:R-:W2:Y:S04]  /*2b140*/  LDL.LU R9, [R1+0x2bc] ;  /* 0x0002bc0001097983 */ /* 0x000ea80000300800 */
[----:B------:R-:W-:Y:S01]  /*2b150*/  STL.64 [R1+0x88], R18 ;  /* 0x0000881201007387 */ /* 0x000fe20000100a00 */
[-C--:B------:R-:W-:Y:S02]  /*2b160*/  LEA R26, P3, R13, R2.reuse, 0x1 ;  /* 0x000000020d1a7211 */ /* 0x080fe400078608ff */
[----:B-1----:R-:W-:Y:S02]  /*2b170*/  LEA R20, P5, R23, R2, 0x1 ;  /* 0x0000000217147211 */ /* 0x002fe400078a08ff */
[-C--:B------:R-:W-:Y:S02]  /*2b180*/  LEA.HI.X.SX32 R27, R13, R3.reuse, 0x1, P3 ;  /* 0x000000030d1b7211 */ /* 0x080fe400018f0eff */
[----:B------:R-:W2:Y:S01]  /*2b190*/  LDL.LU R13, [R1+0x2b8] ;  /* 0x0002b800010d7983 */ /* 0x000ea20000300800 */
[----:B------:R-:W-:-:S05]  /*2b1a0*/  LEA.HI.X.SX32 R21, R23, R3, 0x1, P5 ;  /* 0x0000000317157211 */ /* 0x000fca00028f0eff */
[----:B------:R0:W-:Y:S04]  /*2b1b0*/  STL.64 [R1+0x78], R20 ;  /* 0x0000781401007387 */ /* 0x0001e80000100a00 */
[----:B------:R4:W-:Y:S01]  /*2b1c0*/  STL.64 [R1+0x80], R26 ;  /* 0x0000801a01007387 */ /* 0x0009e20000100a00 */
[----:B0-----:R-:W-:-:S04]  /*2b1d0*/  LEA R20, P3, R28, R2, 0x1 ;  /* 0x000000021c147211 */ /* 0x001fc800078608ff */
[----:B------:R-:W-:Y:S02]  /*2b1e0*/  LEA.HI.X.SX32 R21, R28, R3, 0x1, P3 ;  /* 0x000000031c157211 */ /* 0x000fe400018f0eff */
[----:B---3--:R-:W-:-:S04]  /*2b1f0*/  LEA R18, P4, R16, R2, 0x1 ;  /* 0x0000000210127211 */ /* 0x008fc800078808ff */
[----:B------:R-:W-:-:S05]  /*2b200*/  LEA.HI.X.SX32 R19, R16, R3, 0x1, P4 ;  /* 0x0000000310137211 */ /* 0x000fca00020f0eff */
[----:B------:R2:W-:Y:S04]  /*2b210*/  STL.64 [R1+0x70], R18 ;  /* 0x0000701201007387 */ /* 0x0005e80000100a00 */
[----:B------:R-:W3:Y:S04]  /*2b220*/  LDL.LU R23, [R1+0x2c4] ;  /* 0x0002c40001177983 */ /* 0x000ee80000300800 */
[----:B------:R-:W3:Y:S04]  /*2b230*/  LDL.LU R16, [R1+0x2c0] ;  /* 0x0002c00001107983 */ /* 0x000ee80000300800 */
[----:B------:R0:W-:Y:S01]  /*2b240*/  STL.64 [R1+0x68], R20 ;  /* 0x0000681401007387 */ /* 0x0001e20000100a00 */
[----:B----4-:R-:W-:-:S04]  /*2b250*/  LEA R26, P4, R14, R2, 0x1 ;  /* 0x000000020e1a7211 */ /* 0x010fc800078808ff */
[----:B------:R-:W-:Y:S02]  /*2b260*/  LEA.HI.X.SX32 R27, R14, R3, 0x1, P4 ;  /* 0x000000030e1b7211 */ /* 0x000fe400020f0eff */
[----:B------:R-:W4:Y:S01]  /*2b270*/  LDL.LU R14, [R1+0x2c8] ;  /* 0x0002c800010e7983 */ /* 0x000f220000300800 */
[----:B--2---:R-:W-:-:S04]  /*2b280*/  LEA R18, P5, R15, R2, 0x1 ;  /* 0x000000020f127211 */ /* 0x004fc800078a08ff */
[----:B------:R-:W-:Y:S02]  /*2b290*/  LEA.HI.X.SX32 R19, R15, R3, 0x1, P5 ;  /* 0x000000030f137211 */ /* 0x000fe400028f0eff */
[----:B------:R-:W2:Y:S04]  /*2b2a0*/  LDL.LU R15, [R1+0x2cc] ;  /* 0x0002cc00010f7983 */ /* 0x000ea80000300800 */
[----:B------:R-:W-:Y:S01]  /*2b2b0*/  STL.64 [R1+0x60], R26 ;  /* 0x0000601a01007387 */ /* 0x000fe20000100a00 */
[----:B0-----:R-:W-:-:S04]  /*2b2c0*/  LEA R20, P3, R24, R2, 0x1 ;  /* 0x0000000218147211 */ /* 0x001fc800078608ff */
[----:B------:R-:W-:Y:S01]  /*2b2d0*/  LEA.HI.X.SX32 R21, R24, R3, 0x1, P3 ;  /* 0x0000000318157211 */ /* 0x000fe200018f0eff */
[----:B------:R0:W-:Y:S04]  /*2b2e0*/  STL.64 [R1+0x58], R18 ;  /* 0x0000581201007387 */ /* 0x0001e80000100a00 */
[----:B------:R1:W-:Y:S04]  /*2b2f0*/  STL.64 [R1+0x50], R20 ;  /* 0x0000501401007387 */ /* 0x0003e80000100a00 */
[----:B------:R-:W2:Y:S01]  /*2b300*/  LDL.LU R24, [R1+0x2d4] ;  /* 0x0002d40001187983 */ /* 0x000ea20000300800 */
[----:B0-----:R-:W-:-:S02]  /*2b310*/  LEA R18, P4, R22, R2, 0x1 ;  /* 0x0000000216127211 */ /* 0x001fc400078808ff */
[C---:B------:R-:W-:Y:S02]  /*2b320*/  LEA R26, P3, R17.reuse, R2, 0x1 ;  /* 0x00000002111a7211 */ /* 0x040fe400078608ff */
[-C--:B------:R-:W-:Y:S02]  /*2b330*/  LEA.HI.X.SX32 R19, R22, R3.reuse, 0x1, P4 ;  /* 0x0000000316137211 */ /* 0x080fe400020f0eff */
[----:B------:R-:W2:Y:S01]  /*2b340*/  LDL.LU R22, [R1+0x2d0] ;  /* 0x0002d00001167983 */ /* 0x000ea20000300800 */
[----:B------:R-:W-:-:S03]  /*2b350*/  LEA.HI.X.SX32 R27, R17, R3, 0x1, P3 ;  /* 0x00000003111b7211 */ /* 0x000fc600018f0eff */
[----:B------:R-:W2:Y:S01]  /*2b360*/  LDL.LU R28, [R1+0x2dc] ;  /* 0x0002dc00011c7983 */ /* 0x000ea20000300800 */
[----:B-1----:R-:W-:-:S03]  /*2b370*/  LEA R20, P5, R25, R2, 0x1 ;  /* 0x0000000219147211 */ /* 0x002fc600078a08ff */
[----:B------:R0:W-:Y:S04]  /*2b380*/  STL.64 [R1+0x48], R18 ;  /* 0x0000481201007387 */ /* 0x0001e80000100a00 */
[----:B------:R-:W2:Y:S01]  /*2b390*/  LDL.LU R17, [R1+0x2d8] ;  /* 0x0002d80001117983 */ /* 0x000ea20000300800 */
[----:B------:R-:W-:-:S05]  /*2b3a0*/  LEA.HI.X.SX32 R21, R25, R3, 0x1, P5 ;  /* 0x0000000319157211 */ /* 0x000fca00028f0eff */
[----:B------:R1:W-:Y:S01]  /*2b3b0*/  STL.64 [R1+0x38], R20 ;  /* 0x0000381401007387 */ /* 0x0003e20000100a00 */
[----:B0-----:R-:W-:-:S04]  /*2b3c0*/  LEA R18, P4, R13, R2, 0x1 ;  /* 0x000000020d127211 */ /* 0x001fc800078808ff */
[----:B------:R-:W-:Y:S01]  /*2b3d0*/  LEA.HI.X.SX32 R19, R13, R3, 0x1, P4 ;  /* 0x000000030d137211 */ /* 0x000fe200020f0eff */
[----:B------:R3:W-:Y:S01]  /*2b3e0*/  STL.64 [R1+0x40], R26 ;  /* 0x0000401a01007387 */ /* 0x0007e20000100a00 */
[----:B-1----:R-:W-:-:S03]  /*2b3f0*/  LEA R20, P3, R9, R2, 0x1 ;  /* 0x0000000209147211 */ /* 0x002fc600078608ff */
[----:B------:R0:W-:Y:S01]  /*2b400*/  STL.64 [R1+0x30], R18 ;  /* 0x0000301201007387 */ /* 0x0001e20000100a00 */
[----:B------:R-:W-:-:S03]  /*2b410*/  LEA.HI.X.SX32 R21, R9, R3, 0x1, P3 ;  /* 0x0000000309157211 */ /* 0x000fc600018f0eff */
[----:B------:R-:W2:Y:S04]  /*2b420*/  LDL.LU R13, [R1+0x2e4] ;  /* 0x0002e400010d7983 */ /* 0x000ea80000300800 */
[----:B------:R-:W2:Y:S04]  /*2b430*/  LDL.LU R9, [R1+0x2e0] ;  /* 0x0002e00001097983 */ /* 0x000ea80000300800 */
[----:B------:R4:W-:Y:S01]  /*2b440*/  STL.64 [R1+0x28], R20 ;  /* 0x0000281401007387 */ /* 0x0009e20000100a00 */
[----:B---3--:R-:W-:-:S04]  /*2b450*/  LEA R26, P4, R23, R2, 0x1 ;  /* 0x00000002171a7211 */ /* 0x008fc800078808ff */
[-C--:B------:R-:W-:Y:S02]  /*2b460*/  LEA.HI.X.SX32 R27, R23, R3.reuse, 0x1, P4 ;  /* 0x00000003171b7211 */ /* 0x080fe400020f0eff */
[CC--:B0-----:R-:W-:Y:S01]  /*2b470*/  LEA R18, P5, R16.reuse, R2.reuse, 0x1 ;  /* 0x0000000210127211 */ /* 0x0c1fe200078a08ff */
[----:B------:R-:W3:Y:S03]  /*2b480*/  LDL.LU R23, [R1+0x2e8] ;  /* 0x0002e80001177983 */ /* 0x000ee60000300800 */
[----:B------:R-:W-:Y:S02]  /*2b490*/  LEA.HI.X.SX32 R19, R16, R3, 0x1, P5 ;  /* 0x0000000310137211 */ /* 0x000fe400028f0eff */
[----:B------:R-:W3:Y:S04]  /*2b4a0*/  LDL.LU R16, [R1+0x2ec] ;  /* 0x0002ec0001107983 */ /* 0x000ee80000300800 */
[----:B------:R-:W-:Y:S04]  /*2b4b0*/  STL.64 [R1+0x20], R26 ;  /* 0x0000201a01007387 */ /* 0x000fe80000100a00 */
[----:B------:R2:W-:Y:S01]  /*2b4c0*/  STL.64 [R1+0x18], R18 ;  /* 0x0000181201007387 */ /* 0x0005e20000100a00 */
[----:B----4-:R-:W-:-:S04]  /*2b4d0*/  LEA R20, P3, R14, R2, 0x1 ;  /* 0x000000020e147211 */ /* 0x010fc800078608ff */
[----:B------:R-:W-:-:S05]  /*2b4e0*/  LEA.HI.X.SX32 R21, R14, R3, 0x1, P3 ;  /* 0x000000030e157211 */ /* 0x000fca00018f0eff */
[----:B------:R0:W-:Y:S04]  /*2b4f0*/  STL.64 [R1+0x10], R20 ;  /* 0x0000101401007387 */ /* 0x0001e80000100a00 */
[----:B------:R-:W4:Y:S01]  /*2b500*/  LDL.LU R14, [R1+0x2f4] ;  /* 0x0002f400010e7983 */ /* 0x000f220000300800 */
[----:B--2---:R-:W-:-:S03]  /*2b510*/  LEA R18, P4, R15, R2, 0x1 ;  /* 0x000000020f127211 */ /* 0x004fc600078808ff */
[----:B------:R-:W2:Y:S01]  /*2b520*/  LDL.LU R25, [R1+0x2f0] ;  /* 0x0002f00001197983 */ /* 0x000ea20000300800 */
[----:B------:R-:W-:-:S03]  /*2b530*/  LEA.HI.X.SX32 R19, R15, R3, 0x1, P4 ;  /* 0x000000030f137211 */ /* 0x000fc600020f0eff */
[----:B------:R-:W2:Y:S04]  /*2b540*/  LDL.LU R15, [R1+0x2fc] ;  /* 0x0002fc00010f7983 */ /* 0x000ea80000300800 */
[----:B------:R1:W-:Y:S01]  /*2b550*/  STL.64 [R1+0x8], R18 ;  /* 0x0000081201007387 */ /* 0x0003e20000100a00 */
[----:B------:R-:W-:-:S04]  /*2b560*/  LEA R26, P3, R24, R2, 0x1 ;  /* 0x00000002181a7211 */ /* 0x000fc800078608ff */
[----:B------:R-:W-:Y:S02]  /*2b570*/  LEA.HI.X.SX32 R27, R24, R3, 0x1, P3 ;  /* 0x00000003181b7211 */ /* 0x000fe400018f0eff */
[----:B------:R-:W2:Y:S01]  /*2b580*/  LDL.LU R24, [R1+0x2f8] ;  /* 0x0002f80001187983 */ /* 0x000ea20000300800 */
[----:B0-----:R-:W-:-:S04]  /*2b590*/  LEA R20, P5, R22, R2, 0x1 ;  /* 0x0000000216147211 */ /* 0x001fc800078a08ff */
[----:B------:R-:W-:Y:S02]  /*2b5a0*/  LEA.HI.X.SX32 R21, R22, R3, 0x1, P5 ;  /* 0x0000000316157211 */ /* 0x000fe400028f0eff */
[----:B-1----:R-:W-:-:S03]  /*2b5b0*/  LEA R18, P4, R17, R2, 0x1 ;  /* 0x0000000211127211 */ /* 0x002fc600078808ff */
[----:B------:R0:W-:Y:S01]  /*2b5c0*/  STL.64 [R1+0x190], R20 ;  /* 0x0001901401007387 */ /* 0x0001e20000100a00 */
[----:B------:R-:W-:-:S03]  /*2b5d0*/  LEA.HI.X.SX32 R19, R17, R3, 0x1, P4 ;  /* 0x0000000311137211 */ /* 0x000fc600020f0eff */
[----:B------:R1:W-:Y:S04]  /*2b5e0*/  STL.64 [R1+0x178], R26 ;  /* 0x0001781a01007387 */ /* 0x0003e80000100a00 */
[----:B------:R1:W-:Y:S01]  /*2b5f0*/  STL.64 [R1+0x1a0], R18 ;  /* 0x0001a01201007387 */ /* 0x0003e20000100a00 */
[----:B0-----:R-:W-:-:S03]  /*2b600*/  LEA R20, P3, R28, R2, 0x1 ;  /* 0x000000021c147211 */ /* 0x001fc600078608ff */
[----:B------:R-:W2:Y:S01]  /*2b610*/  LDL.LU R22, [R1+0x304] ;  /* 0x0003040001167983 */ /* 0x000ea20000300800 */
[----:B------:R-:W-:-:S03]  /*2b620*/  LEA.HI.X.SX32 R21, R28, R3, 0x1, P3 ;  /* 0x000000031c157211 */ /* 0x000fc600018f0eff */
[----:B------:R-:W2:Y:S01]  /*2b630*/  LDL.LU R17, [R1+0x300] ;  /* 0x0003000001117983 */ /* 0x000ea20000300800 */
[----:B-1----:R-:W-:-:S03]  /*2b640*/  LEA R26, P4, R13, R2, 0x1 ;  /* 0x000000020d1a7211 */ /* 0x002fc600078808ff */
[----:B------:R3:W-:Y:S01]  /*2b650*/  STL.64 [R1+0x1a8], R20 ;  /* 0x0001a81401007387 */ /* 0x0007e20000100a00 */
[----:B------:R-:W-:Y:S02]  /*2b660*/  LEA R18, P5, R9, R2, 0x1 ;  /* 0x0000000209127211 */ /* 0x000fe400078a08ff */
[-C--:B------:R-:W-:Y:S02]  /*2b670*/  LEA.HI.X.SX32 R27, R13, R3.reuse, 0x1, P4 ;  /* 0x000000030d1b7211 */ /* 0x080fe400020f0eff */
[----:B------:R-:W2:Y:S01]  /*2b680*/  LDL.LU R13, [R1+0x308] ;  /* 0x00030800010d7983 */ /* 0x000ea20000300800 */
[----:B------:R-:W-:-:S03]  /*2b690*/  LEA.HI.X.SX32 R19, R9, R3, 0x1, P5 ;  /* 0x0000000309137211 */ /* 0x000fc600028f0eff */
[----:B------:R-:W2:Y:S04]  /*2b6a0*/  LDL.LU R9, [R1+0x30c] ;  /* 0x00030c0001097983 */ /* 0x000ea80000300800 */
[----:B------:R-:W-:Y:S04]  /*2b6b0*/  STL.64 [R1+0x1b8], R26 ;  /* 0x0001b81a01007387 */ /* 0x000fe80000100a00 */
[----:B------:R0:W-:Y:S01]  /*2b6c0*/  STL.64 [R1+0x1d0], R18 ;  /* 0x0001d01201007387 */ /* 0x0001e20000100a00 */
[----:B---3--:R-:W-:-:S04]  /*2b6d0*/  LEA R20, P3, R23, R2, 0x1 ;  /* 0x0000000217147211 */ /* 0x008fc800078608ff */
[----:B------:R-:W-:Y:S02]  /*2b6e0*/  LEA.HI.X.SX32 R21, R23, R3, 0x1, P3 ;  /* 0x0000000317157211 */ /* 0x000fe400018f0eff */
[----:B0-----:R-:W-:-:S03]  /*2b6f0*/  LEA R18, P4, R16, R2, 0x1 ;  /* 0x0000000210127211 */ /* 0x001fc600078808ff */
[----:B------:R2:W-:Y:S01]  /*2b700*/  STL.64 [R1+0x1e0], R20 ;  /* 0x0001e01401007387 */ /* 0x0005e20000100a00 */
[----:B------:R-:W-:-:S03]  /*2b710*/  LEA.HI.X.SX32 R19, R16, R3, 0x1, P4 ;  /* 0x0000000310137211 */ /* 0x000fc600020f0eff */
[----:B------:R-:W3:Y:S04]  /*2b720*/  LDL.LU R16, [R1+0x32c] ;  /* 0x00032c0001107983 */ /* 0x000ee80000300800 */
[----:B------:R-:W3:Y:S04]  /*2b730*/  LDL.LU R23, [R1+0x328] ;  /* 0x0003280001177983 */ /* 0x000ee80000300800 */
[----:B------:R-:W3:Y:S04]  /*2b740*/  LDL.LU R28, [R1+0x334] ;  /* 0x00033400011c7983 */ /* 0x000ee80000300800 */
[----:B------:R0:W-:Y:S01]  /*2b750*/  STL.64 [R1+0x1e8], R18 ;  /* 0x0001e81201007387 */ /* 0x0001e20000100a00 */
[----:B----4-:R-:W-:-:S04]  /*2b760*/  LEA R26, P3, R14, R2, 0x1 ;  /* 0x000000020e1a7211 */ /* 0x010fc800078608ff */
[----:B------:R-:W-:Y:S02]  /*2b770*/  LEA.HI.X.SX32 R27, R14, R3, 0x1, P3 ;  /* 0x000000030e1b7211 */ /* 0x000fe400018f0eff */
[----:B------:R-:W4:Y:S01]  /*2b780*/  LDL.LU R14, [R1+0x330] ;  /* 0x00033000010e7983 */ /* 0x000f220000300800 */
[----:B--2---:R-:W-:-:S04]  /*2b790*/  LEA R20, P5, R25, R2, 0x1 ;  /* 0x0000000219147211 */ /* 0x004fc800078a08ff */
        /* <DEDUP_REMOVED lines=8> */
[----:B0-----:R-:W2:Y:S04]  /*2b820*/  LDL.LU R27, [R1+0x34c] ;  /* 0x00034c00011b7983 */ /* 0x001ea80000300800 */
[----:B------:R-:W2:Y:S04]  /*2b830*/  LDL.LU R15, [R1+0x348] ;  /* 0x00034800010f7983 */ /* 0x000ea80000300800 */
[----:B------:R0:W-:Y:S01]  /*2b840*/  STL.64 [R1+0x208], R20 ;  /* 0x0002081401007387 */ /* 0x0001e20000100a00 */
[----:B------:R-:W-:-:S04]  /*2b850*/  LEA R24, P4, R22, R2, 0x1 ;  /* 0x0000000216187211 */ /* 0x000fc800078808ff */
[-C--:B------:R-:W-:Y:S02]  /*2b860*/  LEA.HI.X.SX32 R25, R22, R3.reuse, 0x1, P4 ;  /* 0x0000000316197211 */ /* 0x080fe400020f0eff */
[CC--:B-1----:R-:W-:Y:S01]  /*2b870*/  LEA R18, P5, R17.reuse, R2.reuse, 0x1 ;  /* 0x0000000211127211 */ /* 0x0c2fe200078a08ff */
[----:B------:R-:W2:Y:S03]  /*2b880*/  LDL.LU R22, [R1+0x350] ;  /* 0x0003500001167983 */ /* 0x000ea60000300800 */
[----:B------:R-:W-:Y:S02]  /*2b890*/  LEA.HI.X.SX32 R19, R17, R3, 0x1, P5 ;  /* 0x0000000311137211 */ /* 0x000fe400028f0eff */
[----:B------:R-:W2:Y:S01]  /*2b8a0*/  LDL.LU R17, [R1+0x354] ;  /* 0x0003540001117983 */ /* 0x000ea20000300800 */
[----:B0-----:R-:W-:-:S03]  /*2b8b0*/  LEA R20, P3, R13, R2, 0x1 ;  /* 0x000000020d147211 */ /* 0x001fc600078608ff */
[----:B------:R-:W-:Y:S01]  /*2b8c0*/  STL.64 [R1+0x210], R24 ;  /* 0x0002101801007387 */ /* 0x000fe20000100a00 */
        /* <DEDUP_REMOVED lines=8> */
[----:B------:R4:W-:Y:S01]  /*2b950*/  STL.64 [R1+0x230], R18 ;  /* 0x0002301201007387 */ /* 0x0009e20000100a00 */
[CC--:B---3--:R-:W-:Y:S02]  /*2b960*/  LEA R24, P3, R16.reuse, R2.reuse, 0x1 ;  /* 0x0000000210187211 */ /* 0x0c8fe400078608ff */
[C---:B-1----:R-:W-:Y:S02]  /*2b970*/  LEA R20, P5, R23.reuse, R2, 0x1 ;  /* 0x0000000217147211 */ /* 0x042fe400078a08ff */
[-C--:B------:R-:W-:Y:S02]  /*2b980*/  LEA.HI.X.SX32 R25, R16, R3.reuse, 0x1, P3 ;  /* 0x0000000310197211 */ /* 0x080fe400018f0eff */
[----:B------:R-:W3:Y:S01]  /*2b990*/  LDL.LU R16, [R1+0x368] ;  /* 0x0003680001107983 */ /* 0x000ee20000300800 */
[----:B------:R-:W-:-:S05]  /*2b9a0*/  LEA.HI.X.SX32 R21, R23, R3, 0x1, P5 ;  /* 0x0000000317157211 */ /* 0x000fca00028f0eff */
[----:B------:R0:W-:Y:S04]  /*2b9b0*/  STL.64 [R1+0x240], R20 ;  /* 0x0002401401007387 */ /* 0x0001e80000100a00 */
[----:B------:R2:W-:Y:S01]  /*2b9c0*/  STL.64 [R1+0x238], R24 ;  /* 0x0002381801007387 */ /* 0x0005e20000100a00 */
[----:B----4-:R-:W-:-:S04]  /*2b9d0*/  LEA R18, P4, R14, R2, 0x1 ;  /* 0x000000020e127211 */ /* 0x010fc800078808ff */
[----:B------:R-:W-:-:S05]  /*2b9e0*/  LEA.HI.X.SX32 R19, R14, R3, 0x1, P4 ;  /* 0x000000030e137211 */ /* 0x000fca00020f0eff */
[----:B------:R1:W-:Y:S04]  /*2b9f0*/  STL.64 [R1+0x248], R18 ;  /* 0x0002481201007387 */ /* 0x0003e80000100a00 */
[----:B------:R-:W4:Y:S04]  /*2ba00*/  LDL.LU R23, [R1+0x374] ;  /* 0x0003740001177983 */ /* 0x000f280000300800 */
[----:B------:R-:W4:Y:S01]  /*2ba10*/  LDL.LU R14, [R1+0x370] ;  /* 0x00037000010e7983 */ /* 0x000f220000300800 */
[----:B0-----:R-:W-:-:S04]  /*2ba20*/  LEA R20, P3, R28, R2, 0x1 ;  /* 0x000000021c147211 */ /* 0x001fc800078608ff */
[----:B------:R-:W-:-:S05]  /*2ba30*/  LEA.HI.X.SX32 R21, R28, R3, 0x1, P3 ;  /* 0x000000031c157211 */ /* 0x000fca00018f0eff */
[----:B------:R0:W-:Y:S01]  /*2ba40*/  STL.64 [R1+0x260], R20 ;  /* 0x0002601401007387 */ /* 0x0001e20000100a00 */
[-C--:B--2---:R-:W-:Y:S02]  /*2ba50*/  LEA R24, P4, R27, R2.reuse, 0x1 ;  /* 0x000000021b187211 */ /* 0x084fe400078808ff */
[----:B-1----:R-:W-:Y:S02]  /*2ba60*/  LEA R18, P5, R15, R2, 0x1 ;  /* 0x000000020f127211 */ /* 0x002fe400078a08ff */
[-C--:B------:R-:W-:Y:S02]  /*2ba70*/  LEA.HI.X.SX32 R25, R27, R3.reuse, 0x1, P4 ;  /* 0x000000031b197211 */ /* 0x080fe400020f0eff */
[----:B------:R-:W-:-:S03]  /*2ba80*/  LEA.HI.X.SX32 R19, R15, R3, 0x1, P5 ;  /* 0x000000030f137211 */ /* 0x000fc600028f0eff */
[----:B------:R1:W-:Y:S01]  /*2ba90*/  STL.64 [R1+0x268], R24 ;  /* 0x0002681801007387 */ /* 0x0003e20000100a00 */
[----:B0-----:R-:W-:-:S03]  /*2baa0*/  LEA R20, P3, R22, R2, 0x1 ;  /* 0x0000000216147211 */ /* 0x001fc600078608ff */
[----:B-1----:R-:W2:Y:S01]  /*2bab0*/  LDL.LU R24, [R1+0x378] ;  /* 0x0003780001187983 */ /* 0x002ea20000300800 */
[----:B------:R-:W-:-:S03]  /*2bac0*/  LEA.HI.X.SX32 R21, R22, R3, 0x1, P3 ;  /* 0x0000000316157211 */ /* 0x000fc600018f0eff */
[----:B------:R-:W2:Y:S04]  /*2bad0*/  LDL.LU R15, [R1+0x37c] ;  /* 0x00037c00010f7983 */ /* 0x000ea80000300800 */
[----:B------:R0:W-:Y:S04]  /*2bae0*/  STL.64 [R1+0x270], R18 ;  /* 0x0002701201007387 */ /* 0x0001e80000100a00 */
[----:B------:R1:W-:Y:S01]  /*2baf0*/  STL.64 [R1+0x278], R20 ;  /* 0x0002781401007387 */ /* 0x0003e20000100a00 */
[----:B0-----:R-:W-:-:S04]  /*2bb00*/  LEA R18, P4, R17, R2, 0x1 ;  /* 0x0000000211127211 */ /* 0x001fc800078808ff */
[-C--:B------:R-:W-:Y:S02]  /*2bb10*/  LEA.HI.X.SX32 R19, R17, R3.reuse, 0x1, P4 ;  /* 0x0000000311137211 */ /* 0x080fe400020f0eff */
[----:B------:R-:W2:Y:S01]  /*2bb20*/  LDL.LU R17, [R1+0x384] ;  /* 0x0003840001117983 */ /* 0x000ea20000300800 */
[CC--:B------:R-:W-:Y:S02]  /*2bb30*/  LEA R28, P3, R13.reuse, R2.reuse, 0x1 ;  /* 0x000000020d1c7211 */ /* 0x0c0fe400078608ff */
[----:B-1----:R-:W-:Y:S01]  /*2bb40*/  LEA R20, P5, R26, R2, 0x1 ;  /* 0x000000021a147211 */ /* 0x002fe200078a08ff */
[----:B------:R-:W2:Y:S01]  /*2bb50*/  LDL.LU R22, [R1+0x380] ;  /* 0x0003800001167983 */ /* 0x000ea20000300800 */
[----:B------:R-:W-:-:S03]  /*2bb60*/  LEA.HI.X.SX32 R29, R13, R3, 0x1, P3 ;  /* 0x000000030d1d7211 */ /* 0x000fc600018f0eff */
[----:B------:R-:W2:Y:S01]  /*2bb70*/  LDL.LU R25, [R1+0x394] ;  /* 0x0003940001197983 */ /* 0x000ea20000300800 */
[----:B------:R-:W-:-:S03]  /*2bb80*/  LEA.HI.X.SX32 R21, R26, R3, 0x1, P5 ;  /* 0x000000031a157211 */ /* 0x000fc600028f0eff */
[----:B------:R-:W-:Y:S04]  /*2bb90*/  STL.64 [R1+0x280], R18 ;  /* 0x0002801201007387 */ /* 0x000fe80000100a00 */
[----:B------:R-:W2:Y:S04]  /*2bba0*/  LDL.LU R13, [R1+0x390] ;  /* 0x00039000010d7983 */ /* 0x000ea80000300800 */
[----:B------:R0:W-:Y:S04]  /*2bbb0*/  STL.64 [R1+0x298], R20 ;  /* 0x0002981401007387 */ /* 0x0001e80000100a00 */
[----:B------:R-:W-:Y:S01]  /*2bbc0*/  STL.64 [R1+0x288], R28 ;  /* 0x0002881c01007387 */ /* 0x000fe20000100a00 */
        /* <DEDUP_REMOVED lines=9> */
[-C--:B------:R-:W-:Y:S02]  /*2bc60*/  LEA.HI.X.SX32 R27, R23, R3.reuse, 0x1, P4 ;  /* 0x00000003171b7211 */ /* 0x080fe400020f0eff */
[CC--:B0-----:R-:W-:Y:S01]  /*2bc70*/  LEA R18, P5, R14.reuse, R2.reuse, 0x1 ;  /* 0x000000020e127211 */ /* 0x0c1fe200078a08ff */
[----:B------:R-:W4:Y:S03]  /*2bc80*/  LDL.LU R23, [R1+0x3b8] ;  /* 0x0003b80001177983 */ /* 0x000f260000300800 */
[----:B------:R-:W-:Y:S02]  /*2bc90*/  LEA.HI.X.SX32 R19, R14, R3, 0x1, P5 ;  /* 0x000000030e137211 */ /* 0x000fe400028f0eff */
[----:B------:R-:W4:Y:S04]  /*2bca0*/  LDL.LU R14, [R1+0x3bc] ;  /* 0x0003bc00010e7983 */ /* 0x000f280000300800 */
[----:B------:R-:W-:Y:S04]  /*2bcb0*/  STL.64 [R1+0x2b0], R26 ;  /* 0x0002b01a01007387 */ /* 0x000fe80000100a00 */
[----:B------:R0:W-:Y:S01]  /*2bcc0*/  STL.64 [R1+0x2b8], R18 ;  /* 0x0002b81201007387 */ /* 0x0001e20000100a00 */
[----:B--2---:R-:W-:-:S02]  /*2bcd0*/  LEA R20, P3, R24, R2, 0x1 ;  /* 0x0000000218147211 */ /* 0x004fc400078608ff */
[C---:B0-----:R-:W-:Y:S02]  /*2bce0*/  LEA R18, P4, R15.reuse, R2, 0x1 ;  /* 0x000000020f127211 */ /* 0x041fe400078808ff */
[-C--:B------:R-:W-:Y:S02]  /*2bcf0*/  LEA.HI.X.SX32 R21, R24, R3.reuse, 0x1, P3 ;  /* 0x0000000318157211 */ /* 0x080fe400018f0eff */
[----:B------:R-:W-:-:S03]  /*2bd00*/  LEA.HI.X.SX32 R19, R15, R3, 0x1, P4 ;  /* 0x000000030f137211 */ /* 0x000fc600020f0eff */
[----:B------:R0:W-:Y:S04]  /*2bd10*/  STL.64 [R1+0x2c0], R20 ;  /* 0x0002c01401007387 */ /* 0x0001e80000100a00 */
[----:B------:R-:W2:Y:S04]  /*2bd20*/  LDL.LU R24, [R1+0x3cc] ;  /* 0x0003cc0001187983 */ /* 0x000ea80000300800 */
[----:B------:R-:W2:Y:S04]  /*2bd30*/  LDL.LU R26, [R1+0x3c8] ;  /* 0x0003c800011a7983 */ /* 0x000ea80000300800 */
[----:B------:R-:W2:Y:S01]  /*2bd40*/  LDL.LU R15, [R1+0x3ec] ;  /* 0x0003ec00010f7983 */ /* 0x000ea20000300800 */
[----:B------:R-:W-:-:S03]  /*2bd50*/  LEA R28, P3, R17, R2, 0x1 ;  /* 0x00000002111c7211 */ /* 0x000fc600078608ff */
[----:B------:R1:W-:Y:S01]  /*2bd60*/  STL.64 [R1+0x2c8], R18 ;  /* 0x0002c81201007387 */ /* 0x0003e20000100a00 */
[----:B------:R-:W-:-:S03]  /*2bd70*/  LEA.HI.X.SX32 R29, R17, R3, 0x1, P3 ;  /* 0x00000003111d7211 */ /* 0x000fc600018f0eff */
[----:B------:R-:W2:Y:S01]  /*2bd80*/  LDL.LU R17, [R1+0x3e8] ;  /* 0x0003e80001117983 */ /* 0x000ea20000300800 */
[----:B0-----:R-:W-:-:S04]  /*2bd90*/  LEA R20, P5, R22, R2, 0x1 ;  /* 0x0000000216147211 */ /* 0x001fc800078a08ff */
[----:B------:R-:W-:Y:S02]  /*2bda0*/  LEA.HI.X.SX32 R21, R22, R3, 0x1, P5 ;  /* 0x0000000316157211 */ /* 0x000fe400028f0eff */
[----:B-1----:R-:W-:-:S03]  /*2bdb0*/  LEA R18, P4, R13, R2, 0x1 ;  /* 0x000000020d127211 */ /* 0x002fc600078808ff */
[----:B------:R0:W-:Y:S01]  /*2bdc0*/  STL.64 [R1+0x2d8], R20 ;  /* 0x0002d81401007387 */ /* 0x0001e20000100a00 */
[----:B------:R-:W-:-:S03]  /*2bdd0*/  LEA.HI.X.SX32 R19, R13, R3, 0x1, P4 ;  /* 0x000000030d137211 */ /* 0x000fc600020f0eff */
[----:B------:R3:W-:Y:S01]  /*2bde0*/  STL.64 [R1+0x2d0], R28 ;  /* 0x0002d01c01007387 */ /* 0x0007e20000100a00 */
[----:B------:R-:W-:-:S03]  /*2bdf0*/  IMAD.MOV.U32 R13, RZ, RZ, R10 ;  /* 0x000000ffff0d7224 */ /* 0x000fc600078e000a */
[----:B------:R1:W-:Y:S01]  /*2be00*/  STL.64 [R1+0x2e0], R18 ;  /* 0x0002e01201007387 */ /* 0x0003e20000100a00 */
[----:B0-----:R-:W-:-:S03]  /*2be10*/  LEA R20, P3, R25, R2, 0x1 ;  /* 0x0000000219147211 */ /* 0x001fc600078608ff */
[----:B------:R-:W2:Y:S01]  /*2be20*/  LDL.LU R10, [R1+0x3f4] ;  /* 0x0003f400010a7983 */ /* 0x000ea20000300800 */
[----:B------:R-:W-:-:S03]  /*2be30*/  LEA.HI.X.SX32 R21, R25, R3, 0x1, P3 ;  /* 0x0000000319157211 */ /* 0x000fc600018f0eff */
[----:B------:R-:W2:Y:S04]  /*2be40*/  LDL.LU R22, [R1+0x3f0] ;  /* 0x0003f00001167983 */ /* 0x000ea80000300800 */
[----:B------:R4:W-:Y:S01]  /*2be50*/  STL.64 [R1+0x2e8], R20 ;  /* 0x0002e81401007387 */ /* 0x0009e20000100a00 */
[CC--:B---3--:R-:W-:Y:S02]  /*2be60*/  LEA R28, P4, R9.reuse, R2.reuse, 0x1 ;  /* 0x00000002091c7211 */ /* 0x0c8fe400078808ff */
[CC--:B-1----:R-:W-:Y:S02]  /*2be70*/  LEA R18, P5, R16.reuse, R2.reuse, 0x1 ;  /* 0x0000000210127211 */ /* 0x0c2fe400078a08ff */
[-C--:B------:R-:W-:Y:S02]  /*2be80*/  LEA.HI.X.SX32 R29, R9, R3.reuse, 0x1, P4 ;  /* 0x00000003091d7211 */ /* 0x080fe400020f0eff */
[----:B------:R-:W-:Y:S01]  /*2be90*/  LEA.HI.X.SX32 R19, R16, R3, 0x1, P5 ;  /* 0x0000000310137211 */ /* 0x000fe200028f0eff */
[----:B------:R-:W3:Y:S04]  /*2bea0*/  LDL.LU R9, [R1+0x400] ;  /* 0x0004000001097983 */ /* 0x000ee80000300800 */
[----:B------:R-:W3:Y:S04]  /*2beb0*/  LDL.LU R16, [R1+0x404] ;  /* 0x0004040001107983 */ /* 0x000ee80000300800 */
[----:B------:R-:W-:Y:S04]  /*2bec0*/  STL.64 [R1+0x2f0], R28 ;  /* 0x0002f01c01007387 */ /* 0x000fe80000100a00 */
[----:B------:R0:W-:Y:S01]  /*2bed0*/  STL.64 [R1+0x2f8], R18 ;  /* 0x0002f81201007387 */ /* 0x0001e20000100a00 */
[----:B----4-:R-:W-:-:S04]  /*2bee0*/  LEA R20, P3, R23, R2, 0x1 ;  /* 0x0000000217147211 */ /* 0x010fc800078608ff */
[----:B------:R-:W-:Y:S02]  /*2bef0*/  LEA.HI.X.SX32 R21, R23, R3, 0x1, P3 ;  /* 0x0000000317157211 */ /* 0x000fe400018f0eff */
[----:B0-----:R-:W-:-:S03]  /*2bf00*/  LEA R18, P4, R14, R2, 0x1 ;  /* 0x000000020e127211 */ /* 0x001fc600078808ff */
[----:B------:R0:W-:Y:S01]  /*2bf10*/  STL.64 [R1+0x300], R20 ;  /* 0x0003001401007387 */ /* 0x0001e20000100a00 */
[----:B------:R-:W-:-:S03]  /*2bf20*/  LEA.HI.X.SX32 R19, R14, R3, 0x1, P4 ;  /* 0x000000030e137211 */ /* 0x000fc600020f0eff */
[----:B------:R-:W4:Y:S04]  /*2bf30*/  LDL.LU R14, [R1+0x424] ;  /* 0x00042400010e7983 */ /* 0x000f280000300800 */
[----:B------:R-:W4:Y:S04]  /*2bf40*/  LDL.LU R25, [R1+0x420] ;  /* 0x0004200001197983 */ /* 0x000f280000300800 */
[----:B------:R-:W4:Y:S04]  /*2bf50*/  LDL.LU R23, [R1+0x42c] ;  /* 0x00042c0001177983 */ /* 0x000f280000300800 */
[----:B------:R1:W-:Y:S01]  /*2bf60*/  STL.64 [R1+0x308], R18 ;  /* 0x0003081201007387 */ /* 0x0003e20000100a00 */
[----:B--2---:R-:W-:-:S02]  /*2bf70*/  LEA R28, P3, R24, R2, 0x1 ;  /* 0x00000002181c7211 */ /* 0x004fc400078608ff */
[-C--:B0-----:R-:W-:Y:S02]  /*2bf80*/  LEA R20, P5, R26, R2.reuse, 0x1 ;  /* 0x000000021a147211 */ /* 0x081fe400078a08ff */
[-C--:B------:R-:W-:Y:S02]  /*2bf90*/  LEA.HI.X.SX32 R29, R24, R3.reuse, 0x1, P3 ;  /* 0x00000003181d7211 */ /* 0x080fe400018f0eff */
[----:B------:R-:W2:Y:S01]  /*2bfa0*/  LDL.LU R24, [R1+0x428] ;  /* 0x0004280001187983 */ /* 0x000ea20000300800 */
[----:B------:R-:W-:Y:S02]  /*2bfb0*/  LEA.HI.X.SX32 R21, R26, R3, 0x1, P5 ;  /* 0x000000031a157211 */ /* 0x000fe400028f0eff */
[----:B-1----:R-:W-:-:S03]  /*2bfc0*/  LEA R18, P4, R17, R2, 0x1 ;  /* 0x0000000211127211 */ /* 0x002fc600078808ff */
[----:B------:R0:W-:Y:S01]  /*2bfd0*/  STL.64 [R1+0x318], R20 ;  /* 0x0003181401007387 */ /* 0x0001e20000100a00 */
[----:B------:R-:W-:-:S03]  /*2bfe0*/  LEA.HI.X.SX32 R19, R17, R3, 0x1, P4 ;  /* 0x0000000311137211 */ /* 0x000fc600020f0eff */
[----:B------:R-:W-:Y:S04]  /*2bff0*/  STL.64 [R1+0x310], R28 ;  /* 0x0003101c01007387 */ /* 0x000fe80000100a00 */
[----:B------:R1:W-:Y:S01]  /*2c000*/  STL.64 [R1+0x328], R18 ;  /* 0x0003281201007387 */ /* 0x0003e20000100a00 */
[----:B0-----:R-:W-:-:S03]  /*2c010*/  LEA R20, P3, R15, R2, 0x1 ;  /* 0x000000020f147211 */ /* 0x001fc600078608ff */
[----:B------:R-:W2:Y:S01]  /*2c020*/  LDL.LU R17, [R1+0x434] ;  /* 0x0004340001117983 */ /* 0x000ea20000300800 */
[----:B------:R-:W-:-:S03]  /*2c030*/  LEA.HI.X.SX32 R21, R15, R3, 0x1, P3 ;  /* 0x000000030f157211 */ /* 0x000fc600018f0eff */
[----:B------:R-:W2:Y:S01]  /*2c040*/  LDL.LU R15, [R1+0x430] ;  /* 0x00043000010f7983 */ /* 0x000ea20000300800 */
[----:B------:R-:W-:-:S03]  /*2c050*/  LEA R26, P4, R10, R2, 0x1 ;  /* 0x000000020a1a7211 */ /* 0x000fc600078808ff */
[----:B------:R3:W-:Y:S01]  /*2c060*/  STL.64 [R1+0x330], R20 ;  /* 0x0003301401007387 */ /* 0x0007e20000100a00 */
[----:B-1----:R-:W-:Y:S02]  /*2c070*/  LEA R18, P5, R22, R2, 0x1 ;  /* 0x0000000216127211 */ /* 0x002fe400078a08ff */
[-C--:B------:R-:W-:Y:S02]  /*2c080*/  LEA.HI.X.SX32 R27, R10, R3.reuse, 0x1, P4 ;  /* 0x000000030a1b7211 */ /* 0x080fe400020f0eff */
[----:B------:R-:W2:Y:S01]  /*2c090*/  LDL.LU R10, [R1+0x438] ;  /* 0x00043800010a7983 */ /* 0x000ea20000300800 */
[----:B------:R-:W-:-:S03]  /*2c0a0*/  LEA.HI.X.SX32 R19, R22, R3, 0x1, P5 ;  /* 0x0000000316137211 */ /* 0x000fc600028f0eff */
[----:B------:R-:W2:Y:S04]  /*2c0b0*/  LDL.LU R29, [R1+0x43c] ;  /* 0x00043c00011d7983 */ /* 0x000ea80000300800 */
[----:B------:R-:W-:Y:S04]  /*2c0c0*/  STL.64 [R1+0x348], R26 ;  /* 0x0003481a01007387 */ /* 0x000fe80000100a00 */
[----:B------:R0:W-:Y:S01]  /*2c0d0*/  STL.64 [R1+0x350], R18 ;  /* 0x0003501201007387 */ /* 0x0001e20000100a00 */
[-C--:B---3--:R-:W-:Y:S02]  /*2c0e0*/  LEA R20, P3, R9, R2.reuse, 0x1 ;  /* 0x0000000209147211 */ /* 0x088fe400078608ff */
[----:B0-----:R-:W-:-:S02]  /*2c0f0*/  LEA R18, P4, R16, R2, 0x1 ;  /* 0x0000000210127211 */ /* 0x001fc400078808ff */
[-C--:B------:R-:W-:Y:S01]  /*2c100*/  LEA.HI.X.SX32 R21, R9, R3.reuse, 0x1, P3 ;  /* 0x0000000309157211 */ /* 0x080fe200018f0eff */
[----:B------:R-:W-:Y:S01]  /*2c110*/  IMAD.MOV.U32 R9, RZ, RZ, R7 ;  /* 0x000000ffff097224 */ /* 0x000fe200078e0007 */
[----:B------:R-:W-:Y:S01]  /*2c120*/  LEA.HI.X.SX32 R19, R16, R3, 0x1, P4 ;  /* 0x0000000310137211 */ /* 0x000fe200020f0eff */
[----:B------:R-:W-:Y:S02]  /*2c130*/  IMAD.MOV.U32 R7, RZ, RZ, R6 ;  /* 0x000000ffff077224 */ /* 0x000fe400078e0006 */
[----:B------:R0:W-:Y:S04]  /*2c140*/  STL.64 [R1+0x358], R20 ;  /* 0x0003581401007387 */ /* 0x0001e80000100a00 */
[----:B------:R-:W3:Y:S04]  /*2c150*/  LDL.LU R6, [R1+0x46c] ;  /* 0x00046c0001067983 */ /* 0x000ee80000300800 */
[----:B------:R-:W3:Y:S04]  /*2c160*/  LDL.LU R22, [R1+0x44c] ;  /* 0x00044c0001167983 */ /* 0x000ee80000300800 */
[----:B------:R-:W3:Y:S04]  /*2c170*/  LDL.LU R16, [R1+0x448] ;  /* 0x0004480001107983 */ /* 0x000ee80000300800 */
[----:B------:R-:W-:Y:S01]  /*2c180*/  STL.64 [R1+0x368], R18 ;  /* 0x0003681201007387 */ /* 0x000fe20000100a00 */
[----:B----4-:R-:W-:-:S04]  /*2c190*/  LEA R26, P3, R14, R2, 0x1 ;  /* 0x000000020e1a7211 */ /* 0x010fc800078608ff */
[----:B------:R-:W-:Y:S02]  /*2c1a0*/  LEA.HI.X.SX32 R27, R14, R3, 0x1, P3 ;  /* 0x000000030e1b7211 */ /* 0x000fe400018f0eff */
[----:B------:R-:W4:Y:S01]  /*2c1b0*/  LDL.LU R14, [R1+0x468] ;  /* 0x00046800010e7983 */ /* 0x000f220000300800 */
[----:B0-----:R-:W-:-:S04]  /*2c1c0*/  LEA R20, P5, R25, R2, 0x1 ;  /* 0x0000000219147211 */ /* 0x001fc800078a08ff */
[----:B------:R-:W-:-:S05]  /*2c1d0*/  LEA.HI.X.SX32 R21, R25, R3, 0x1, P5 ;  /* 0x0000000319157211 */ /* 0x000fca00028f0eff */
[----:B------:R0:W-:Y:S04]  /*2c1e0*/  STL.64 [R1+0x378], R20 ;  /* 0x0003781401007387 */ /* 0x0001e80000100a00 */
[----:B------:R1:W-:Y:S01]  /*2c1f0*/  STL.64 [R1+0x370], R26 ;  /* 0x0003701a01007387 */ /* 0x0003e20000100a00 */
[----:B0-----:R-:W-:-:S04]  /*2c200*/  LEA R20, P3, R23, R2, 0x1 ;  /* 0x0000000217147211 */ /* 0x001fc800078608ff */
[----:B------:R-:W-:Y:S02]  /*2c210*/  LEA.HI.X.SX32 R21, R23, R3, 0x1, P3 ;  /* 0x0000000317157211 */ /* 0x000fe400018f0eff */
[----:B--2---:R-:W-:-:S04]  /*2c220*/  LEA R18, P4, R24, R2, 0x1 ;  /* 0x0000000218127211 */ /* 0x004fc800078808ff */
[----:B------:R-:W-:-:S05]  /*2c230*/  LEA.HI.X.SX32 R19, R24, R3, 0x1, P4 ;  /* 0x0000000318137211 */ /* 0x000fca00020f0eff */
[----:B------:R0:W-:Y:S04]  /*2c240*/  STL.64 [R1+0x380], R18 ;  /* 0x0003801201007387 */ /* 0x0001e80000100a00 */
[----:B------:R-:W2:Y:S04]  /*2c250*/  LDL.LU R28, [R1+0x474] ;  /* 0x00047400011c7983 */ /* 0x000ea80000300800 */
[----:B------:R-:W2:Y:S01]  /*2c260*/  LDL.LU R25, [R1+0x470] ;  /* 0x0004700001197983 */ /* 0x000ea20000300800 */
[----:B-1----:R-:W-:-:S03]  /*2c270*/  LEA R26, P4, R17, R2, 0x1 ;  /* 0x00000002111a7211 */ /* 0x002fc600078808ff */
[----:B------:R1:W-:Y:S01]  /*2c280*/  STL.64 [R1+0x390], R20 ;  /* 0x0003901401007387 */ /* 0x0003e20000100a00 */
[----:B------:R-:W-:-:S03]  /*2c290*/  LEA.HI.X.SX32 R27, R17, R3, 0x1, P4 ;  /* 0x00000003111b7211 */ /* 0x000fc600020f0eff */
[----:B------:R-:W2:Y:S01]  /*2c2a0*/  LDL.LU R17, [R1+0x478] ;  /* 0x0004780001117983 */ /* 0x000ea20000300800 */
[----:B0-----:R-:W-:-:S03]  /*2c2b0*/  LEA R18, P5, R15, R2, 0x1 ;  /* 0x000000020f127211 */ /* 0x001fc600078a08ff */
[----:B------:R-:W2:Y:S01]  /*2c2c0*/  LDL.LU R24, [R1+0x47c] ;  /* 0x00047c0001187983 */ /* 0x000ea20000300800 */
[-C--:B------:R-:W-:Y:S02]  /*2c2d0*/  LEA.HI.X.SX32 R19, R15, R3.reuse, 0x1, P5 ;  /* 0x000000030f137211 */ /* 0x080fe400028f0eff */
[CC--:B-1----:R-:W-:Y:S01]  /*2c2e0*/  LEA R20, P3, R10.reuse, R2.reuse, 0x1 ;  /* 0x000000020a147211 */ /* 0x0c2fe200078608ff */
[----:B------:R-:W-:Y:S03]  /*2c2f0*/  STL.64 [R1+0x3a8], R26 ;  /* 0x0003a81a01007387 */ /* 0x000fe60000100a00 */
[----:B------:R-:W-:Y:S01]  /*2c300*/  LEA.HI.X.SX32 R21, R10, R3, 0x1, P3 ;  /* 0x000000030a157211 */ /* 0x000fe200018f0eff */
        /* <DEDUP_REMOVED lines=8> */
[-C--:B---3--:R-:W-:Y:S02]  /*2c390*/  LEA R26, P3, R22, R2.reuse, 0x1 ;  /* 0x00000002161a7211 */ /* 0x088fe400078608ff */
[----:B-1----:R-:W-:Y:S02]  /*2c3a0*/  LEA R20, P5, R16, R2, 0x1 ;  /* 0x0000000210147211 */ /* 0x002fe400078a08ff */
[-C--:B------:R-:W-:Y:S02]  /*2c3b0*/  LEA.HI.X.SX32 R27, R22, R3.reuse, 0x1, P3 ;  /* 0x00000003161b7211 */ /* 0x080fe400018f0eff */
[----:B------:R-:W-:-:S05]  /*2c3c0*/  LEA.HI.X.SX32 R21, R16, R3, 0x1, P5 ;  /* 0x0000000310157211 */ /* 0x000fca00028f0eff */
[----:B------:R0:W-:Y:S04]  /*2c3d0*/  STL.64 [R1+0x400], R20 ;  /* 0x0004001401007387 */ /* 0x0001e80000100a00 */
[----:B------:R2:W-:Y:S01]  /*2c3e0*/  STL.64 [R1+0x3f0], R26 ;  /* 0x0003f01a01007387 */ /* 0x0005e20000100a00 */
[----:B----4-:R-:W-:-:S04]  /*2c3f0*/  LEA R18, P4, R14, R2, 0x1 ;  /* 0x000000020e127211 */ /* 0x010fc800078808ff */
[----:B------:R-:W-:-:S05]  /*2c400*/  LEA.HI.X.SX32 R19, R14, R3, 0x1, P4 ;  /* 0x000000030e137211 */ /* 0x000fca00020f0eff */
[----:B------:R1:W-:Y:S04]  /*2c410*/  STL.64 [R1+0x420], R18 ;  /* 0x0004201201007387 */ /* 0x0003e80000100a00 */
[----:B------:R-:W3:Y:S01]  /*2c420*/  LDL.LU R22, [R1+0x4ac] ;  /* 0x0004ac0001167983 */ /* 0x000ee20000300800 */
[----:B------:R-:W-:-:S03]  /*2c430*/  IMAD.MOV.U32 R14, RZ, RZ, R12 ;  /* 0x000000ffff0e7224 */ /* 0x000fc600078e000c */
[----:B------:R-:W4:Y:S04]  /*2c440*/  LDL.LU R16, [R1+0x4bc] ;  /* 0x0004bc0001107983 */ /* 0x000f280000300800 */
[----:B------:R-:W4:Y:S01]  /*2c450*/  LDL.LU R12, [R1+0x4b4] ;  /* 0x0004b400010c7983 */ /* 0x000f220000300800 */
[----:B0-----:R-:W-:-:S04]  /*2c460*/  LEA R20, P3, R6, R2, 0x1 ;  /* 0x0000000206147211 */ /* 0x001fc800078608ff */
[-C--:B------:R-:W-:Y:S02]  /*2c470*/  LEA.HI.X.SX32 R21, R6, R3.reuse, 0x1, P3 ;  /* 0x0000000306157211 */ /* 0x080fe400018f0eff */
[----:B------:R-:W4:Y:S04]  /*2c480*/  LDL.LU R6, [R1+0x4cc] ;  /* 0x0004cc0001067983 */ /* 0x000f280000300800 */
[----:B------:R0:W-:Y:S01]  /*2c490*/  STL.64 [R1+0x428], R20 ;  /* 0x0004281401007387 */ /* 0x0001e20000100a00 */
[CC--:B--2---:R-:W-:Y:S02]  /*2c4a0*/  LEA R26, P4, R28.reuse, R2.reuse, 0x1 ;  /* 0x000000021c1a7211 */ /* 0x0c4fe400078808ff */
[----:B-1----:R-:W-:Y:S02]  /*2c4b0*/  LEA R18, P5, R25, R2, 0x1 ;  /* 0x0000000219127211 */ /* 0x002fe400078a08ff */
[----:B------:R-:W-:-:S02]  /*2c4c0*/  LEA.HI.X.SX32 R27, R28, R3, 0x1, P4 ;  /* 0x000000031c1b7211 */ /* 0x000fc400020f0eff */
[----:B------:R-:W-:Y:S02]  /*2c4d0*/  LEA.HI.X.SX32 R19, R25, R3, 0x1, P5 ;  /* 0x0000000319137211 */ /* 0x000fe400028f0eff */
[----:B0-----:R-:W-:-:S03]  /*2c4e0*/  LEA R20, P3, R17, R2, 0x1 ;  /* 0x0000000211147211 */ /* 0x001fc600078608ff */
[----:B------:R0:W-:Y:S01]  /*2c4f0*/  STL.64 [R1+0x438], R18 ;  /* 0x0004381201007387 */ /* 0x0001e20000100a00 */
[----:B------:R-:W-:-:S03]  /*2c500*/  LEA.HI.X.SX32 R21, R17, R3, 0x1, P3 ;  /* 0x0000000311157211 */ /* 0x000fc600018f0eff */
[----:B------:R1:W-:Y:S04]  /*2c510*/  STL.64 [R1+0x430], R26 ;  /* 0x0004301a01007387 */ /* 0x0003e80000100a00 */
[----:B------:R2:W-:Y:S01]  /*2c520*/  STL.64 [R1+0x448], R20 ;  /* 0x0004481401007387 */ /* 0x0005e20000100a00 */
[----:B0-----:R-:W-:-:S03]  /*2c530*/  LEA R18, P4, R24, R2, 0x1 ;  /* 0x0000000218127211 */ /* 0x001fc600078808ff */
[----:B-1----:R-:W4:Y:S01]  /*2c540*/  LDL.LU R27, [R1+0x4d4] ;  /* 0x0004d400011b7983 */ /* 0x002f220000300800 */
[----:B------:R-:W-:-:S03]  /*2c550*/  LEA.HI.X.SX32 R19, R24, R3, 0x1, P4 ;  /* 0x0000000318137211 */ /* 0x000fc600020f0eff */
[----:B------:R-:W4:Y:S01]  /*2c560*/  LDL.LU R17, [R1+0x504] ;  /* 0x0005040001117983 */ /* 0x000f220000300800 */
[----:B------:R-:W-:-:S03]  /*2c570*/  LEA R28, P3, R23, R2, 0x1 ;  /* 0x00000002171c7211 */ /* 0x000fc600078608ff */
[----:B------:R-:W4:Y:S01]  /*2c580*/  LDL.LU R25, [R1+0x4e4] ;  /* 0x0004e40001197983 */ /* 0x000f220000300800 */
[----:B--2---:R-:W-:-:S03]  /*2c590*/  LEA R20, P5, R15, R2, 0x1 ;  /* 0x000000020f147211 */ /* 0x004fc600078a08ff */
[----:B------:R-:W2:Y:S01]  /*2c5a0*/  LDL.LU R24, [R1+0x4dc] ;  /* 0x0004dc0001187983 */ /* 0x000ea20000300800 */
[-C--:B------:R-:W-:Y:S02]  /*2c5b0*/  LEA.HI.X.SX32 R29, R23, R3.reuse, 0x1, P3 ;  /* 0x00000003171d7211 */ /* 0x080fe400018f0eff */
[----:B------:R-:W-:Y:S01]  /*2c5c0*/  LEA.HI.X.SX32 R21, R15, R3, 0x1, P5 ;  /* 0x000000030f157211 */ /* 0x000fe200028f0eff */
[----:B------:R0:W-:Y:S01]  /*2c5d0*/  STL.64 [R1+0x468], R18 ;  /* 0x0004681201007387 */ /* 0x0001e20000100a00 */
[----:B------:R-:W-:-:S03]  /*2c5e0*/  IMAD.MOV.U32 R15, RZ, RZ, R14 ;  /* 0x000000ffff0f7224 */ /* 0x000fc600078e000e */
[----:B------:R-:W-:Y:S04]  /*2c5f0*/  STL.64 [R1+0x470], R28 ;  /* 0x0004701c01007387 */ /* 0x000fe80000100a00 */
[----:B------:R3:W-:Y:S04]  /*2c600*/  STL.64 [R1+0x478], R20 ;  /* 0x0004781401007387 */ /* 0x0007e80000100a00 */
[----:B------:R-:W2:Y:S01]  /*2c610*/  LDL.LU R14, [R1+0x514] ;  /* 0x00051400010e7983 */ /* 0x000ea20000300800 */
[----:B0-----:R-:W-:-:S03]  /*2c620*/  LEA R18, P4, R10, R2, 0x1 ;  /* 0x000000020a127211 */ /* 0x001fc600078808ff */
[----:B------:R-:W2:Y:S01]  /*2c630*/  LDL.LU R26, [R1+0x524] ;  /* 0x00052400011a7983 */ /* 0x000ea20000300800 */
[----:B------:R-:W-:-:S03]  /*2c640*/  LEA.HI.X.SX32 R19, R10, R3, 0x1, P4 ;  /* 0x000000030a137211 */ /* 0x000fc600020f0eff */
[----:B------:R-:W2:Y:S04]  /*2c650*/  LDL.LU R10, [R1+0x51c] ;  /* 0x00051c00010a7983 */ /* 0x000ea80000300800 */
[----:B------:R0:W-:Y:S01]  /*2c660*/  STL.64 [R1+0x480], R18 ;  /* 0x0004801201007387 */ /* 0x0001e20000100a00 */
[----:B---3--:R-:W-:-:S04]  /*2c670*/  LEA R20, P3, R22, R2, 0x1 ;  /* 0x0000000216147211 */ /* 0x008fc800078608ff */
[----:B------:R-:W-:-:S05]  /*2c680*/  LEA.HI.X.SX32 R21, R22, R3, 0x1, P3 ;  /* 0x0000000316157211 */ /* 0x000fca00018f0eff */
[----:B------:R1:W-:Y:S01]  /*2c690*/  STL.64 [R1+0x490], R20 ;  /* 0x0004901401007387 */ /* 0x0003e20000100a00 */
[-C--:B----4-:R-:W-:Y:S02]  /*2c6a0*/  LEA R28, P4, R16, R2.reuse, 0x1 ;  /* 0x00000002101c7211 */ /* 0x090fe400078808ff */
[----:B0-----:R-:W-:Y:S02]  /*2c6b0*/  LEA R18, P5, R12, R2, 0x1 ;  /* 0x000000020c127211 */ /* 0x001fe400078a08ff */
[-C--:B------:R-:W-:Y:S01]  /*2c6c0*/  LEA.HI.X.SX32 R29, R16, R3.reuse, 0x1, P4 ;  /* 0x00000003101d7211 */ /* 0x080fe200020f0eff */
[----:B-1----:R-:W3:Y:S01]  /*2c6d0*/  LDL.LU R21, [R1+0x52c] ;  /* 0x00052c0001157983 */ /* 0x002ee20000300800 */
[----:B------:R-:W-:-:S03]  /*2c6e0*/  LEA.HI.X.SX32 R19, R12, R3, 0x1, P5 ;  /* 0x000000030c137211 */ /* 0x000fc600028f0eff */
[----:B------:R-:W-:Y:S04]  /*2c6f0*/  STL.64 [R1+0x4a8], R28 ;  /* 0x0004a81c01007387 */ /* 0x000fe80000100a00 */
[----:B------:R-:W4:Y:S04]  /*2c700*/  LDL.LU R20, [R1+0x534] ;  /* 0x0005340001147983 */ /* 0x000f280000300800 */
[----:B------:R0:W-:Y:S04]  /*2c710*/  STL.64 [R1+0x4b0], R18 ;  /* 0x0004b01201007387 */ /* 0x0001e80000100a00 */
[----:B------:R-:W4:Y:S01]  /*2c720*/  LDL.LU R16, [R1+0x55c] ;  /* 0x00055c0001107983 */ /* 0x000f220000300800 */
[----:B------:R-:W-:-:S03]  /*2c730*/  LEA R22, P3, R6, R2, 0x1 ;  /* 0x0000000206167211 */ /* 0x000fc600078608ff */
[----:B------:R-:W4:Y:S01]  /*2c740*/  LDL.LU R12, [R1+0x544] ;  /* 0x00054400010c7983 */ /* 0x000f220000300800 */
[----:B------:R-:W-:-:S05]  /*2c750*/  LEA.HI.X.SX32 R23, R6, R3, 0x1, P3 ;  /* 0x0000000306177211 */ /* 0x000fca00018f0eff */
[----:B------:R2:W-:Y:S04]  /*2c760*/  STL.64 [R1+0x4b8], R22 ;  /* 0x0004b81601007387 */ /* 0x0005e80000100a00 */
[----:B------:R-:W4:Y:S01]  /*2c770*/  LDL.LU R6, [R1+0x564] ;  /* 0x0005640001067983 */ /* 0x000f220000300800 */
[----:B0-----:R-:W-:-:S04]  /*2c780*/  LEA R18, P4, R27, R2, 0x1 ;  /* 0x000000021b127211 */ /* 0x001fc800078808ff */
[----:B------:R-:W-:Y:S02]  /*2c790*/  LEA.HI.X.SX32 R19, R27, R3, 0x1, P4 ;  /* 0x000000031b137211 */ /* 0x000fe400020f0eff */
[----:B------:R-:W-:-:S03]  /*2c7a0*/  LEA R28, P3, R25, R2, 0x1 ;  /* 0x00000002191c7211 */ /* 0x000fc600078608ff */
[----:B------:R0:W-:Y:S01]  /*2c7b0*/  STL.64 [R1+0x4c8], R18 ;  /* 0x0004c81201007387 */ /* 0x0001e20000100a00 */
[CC--:B--2---:R-:W-:Y:S02]  /*2c7c0*/  LEA R22, P5, R24.reuse, R2.reuse, 0x1 ;  /* 0x0000000218167211 */ /* 0x0c4fe400078a08ff */
[-C--:B------:R-:W-:Y:S02]  /*2c7d0*/  LEA.HI.X.SX32 R29, R25, R3.reuse, 0x1, P3 ;  /* 0x00000003191d7211 */ /* 0x080fe400018f0eff */
[-C--:B------:R-:W-:Y:S02]  /*2c7e0*/  LEA.HI.X.SX32 R23, R24, R3.reuse, 0x1, P5 ;  /* 0x0000000318177211 */ /* 0x080fe400028f0eff */
[CC--:B0-----:R-:W-:Y:S01]  /*2c7f0*/  LEA R18, P4, R17.reuse, R2.reuse, 0x1 ;  /* 0x0000000211127211 */ /* 0x0c1fe200078808ff */
[----:B------:R-:W-:Y:S03]  /*2c800*/  STL.64 [R1+0x4d0], R28 ;  /* 0x0004d01c01007387 */ /* 0x000fe60000100a00 */
[----:B------:R-:W-:Y:S01]  /*2c810*/  LEA.HI.X.SX32 R19, R17, R3, 0x1, P4 ;  /* 0x0000000311137211 */ /* 0x000fe200020f0eff */
[----:B------:R0:W-:Y:S04]  /*2c820*/  STL.64 [R1+0x4d8], R22 ;  /* 0x0004d81601007387 */ /* 0x0001e80000100a00 */
[----:B------:R-:W2:Y:S04]  /*2c830*/  LDL.LU R17, [R1+0x574] ;  /* 0x0005740001117983 */ /* 0x000ea80000300800 */
[----:B------:R1:W-:Y:S01]  /*2c840*/  STL.64 [R1+0x4e0], R18 ;  /* 0x0004e01201007387 */ /* 0x0003e20000100a00 */
[----:B0-----:R-:W-:-:S03]  /*2c850*/  LEA R22, P3, R14, R2, 0x1 ;  /* 0x000000020e167211 */ /* 0x001fc600078608ff */
[----:B------:R-:W2:Y:S01]  /*2c860*/  LDL.LU R29, [R1+0x58c] ;  /* 0x00058c00011d7983 */ /* 0x000ea20000300800 */
[----:B------:R-:W-:-:S03]  /*2c870*/  LEA.HI.X.SX32 R23, R14, R3, 0x1, P3 ;  /* 0x000000030e177211 */ /* 0x000fc600018f0eff */
[----:B------:R-:W2:Y:S01]  /*2c880*/  LDL.LU R14, [R1+0x57c] ;  /* 0x00057c00010e7983 */ /* 0x000ea20000300800 */
[-C--:B------:R-:W-:Y:S02]  /*2c890*/  LEA R24, P4, R26, R2.reuse, 0x1 ;  /* 0x000000021a187211 */ /* 0x080fe400078808ff */
[----:B-1----:R-:W-:Y:S02]  /*2c8a0*/  LEA R18, P5, R10, R2, 0x1 ;  /* 0x000000020a127211 */ /* 0x002fe400078a08ff */
[-C--:B------:R-:W-:Y:S01]  /*2c8b0*/  LEA.HI.X.SX32 R25, R26, R3.reuse, 0x1, P4 ;  /* 0x000000031a197211 */ /* 0x080fe200020f0eff */
[----:B------:R-:W-:Y:S01]  /*2c8c0*/  STL.64 [R1+0x500], R22 ;  /* 0x0005001601007387 */ /* 0x000fe20000100a00 */
[----:B------:R-:W-:-:S03]  /*2c8d0*/  LEA.HI.X.SX32 R19, R10, R3, 0x1, P5 ;  /* 0x000000030a137211 */ /* 0x000fc600028f0eff */
[----:B------:R0:W-:Y:S04]  /*2c8e0*/  STL.64 [R1+0x510], R24 ;  /* 0x0005101801007387 */ /* 0x0001e80000100a00 */
[----:B------:R-:W2:Y:S04]  /*2c8f0*/  LDL.LU R10, [R1+0x5a4] ;  /* 0x0005a400010a7983 */ /* 0x000ea80000300800 */
[----:B------:R4:W-:Y:S04]  /*2c900*/  STL.64 [R1+0x518], R18 ;  /* 0x0005181201007387 */ /* 0x0009e80000100a00 */
[----:B------:R-:W2:Y:S04]  /*2c910*/  LDL.LU R28, [R1+0x5ac] ;  /* 0x0005ac00011c7983 */ /* 0x000ea80000300800 */
[----:B0-----:R-:W2:Y:S01]  /*2c920*/  LDL.LU R25, [R1+0x5c4] ;  /* 0x0005c40001197983 */ /* 0x001ea20000300800 */
[----:B---3--:R-:W-:-:S04]  /*2c930*/  LEA R22, P3, R21, R2, 0x1 ;  /* 0x0000000215167211 */ /* 0x008fc800078608ff */
[----:B------:R-:W-:-:S05]  /*2c940*/  LEA.HI.X.SX32 R23, R21, R3, 0x1, P3 ;  /* 0x0000000315177211 */ /* 0x000fca00018f0eff */
[----:B------:R0:W-:Y:S04]  /*2c950*/  STL.64 [R1+0x520], R22 ;  /* 0x0005201601007387 */ /* 0x0001e80000100a00 */
[----:B------:R-:W3:Y:S01]  /*2c960*/  LDL.LU R24, [R1+0x5b4] ;  /* 0x0005b40001187983 */ /* 0x000ee20000300800 */
[----:B----4-:R-:W-:-:S03]  /*2c970*/  LEA R18, P4, R20, R2, 0x1 ;  /* 0x0000000214127211 */ /* 0x010fc600078808ff */
[----:B------:R-:W4:Y:S01]  /*2c980*/  LDL.LU R21, [R1+0x5cc] ;  /* 0x0005cc0001157983 */ /* 0x000f220000300800 */
[----:B------:R-:W-:Y:S02]  /*2c990*/  LEA R26, P3, R16, R2, 0x1 ;  /* 0x00000002101a7211 */ /* 0x000fe400078608ff */
[-C--:B------:R-:W-:Y:S02]  /*2c9a0*/  LEA.HI.X.SX32 R19, R20, R3.reuse, 0x1, P4 ;  /* 0x0000000314137211 */ /* 0x080fe400020f0eff */
[----:B------:R-:W-:-:S03]  /*2c9b0*/  LEA.HI.X.SX32 R27, R16, R3, 0x1, P3 ;  /* 0x00000003101b7211 */ /* 0x000fc600018f0eff */
[----:B------:R1:W-:Y:S01]  /*2c9c0*/  STL.64 [R1+0x528], R18 ;  /* 0x0005281201007387 */ /* 0x0003e20000100a00 */
[----:B0-----:R-:W-:-:S03]  /*2c9d0*/  LEA R22, P5, R12, R2, 0x1 ;  /* 0x000000020c167211 */ /* 0x001fc600078a08ff */
[----:B------:R-:W-:Y:S04]  /*2c9e0*/  STL.64 [R1+0x530], R26 ;  /* 0x0005301a01007387 */ /* 0x000fe80000100a00 */
[----:B------:R-:W4:Y:S01]  /*2c9f0*/  LDL.LU R16, [R1+0x5d4] ;  /* 0x0005d40001107983 */ /* 0x000f220000300800 */
[----:B------:R-:W-:Y:S02]  /*2ca00*/  LEA.HI.X.SX32 R23, R12, R3, 0x1, P5 ;  /* 0x000000030c177211 */ /* 0x000fe400028f0eff */
[----:B-1----:R-:W-:-:S03]  /*2ca10*/  LEA R18, P4, R6, R2, 0x1 ;  /* 0x0000000206127211 */ /* 0x002fc600078808ff */
[----:B------:R2:W-:Y:S01]  /*2ca20*/  STL.64 [R1+0x540], R22 ;  /* 0x0005401601007387 */ /* 0x0005e20000100a00 */
[----:B------:R-:W-:-:S03]  /*2ca30*/  LEA.HI.X.SX32 R19, R6, R3, 0x1, P4 ;  /* 0x0000000306137211 */ /* 0x000fc600020f0eff */
[----:B------:R-:W4:Y:S01]  /*2ca40*/  LDL.LU R20, [R1+0x5ec] ;  /* 0x0005ec0001147983 */ /* 0x000f220000300800 */
[----:B------:R-:W-:-:S03]  /*2ca50*/  IMAD.MOV.U32 R6, RZ, RZ, R5 ;  /* 0x000000ffff067224 */ /* 0x000fc600078e0005 */
[----:B------:R-:W4:Y:S04]  /*2ca60*/  LDL.LU R12, [R1+0x5dc] ;  /* 0x0005dc00010c7983 */ /* 0x000f280000300800 */
[----:B------:R0:W-:Y:S04]  /*2ca70*/  STL.64 [R1+0x558], R18 ;  /* 0x0005581201007387 */ /* 0x0001e80000100a00 */
[----:B------:R-:W4:Y:S01]  /*2ca80*/  LDL.LU R5, [R1+0x604] ;  /* 0x0006040001057983 */ /* 0x000f220000300800 */
[----:B--2---:R-:W-:-:S04]  /*2ca90*/  LEA R22, P3, R17, R2, 0x1 ;  /* 0x0000000211167211 */ /* 0x004fc800078608ff */
[-C--:B------:R-:W-:Y:S02]  /*2caa0*/  LEA.HI.X.SX32 R23, R17, R3.reuse, 0x1, P3 ;  /* 0x0000000311177211 */ /* 0x080fe400018f0eff */
[----:B------:R-:W2:Y:S01]  /*2cab0*/  LDL.LU R17, [R1+0x60c] ;  /* 0x00060c0001117983 */ /* 0x000ea20000300800 */
[CC--:B------:R-:W-:Y:S02]  /*2cac0*/  LEA R26, P4, R29.reuse, R2.reuse, 0x1 ;  /* 0x000000021d1a7211 */ /* 0x0c0fe400078808ff */
[CC--:B0-----:R-:W-:Y:S02]  /*2cad0*/  LEA R18, P5, R14.reuse, R2.reuse, 0x1 ;  /* 0x000000020e127211 */ /* 0x0c1fe400078a08ff */
[-C--:B------:R-:W-:Y:S02]  /*2cae0*/  LEA.HI.X.SX32 R27, R29, R3.reuse, 0x1, P4 ;  /* 0x000000031d1b7211 */ /* 0x080fe400020f0eff */
[----:B------:R-:W-:Y:S01]  /*2caf0*/  LEA.HI.X.SX32 R19, R14, R3, 0x1, P5 ;  /* 0x000000030e137211 */ /* 0x000fe200028f0eff */
[----:B------:R0:W-:Y:S04]  /*2cb00*/  STL.64 [R1+0x560], R22 ;  /* 0x0005601601007387 */ /* 0x0001e80000100a00 */
[----:B------:R1:W-:Y:S04]  /*2cb10*/  STL.64 [R1+0x578], R18 ;  /* 0x0005781201007387 */ /* 0x0003e80000100a00 */
[----:B------:R1:W-:Y:S04]  /*2cb20*/  STL.64 [R1+0x570], R26 ;  /* 0x0005701a01007387 */ /* 0x0003e80000100a00 */
[----:B------:R-:W2:Y:S01]  /*2cb30*/  LDL.LU R14, [R1+0x614] ;  /* 0x00061400010e7983 */ /* 0x000ea20000300800 */
[----:B0-----:R-:W-:-:S02]  /*2cb40*/  LEA R22, P3, R10, R2, 0x1 ;  /* 0x000000020a167211 */ /* 0x001fc400078608ff */
[-C--:B-1----:R-:W-:Y:S02]  /*2cb50*/  LEA R18, P4, R28, R2.reuse, 0x1 ;  /* 0x000000021c127211 */ /* 0x082fe400078808ff */
[-C--:B------:R-:W-:Y:S02]  /*2cb60*/  LEA.HI.X.SX32 R23, R10, R3.reuse, 0x1, P3 ;  /* 0x000000030a177211 */ /* 0x080fe400018f0eff */
[----:B------:R-:W-:Y:S01]  /*2cb70*/  LEA.HI.X.SX32 R19, R28, R3, 0x1, P4 ;  /* 0x000000031c137211 */ /* 0x000fe200020f0eff */
[----:B------:R-:W2:Y:S01]  /*2cb80*/  LDL.LU R10, [R1+0x624] ;  /* 0x00062400010a7983 */ /* 0x000ea20000300800 */
[----:B------:R-:W-:-:S03]  /*2cb90*/  LEA R26, P3, R25, R2, 0x1 ;  /* 0x00000002191a7211 */ /* 0x000fc600078608ff */
[----:B------:R3:W-:Y:S01]  /*2cba0*/  STL.64 [R1+0x588], R22 ;  /* 0x0005881601007387 */ /* 0x0007e20000100a00 */
[----:B------:R-:W-:-:S03]  /*2cbb0*/  LEA.HI.X.SX32 R27, R25, R3, 0x1, P3 ;  /* 0x00000003191b7211 */ /* 0x000fc600018f0eff */
[----:B------:R4:W-:Y:S04]  /*2cbc0*/  STL.64 [R1+0x5a0], R18 ;  /* 0x0005a01201007387 */ /* 0x0009e80000100a00 */
[----:B------:R-:W-:Y:S01]  /*2cbd0*/  STL.64 [R1+0x5a8], R26 ;  /* 0x0005a81a01007387 */ /* 0x000fe20000100a00 */
[CC--:B---3--:R-:W-:Y:S02]  /*2cbe0*/  LEA R22, P5, R24.reuse, R2.reuse, 0x1 ;  /* 0x0000000218167211 */ /* 0x0c8fe400078a08ff */
[C---:B----4-:R-:W-:Y:S02]  /*2cbf0*/  LEA R18, P4, R21.reuse, R2, 0x1 ;  /* 0x0000000215127211 */ /* 0x050fe400078808ff */
[-C--:B------:R-:W-:Y:S02]  /*2cc00*/  LEA.HI.X.SX32 R23, R24, R3.reuse, 0x1, P5 ;  /* 0x0000000318177211 */ /* 0x080fe400028f0eff */
[----:B------:R-:W-:-:S03]  /*2cc10*/  LEA.HI.X.SX32 R19, R21, R3, 0x1, P4 ;  /* 0x0000000315137211 */ /* 0x000fc600020f0eff */
[----:B------:R0:W-:Y:S04]  /*2cc20*/  STL.64 [R1+0x5b0], R22 ;  /* 0x0005b01601007387 */ /* 0x0001e80000100a00 */
[----:B0-----:R-:W3:Y:S01]  /*2cc30*/  LDL.LU R22, [R1+0x62c] ;  /* 0x00062c0001167983 */ /* 0x001ee20000300800 */
[----:B------:R-:W-:-:S03]  /*2cc40*/  LEA R24, P3, R16, R2, 0x1 ;  /* 0x0000000210187211 */ /* 0x000fc600078608ff */
[----:B------:R0:W-:Y:S04]  /*2cc50*/  STL.64 [R1+0x5c0], R18 ;  /* 0x0005c01201007387 */ /* 0x0001e80000100a00 */
[----:B------:R-:W4:Y:S01]  /*2cc60*/  LDL.LU R21, [R1+0x634] ;  /* 0x0006340001157983 */ /* 0x000f220000300800 */
[----:B------:R-:W-:-:S03]  /*2cc70*/  LEA.HI.X.SX32 R25, R16, R3, 0x1, P3 ;  /* 0x0000000310197211 */ /* 0x000fc600018f0eff */
[----:B------:R-:W4:Y:S01]  /*2cc80*/  LDL.LU R16, [R1+0x63c] ;  /* 0x00063c0001107983 */ /* 0x000f220000300800 */
[-C--:B------:R-:W-:Y:S02]  /*2cc90*/  LEA R26, P4, R20, R2.reuse, 0x1 ;  /* 0x00000002141a7211 */ /* 0x080fe400078808ff */
[-C--:B0-----:R-:W-:Y:S01]  /*2cca0*/  LEA R18, P5, R12, R2.reuse, 0x1 ;  /* 0x000000020c127211 */ /* 0x081fe200078a08ff */
[----:B------:R0:W-:Y:S01]  /*2ccb0*/  STL.64 [R1+0x5c8], R24 ;  /* 0x0005c81801007387 */ /* 0x0001e20000100a00 */
[-C--:B------:R-:W-:Y:S02]  /*2ccc0*/  LEA.HI.X.SX32 R27, R20, R3.reuse, 0x1, P4 ;  /* 0x00000003141b7211 */ /* 0x080fe400020f0eff */
[----:B------:R-:W-:Y:S01]  /*2ccd0*/  LEA.HI.X.SX32 R19, R12, R3, 0x1, P5 ;  /* 0x000000030c137211 */ /* 0x000fe200028f0eff */
[----:B------:R-:W-:Y:S02]  /*2cce0*/  IMAD.MOV.U32 R12, RZ, RZ, R9 ;  /* 0x000000ffff0c7224 */ /* 0x000fe400078e0009 */
[----:B------:R-:W-:Y:S01]  /*2ccf0*/  STL.64 [R1+0x5d0], R26 ;  /* 0x0005d01a01007387 */ /* 0x000fe20000100a00 */
[----:B0-----:R-:W-:-:S03]  /*2cd00*/  LEA R24, P3, R5, R2, 0x1 ;  /* 0x0000000205187211 */ /* 0x001fc600078608ff */
[----:B------:R2:W-:Y:S01]  /*2cd10*/  STL.64 [R1+0x5d8], R18 ;  /* 0x0005d81201007387 */ /* 0x0005e20000100a00 */
[----:B------:R-:W-:-:S03]  /*2cd20*/  LEA.HI.X.SX32 R25, R5, R3, 0x1, P3 ;  /* 0x0000000305197211 */ /* 0x000fc600018f0eff */
[----:B------:R-:W4:Y:S04]  /*2cd30*/  LDL.LU R28, [R1+0x64c] ;  /* 0x00064c00011c7983 */ /* 0x000f280000300800 */
[----:B------:R-:W4:Y:S04]  /*2cd40*/  LDL.LU R9, [R1+0x66c] ;  /* 0x00066c0001097983 */ /* 0x000f280000300800 */
[----:B------:R0:W-:Y:S04]  /*2cd50*/  STL.64 [R1+0x5e8], R24 ;  /* 0x0005e81801007387 */ /* 0x0001e80000100a00 */
[----:B------:R-:W-:Y:S04]  /*2cd60*/  STL [R1+0xe04], R15 ;  /* 0x000e040f01007387 */ /* 0x000fe80000100800 */
[----:B------:R-:W4:Y:S01]  /*2cd70*/  LDL.LU R20, [R1+0x664] ;  /* 0x0006640001147983 */ /* 0x000f220000300800 */
[----:B--2---:R-:W-:Y:S01]  /*2cd80*/  LEA R18, P4, R17, R2, 0x1 ;  /* 0x0000000211127211 */ /* 0x004fe200078808ff */
[----:B------:R-:W-:-:S03]  /*2cd90*/  VIADD R5, R15, UR18 ;  /* 0x000000120f057c36 */ /* 0x000fc60008000000 */
[----:B------:R-:W-:-:S05]  /*2cda0*/  LEA.HI.X.SX32 R19, R17, R3, 0x1, P4 ;  /* 0x0000000311137211 */ /* 0x000fca00020f0eff */
[----:B------:R1:W-:Y:S01]  /*2cdb0*/  STL.64 [R1+0x600], R18 ;  /* 0x0006001201007387 */ /* 0x0003e20000100a00 */
[----:B0-----:R-:W-:-:S04]  /*2cdc0*/  LEA R24, P3, R14, R2, 0x1 ;  /* 0x000000020e187211 */ /* 0x001fc800078608ff */
[----:B------:R-:W-:-:S05]  /*2cdd0*/  LEA.HI.X.SX32 R25, R14, R3, 0x1, P3 ;  /* 0x000000030e197211 */ /* 0x000fca00018f0eff */
[----:B------:R0:W-:Y:S04]  /*2cde0*/  STL.64 [R1+0x608], R24 ;  /* 0x0006081801007387 */ /* 0x0001e80000100a00 */
[----:B------:R-:W-:Y:S01]  /*2cdf0*/  STL [R1+0xe08], R5 ;  /* 0x000e080501007387 */ /* 0x000fe20000100800 */
[----:B-1----:R-:W-:-:S03]  /*2ce00*/  LEA R18, P4, R10, R2, 0x1 ;  /* 0x000000020a127211 */ /* 0x002fc600078808ff */
[----:B0-----:R-:W2:Y:S04]  /*2ce10*/  LDL.LU R25, [R1+0x674] ;  /* 0x0006740001197983 */ /* 0x001ea80000300800 */
[----:B------:R-:W2:Y:S01]  /*2ce20*/  LDL.LU R24, [R1+0x684] ;  /* 0x0006840001187983 */ /* 0x000ea20000300800 */
[----:B------:R-:W-:Y:S01]  /*2ce30*/  LEA.HI.X.SX32 R19, R10, R3, 0x1, P4 ;  /* 0x000000030a137211 */ /* 0x000fe200020f0eff */
[----:B------:R-:W-:-:S04]  /*2ce40*/  VIADD R27, R5, UR77 ;  /* 0x0000004d051b7c36 */ /* 0x000fc80008000000 */
[----:B------:R4:W-:Y:S01]  /*2ce50*/  STL.64 [R1+0x610], R18 ;  /* 0x0006101201007387 */ /* 0x0009e20000100a00 */
[----:B------:R-:W-:-:S03]  /*2ce60*/  IMAD.MOV.U32 R17, RZ, RZ, R6 ;  /* 0x000000ffff117224 */ /* 0x000fc600078e0006 */
[----:B------:R-:W2:Y:S01]  /*2ce70*/  LDL.LU R10, [R1+0x68c] ;  /* 0x00068c00010a7983 */ /* 0x000ea20000300800 */
[----:B------:R-:W-:-:S03]  /*2ce80*/  VIADD R6, R27, UR19 ;  /* 0x000000131b067c36 */ /* 0x000fc60008000000 */
[----:B------:R-:W-:Y:S01]  /*2ce90*/  STL [R1+0xe0c], R27 ;  /* 0x000e0c1b01007387 */ /* 0x000fe20000100800 */
[----:B---3--:R-:W-:-:S04]  /*2cea0*/  LEA R14, P3, R22, R2, 0x1 ;  /* 0x00000002160e7211 */ /* 0x008fc800078608ff */
[----:B------:R-:W-:Y:S02]  /*2ceb0*/  LEA.HI.X.SX32 R15, R22, R3, 0x1, P3 ;  /* 0x00000003160f7211 */ /* 0x000fe400018f0eff */
[----:B----4-:R-:W-:-:S03]  /*2cec0*/  LEA R18, P4, R21, R2, 0x1 ;  /* 0x0000000215127211 */ /* 0x010fc600078808ff */
[----:B------:R0:W-:Y:S01]  /*2ced0*/  STL.64 [R1+0x620], R14 ;  /* 0x0006200e01007387 */ /* 0x0001e20000100a00 */
[----:B------:R-:W-:-:S05]  /*2cee0*/  LEA.HI.X.SX32 R19, R21, R3, 0x1, P4 ;  /* 0x0000000315137211 */ /* 0x000fca00020f0eff */
[----:B------:R1:W-:Y:S01]  /*2cef0*/  STL.64 [R1+0x628], R18 ;  /* 0x0006281201007387 */ /* 0x0003e20000100a00 */
[----:B0-----:R-:W-:-:S03]  /*2cf00*/  LEA R14, P3, R16, R2, 0x1 ;  /* 0x00000002100e7211 */ /* 0x001fc600078608ff */
[----:B------:R-:W3:Y:S01]  /*2cf10*/  LDL.LU R21, [R1+0x694] ;  /* 0x0006940001157983 */ /* 0x000ee20000300800 */
[----:B------:R-:W-:-:S03]  /*2cf20*/  LEA.HI.X.SX32 R15, R16, R3, 0x1, P3 ;  /* 0x00000003100f7211 */ /* 0x000fc600018f0eff */
[----:B------:R-:W-:Y:S04]  /*2cf30*/  STL [R1+0xe10], R6 ;  /* 0x000e100601007387 */ /* 0x000fe80000100800 */
[----:B------:R-:W4:Y:S04]  /*2cf40*/  LDL.LU R16, [R1+0x69c] ;  /* 0x00069c0001107983 */ /* 0x000f280000300800 */
[----:B-1----:R-:W4:Y:S01]  /*2cf50*/  LDL.LU R18, [R1+0x6ac] ;  /* 0x0006ac0001127983 */ /* 0x002f220000300800 */
[----:B------:R-:W-:-:S03]  /*2cf60*/  LEA R22, P4, R28, R2, 0x1 ;  /* 0x000000021c167211 */ /* 0x000fc600078808ff */
[----:B------:R0:W-:Y:S01]  /*2cf70*/  STL.64 [R1+0x630], R14 ;  /* 0x0006300e01007387 */ /* 0x0001e20000100a00 */
[----:B------:R-:W-:Y:S02]  /*2cf80*/  LEA.HI.X.SX32 R23, R28, R3, 0x1, P4 ;  /* 0x000000031c177211 */ /* 0x000fe400020f0eff */
[----:B0-----:R-:W-:-:S04]  /*2cf90*/  LEA R14, P3, R20, R2, 0x1 ;  /* 0x00000002140e7211 */ /* 0x001fc800078608ff */
[----:B------:R-:W-:Y:S01]  /*2cfa0*/  LEA.HI.X.SX32 R15, R20, R3, 0x1, P3 ;  /* 0x00000003140f7211 */ /* 0x000fe200018f0eff */
[----:B------:R0:W-:Y:S04]  /*2cfb0*/  STL.64 [R1+0x638], R22 ;  /* 0x0006381601007387 */ /* 0x0001e80000100a00 */
[----:B------:R1:W-:Y:S04]  /*2cfc0*/  STL.64 [R1+0x648], R14 ;  /* 0x0006480e01007387 */ /* 0x0003e80000100a00 */
[----:B------:R-:W4:Y:S04]  /*2cfd0*/  LDL.LU R5, [R1+0x6c8] ;  /* 0x0006c80001057983 */ /* 0x000f280000300800 */
[----:B------:R-:W4:Y:S01]  /*2cfe0*/  LDL.LU R20, [R1+0x6c4] ;  /* 0x0006c40001147983 */ /* 0x000f220000300800 */
[----:B0-----:R-:W-:-:S04]  /*2cff0*/  LEA R22, P4, R9, R2, 0x1 ;  /* 0x0000000209167211 */ /* 0x001fc800078808ff */
[----:B------:R-:W-:-:S05]  /*2d000*/  LEA.HI.X.SX32 R23, R9, R3, 0x1, P4 ;  /* 0x0000000309177211 */ /* 0x000fca00020f0eff */
[----:B------:R0:W-:Y:S04]  /*2d010*/  STL.64 [R1+0x660], R22 ;  /* 0x0006601601007387 */ /* 0x0001e80000100a00 */
[----:B-1----:R-:W4:Y:S01]  /*2d020*/  LDL.LU R15, [R1+0x6cc] ;  /* 0x0006cc00010f7983 */ /* 0x002f220000300800 */
[----:B------:R-:W-:Y:S02]  /*2d030*/  IMAD.MOV.U32 R19, RZ, RZ, R7 ;  /* 0x000000ffff137224 */ /* 0x000fe400078e0007 */
[----:B------:R-:W-:Y:S01]  /*2d040*/  VIADD R7, R6, UR7 ;  /* 0x0000000706077c36 */ /* 0x000fe20008000000 */
[----:B------:R-:W1:Y:S01]  /*2d050*/  LDCU UR7, c[0x0][0x39c] ;  /* 0x00007380ff0777ac */ /* 0x000e620008000800 */
[----:B------:R-:W-:Y:S02]  /*2d060*/  IMAD.MOV.U32 R14, RZ, RZ, R13 ;  /* 0x000000ffff0e7224 */ /* 0x000fe400078e000d */
[----:B------:R-:W-:-:S02]  /*2d070*/  VIADD R26, R7, UR14 ;  /* 0x0000000e071a7c36 */ /* 0x000fc40008000000 */
[----:B------:R-:W-:Y:S01]  /*2d080*/  IMAD.MOV.U32 R13, RZ, RZ, R11 ;  /* 0x000000ffff0d7224 */ /* 0x000fe200078e000b */
[CC--:B--2---:R-:W-:Y:S02]  /*2d090*/  LEA R28, P3, R25.reuse, R2.reuse, 0x1 ;  /* 0x00000002191c7211 */ /* 0x0c4fe400078608ff */
[C---:B0-----:R-:W-:Y:S02]  /*2d0a0*/  LEA R22, P4, R24.reuse, R2, 0x1 ;  /* 0x0000000218167211 */ /* 0x041fe400078808ff */
[-C--:B------:R-:W-:Y:S02]  /*2d0b0*/  LEA.HI.X.SX32 R29, R25, R3.reuse, 0x1, P3 ;  /* 0x00000003191d7211 */ /* 0x080fe400018f0eff */
[----:B------:R-:W-:-:S03]  /*2d0c0*/  LEA.HI.X.SX32 R23, R24, R3, 0x1, P4 ;  /* 0x0000000318177211 */ /* 0x000fc600020f0eff */
[----:B------:R0:W-:Y:S01]  /*2d0d0*/  STL.64 [R1+0x668], R28 ;  /* 0x0006681c01007387 */ /* 0x0001e20000100a00 */
[----:B------:R-:W-:-:S03]  /*2d0e0*/  IMAD.MOV.U32 R11, RZ, RZ, R8 ;  /* 0x000000ffff0b7224 */ /* 0x000fc600078e0008 */
[----:B------:R2:W-:Y:S01]  /*2d0f0*/  STL.64 [R1+0x670], R22 ;  /* 0x0006701601007387 */ /* 0x0005e20000100a00 */
[----:B------:R-:W-:-:S04]  /*2d100*/  VIADD R8, R26, UR13 ;  /* 0x0000000d1a087c36 */ /* 0x000fc80008000000 */
[----:B------:R-:W-:Y:S01]  /*2d110*/  VIADD R9, R8, UR10 ;  /* 0x0000000a08097c36 */ /* 0x000fe20008000000 */
[----:B------:R-:W1:Y:S01]  /*2d120*/  LDCU UR10, c[0x0][0x39c] ;  /* 0x00007380ff0a77ac */ /* 0x000e620008000800 */
[C---:B0-----:R-:W-:Y:S01]  /*2d130*/  LEA R28, P3, R10.reuse, R2, 0x1 ;  /* 0x000000020a1c7211 */ /* 0x041fe200078608ff */
[----:B--2---:R-:W2:Y:S03]  /*2d140*/  LDL.LU R22, [R1+0x6d4] ;  /* 0x0006d40001167983 */ /* 0x004ea60000300800 */
[----:B------:R-:W-:Y:S01]  /*2d150*/  LEA.HI.X.SX32 R29, R10, R3, 0x1, P3 ;  /* 0x000000030a1d7211 */ /* 0x000fe200018f0eff */
[----:B------:R-:W2:Y:S04]  /*2d160*/  LDL.LU R23, [R1+0x6e4] ;  /* 0x0006e40001177983 */ /* 0x000ea80000300800 */
[----:B------:R3:W-:Y:S01]  /*2d170*/  STL.64 [R1+0xe18], R8 ;  /* 0x000e180801007387 */ /* 0x0007e20000100a00 */
[----:B------:R-:W-:-:S03]  /*2d180*/  VIADD R25, R9, UR12 ;  /* 0x0000000c09197c36 */ /* 0x000fc60008000000 */
[----:B------:R4:W-:Y:S04]  /*2d190*/  STL.64 [R1+0x680], R28 ;  /* 0x0006801c01007387 */ /* 0x0009e80000100a00 */
[----:B------:R-:W2:Y:S01]  /*2d1a0*/  LDL.LU R6, [R1+0x6f4] ;  /* 0x0006f40001067983 */ /* 0x000ea20000300800 */
[----:B------:R-:W-:Y:S01]  /*2d1b0*/  VIADD R10, R25, UR11 ;  /* 0x0000000b190a7c36 */ /* 0x000fe20008000000 */
[----:B---3--:R-:W-:-:S04]  /*2d1c0*/  LEA R8, P4, R21, R2, 0x1 ;  /* 0x0000000215087211 */ /* 0x008fc800078808ff */
[----:B------:R-:W-:Y:S02]  /*2d1d0*/  LEA.HI.X.SX32 R9, R21, R3, 0x1, P4 ;  /* 0x0000000315097211 */ /* 0x000fe400020f0eff */
[----:B----4-:R-:W-:-:S04]  /*2d1e0*/  LEA R28, P3, R16, R2, 0x1 ;  /* 0x00000002101c7211 */ /* 0x010fc800078608ff */
[----:B------:R-:W-:Y:S01]  /*2d1f0*/  LEA.HI.X.SX32 R29, R16, R3, 0x1, P3 ;  /* 0x00000003101d7211 */ /* 0x000fe200018f0eff */
[----:B------:R0:W-:Y:S04]  /*2d200*/  STL.64 [R1+0x688], R8 ;  /* 0x0006880801007387 */ /* 0x0001e80000100a00 */
[----:B------:R3:W-:Y:S04]  /*2d210*/  STL.64 [R1+0x690], R28 ;  /* 0x0006901c01007387 */ /* 0x0007e80000100a00 */
[----:B------:R-:W4:Y:S01]  /*2d220*/  LDL.LU R16, [R1+0x6fc] ;  /* 0x0006fc0001107983 */ /* 0x000f220000300800 */
[----:B0-----:R-:W-:-:S03]  /*2d230*/  LEA R8, P4, R18, R2, 0x1 ;  /* 0x0000000212087211 */ /* 0x001fc600078808ff */
[----:B------:R-:W4:Y:S01]  /*2d240*/  LDL.LU R27, [R1+0x724] ;  /* 0x00072400011b7983 */ /* 0x000f220000300800 */
[----:B------:R-:W-:-:S03]  /*2d250*/  LEA.HI.X.SX32 R9, R18, R3, 0x1, P4 ;  /* 0x0000000312097211 */ /* 0x000fc600020f0eff */
[----:B------:R-:W4:Y:S01]  /*2d260*/  LDL.LU R18, [R1+0x72c] ;  /* 0x00072c0001127983 */ /* 0x000f220000300800 */
[----:B------:R-:W-:-:S03]  /*2d270*/  IMAD.MOV.U32 R21, RZ, RZ, R14 ;  /* 0x000000ffff157224 */ /* 0x000fc600078e000e */
[----:B------:R0:W-:Y:S01]  /*2d280*/  STL.64 [R1+0x698], R8 ;  /* 0x0006980801007387 */ /* 0x0001e20000100a00 */
[----:B------:R-:W-:Y:S02]  /*2d290*/  IMAD.MOV.U32 R14, RZ, RZ, R11 ;  /* 0x000000ffff0e7224 */ /* 0x000fe400078e000b */
[----:B------:R-:W-:Y:S01]  /*2d2a0*/  VIADD R11, R10, UR26 ;  /* 0x0000001a0a0b7c36 */ /* 0x000fe20008000000 */
[CC--:B---3--:R-:W-:Y:S02]  /*2d2b0*/  LEA R28, P3, R5.reuse, R2.reuse, 0x1 ;  /* 0x00000002051c7211 */ /* 0x0c8fe400078608ff */
[CC--:B0-----:R-:W-:Y:S02]  /*2d2c0*/  LEA R8, P4, R20.reuse, R2.reuse, 0x1 ;  /* 0x0000000214087211 */ /* 0x0c1fe400078808ff */
[-C--:B------:R-:W-:Y:S02]  /*2d2d0*/  LEA.HI.X.SX32 R29, R5, R3.reuse, 0x1, P3 ;  /* 0x00000003051d7211 */ /* 0x080fe400018f0eff */
[----:B------:R-:W-:Y:S01]  /*2d2e0*/  LEA.HI.X.SX32 R9, R20, R3, 0x1, P4 ;  /* 0x0000000314097211 */ /* 0x000fe200020f0eff */
[----:B------:R-:W-:Y:S04]  /*2d2f0*/  STL.64 [R1+0xdf8], R10 ;  /* 0x000df80a01007387 */ /* 0x000fe80000100a00 */
[----:B------:R-:W-:Y:S04]  /*2d300*/  STL.64 [R1+0x6a8], R28 ;  /* 0x0006a81c01007387 */ /* 0x000fe80000100a00 */
[----:B------:R0:W-:Y:S04]  /*2d310*/  STL.64 [R1+0x6c0], R8 ;  /* 0x0006c00801007387 */ /* 0x0001e80000100a00 */
[----:B0-----:R-:W3:Y:S04]  /*2d320*/  LDL.LU.64 R8, [R1+0xe18] ;  /* 0x000e180001087983 */ /* 0x001ee80000300a00 */
[----:B------:R-:W3:Y:S01]  /*2d330*/  LDL.LU R5, [R1+0x744] ;  /* 0x0007440001057983 */ /* 0x000ee20000300800 */
[----:B------:R-:W-:-:S04]  /*2d340*/  LEA R28, P3, R15, R2, 0x1 ;  /* 0x000000020f1c7211 */ /* 0x000fc800078608ff */
[----:B------:R-:W-:-:S05]  /*2d350*/  LEA.HI.X.SX32 R29, R15, R3, 0x1, P3 ;  /* 0x000000030f1d7211 */ /* 0x000fca00018f0eff */
[----:B------:R0:W-:Y:S04]  /*2d360*/  STL.64 [R1+0x6c8], R28 ;  /* 0x0006c81c01007387 */ /* 0x0001e80000100a00 */
[----:B------:R-:W3:Y:S01]  /*2d370*/  LDL.LU R15, [R1+0x75c] ;  /* 0x00075c00010f7983 */ /* 0x000ee20000300800 */
[----:B------:R-:W-:Y:S02]  /*2d380*/  VIADD R24, R11, UR23 ;  /* 0x000000170b187c36 */ /* 0x000fe40008000000 */
[----:B0-----:R-:W-:Y:S01]  /*2d390*/  IMAD.MOV.U32 R29, RZ, RZ, R0 ;  /* 0x000000ffff1d7224 */ /* 0x001fe200078e0000 */
[----:B--2---:R-:W-:-:S04]  /*2d3a0*/  LEA R10, P4, R22, R2, 0x1 ;  /* 0x00000002160a7211 */ /* 0x004fc800078808ff */
[-C--:B------:R-:W-:Y:S02]  /*2d3b0*/  LEA.HI.X.SX32 R11, R22, R3.reuse, 0x1, P4 ;  /* 0x00000003160b7211 */ /* 0x080fe400020f0eff */
[-C--:B------:R-:W-:Y:S01]  /*2d3c0*/  LEA R28, P3, R23, R2.reuse, 0x1 ;  /* 0x00000002171c7211 */ /* 0x080fe200078608ff */
[----:B------:R-:W2:Y:S04]  /*2d3d0*/  LDL.LU R22, [R1+0x76c] ;  /* 0x00076c0001167983 */ /* 0x000ea80000300800 */
[----:B------:R0:W-:Y:S02]  /*2d3e0*/  STL.64 [R1+0x6d0], R10 ;  /* 0x0006d00a01007387 */ /* 0x0001e40000100a00 */
[----:B0-----:R-:W-:Y:S01]  /*2d3f0*/  LEA R10, P4, R29, R2, 0x1 ;  /* 0x000000021d0a7211 */ /* 0x001fe200078808ff */
[----:B------:R-:W-:Y:S01]  /*2d400*/  IMAD.MOV.U32 R11, RZ, RZ, R29 ;  /* 0x000000ffff0b7224 */ /* 0x000fe200078e001d */
[----:B------:R-:W-:-:S04]  /*2d410*/  LEA.HI.X.SX32 R29, R23, R3, 0x1, P3 ;  /* 0x00000003171d7211 */ /* 0x000fc800018f0eff */
[----:B------:R-:W-:Y:S01]  /*2d420*/  LEA.HI.X.SX32 R11, R11, R3, 0x1, P4 ;  /* 0x000000030b0b7211 */ /* 0x000fe200020f0eff */
[----:B------:R0:W-:Y:S04]  /*2d430*/  STL.64 [R1+0x6e0], R28 ;  /* 0x0006e01c01007387 */ /* 0x0001e80000100a00 */
[----:B------:R1:W-:Y:S01]  /*2d440*/  STL.64 [R1+0x6e8], R10 ;  /* 0x0006e80a01007387 */ /* 0x0003e20000100a00 */
[----:B0-----:R-:W-:-:S04]  /*2d450*/  LEA R28, P3, R6, R2, 0x1 ;  /* 0x00000002061c7211 */ /* 0x001fc800078608ff */
[----:B------:R-:W-:Y:S01]  /*2d460*/  LEA.HI.X.SX32 R29, R6, R3, 0x1, P3 ;  /* 0x00000003061d7211 */ /* 0x000fe200018f0eff */
[----:B-1----:R-:W-:Y:S01]  /*2d470*/  IMAD.MOV.U32 R11, RZ, RZ, R4 ;  /* 0x000000ffff0b7224 */ /* 0x002fe200078e0004 */
[----:B------:R-:W2:Y:S04]  /*2d480*/  LDL.LU R6, [R1+0xe10] ;  /* 0x000e100001067983 */ /* 0x000ea80000300800 */
[----:B------:R0:W-:Y:S02]  /*2d490*/  STL.64 [R1+0x6f0], R28 ;  /* 0x0006f01c01007387 */ /* 0x0001e40000100a00 */
[----:B0-----:R-:W-:Y:S01]  /*2d4a0*/  LEA R28, P3, R11, R2, 0x1 ;  /* 0x000000020b1c7211 */ /* 0x001fe200078608ff */
[----:B------:R-:W-:-:S05]  /*2d4b0*/  IMAD.MOV.U32 R29, RZ, RZ, R11 ;  /* 0x000000ffff1d7224 */ /* 0x000fca00078e000b */
[----:B------:R-:W-:Y:S01]  /*2d4c0*/  LEA.HI.X.SX32 R29, R29, R3, 0x1, P3 ;  /* 0x000000031d1d7211 */ /* 0x000fe200018f0eff */
[----:B------:R-:W-:Y:S01]  /*2d4d0*/  IMAD.MOV.U32 R20, RZ, RZ, R12 ;  /* 0x000000ffff147224 */ /* 0x000fe200078e000c */
[----:B----4-:R-:W-:-:S04]  /*2d4e0*/  LEA R10, P4, R16, R2, 0x1 ;  /* 0x00000002100a7211 */ /* 0x010fc800078808ff */
[----:B------:R-:W-:-:S05]  /*2d4f0*/  LEA.HI.X.SX32 R11, R16, R3, 0x1, P4 ;  /* 0x00000003100b7211 */ /* 0x000fca00020f0eff */
[----:B------:R0:W-:Y:S04]  /*2d500*/  STL.64 [R1+0x6f8], R10 ;  /* 0x0006f80a01007387 */ /* 0x0001e80000100a00 */
[----:B------:R1:W-:Y:S01]  /*2d510*/  STL.64 [R1+0x708], R28 ;  /* 0x0007081c01007387 */ /* 0x0003e20000100a00 */
[----:B0-----:R-:W-:-:S04]  /*2d520*/  LEA R10, P4, R27, R2, 0x1 ;  /* 0x000000021b0a7211 */ /* 0x001fc800078808ff */
[-C--:B------:R-:W-:Y:S01]  /*2d530*/  LEA.HI.X.SX32 R11, R27, R3.reuse, 0x1, P4 ;  /* 0x000000031b0b7211 */ /* 0x080fe200020f0eff */
[----:B-1----:R-:W-:Y:S01]  /*2d540*/  IMAD.MOV.U32 R29, RZ, RZ, R17 ;  /* 0x000000ffff1d7224 */ /* 0x002fe200078e0011 */
[CC--:B------:R-:W-:Y:S01]  /*2d550*/  LEA R28, P3, R18.reuse, R2.reuse, 0x1 ;  /* 0x00000002121c7211 */ /* 0x0c0fe200078608ff */
[----:B------:R-:W4:Y:S04]  /*2d560*/  LDL.LU R27, [R1+0xe0c] ;  /* 0x000e0c00011b7983 */ /* 0x000f280000300800 */
[----:B------:R0:W-:Y:S02]  /*2d570*/  STL.64 [R1+0x720], R10 ;  /* 0x0007200a01007387 */ /* 0x0001e40000100a00 */
[----:B0-----:R-:W-:Y:S01]  /*2d580*/  LEA R10, P4, R29, R2, 0x1 ;  /* 0x000000021d0a7211 */ /* 0x001fe200078808ff */
[----:B------:R-:W-:Y:S01]  /*2d590*/  IMAD.MOV.U32 R11, RZ, RZ, R29 ;  /* 0x000000ffff0b7224 */ /* 0x000fe200078e001d */
[----:B------:R-:W-:-:S04]  /*2d5a0*/  LEA.HI.X.SX32 R29, R18, R3, 0x1, P3 ;  /* 0x00000003121d7211 */ /* 0x000fc800018f0eff */
[----:B------:R-:W-:Y:S01]  /*2d5b0*/  LEA.HI.X.SX32 R11, R11, R3, 0x1, P4 ;  /* 0x000000030b0b7211 */ /* 0x000fe200020f0eff */
[----:B------:R3:W-:Y:S04]  /*2d5c0*/  STL.64 [R1+0x728], R28 ;  /* 0x0007281c01007387 */ /* 0x0007e80000100a00 */
[----:B------:R0:W-:Y:S01]  /*2d5d0*/  STL.64 [R1+0x730], R10 ;  /* 0x0007300a01007387 */ /* 0x0001e20000100a00 */
[----:B---3--:R-:W-:-:S04]  /*2d5e0*/  LEA R28, P3, R5, R2, 0x1 ;  /* 0x00000002051c7211 */ /* 0x008fc800078608ff */
[-C--:B------:R-:W-:Y:S01]  /*2d5f0*/  LEA.HI.X.SX32 R29, R5, R3.reuse, 0x1, P3 ;  /* 0x00000003051d7211 */ /* 0x080fe200018f0eff */
[----:B0-----:R-:W-:Y:S01]  /*2d600*/  IMAD.MOV.U32 R11, RZ, RZ, R19 ;  /* 0x000000ffff0b7224 */ /* 0x001fe200078e0013 */
[CC--:B------:R-:W-:Y:S01]  /*2d610*/  LEA R10, P4, R20.reuse, R2.reuse, 0x1 ;  /* 0x00000002140a7211 */ /* 0x0c0fe200078808ff */
[----:B------:R-:W3:Y:S04]  /*2d620*/  LDL.LU R5, [R1+0xe08] ;  /* 0x000e080001057983 */ /* 0x000ee80000300800 */
        /* <DEDUP_REMOVED lines=8> */
[-C--:B------:R-:W-:Y:S02]  /*2d6b0*/  LEA.HI.X.SX32 R11, R15, R3.reuse, 0x1, P4 ;  /* 0x000000030f0b7211 */ /* 0x080fe400020f0eff */
[----:B------:R-:W4:Y:S01]  /*2d6c0*/  LDL.LU R15, [R1+0xe04] ;  /* 0x000e0400010f7983 */ /* 0x000f220000300800 */
[----:B-1----:R-:W-:Y:S01]  /*2d6d0*/  IMAD.MOV.U32 R29, RZ, RZ, R21 ;  /* 0x000000ffff1d7224 */ /* 0x002fe200078e0015 */
[CC--:B--2---:R-:W-:Y:S02]  /*2d6e0*/  LEA R28, P3, R22.reuse, R2.reuse, 0x1 ;  /* 0x00000002161c7211 */ /* 0x0c4fe400078608ff */
[----:B------:R0:W-:Y:S02]  /*2d6f0*/  STL.64 [R1+0x758], R10 ;  /* 0x0007580a01007387 */ /* 0x0001e40000100a00 */
[----:B0-----:R-:W-:Y:S01]  /*2d700*/  IMAD.MOV.U32 R11, RZ, RZ, R29 ;  /* 0x000000ffff0b7224 */ /* 0x001fe200078e001d */
[----:B------:R-:W-:Y:S02]  /*2d710*/  LEA.HI.X.SX32 R29, R22, R3, 0x1, P3 ;  /* 0x00000003161d7211 */ /* 0x000fe400018f0eff */
[----:B------:R-:W-:-:S03]  /*2d720*/  LEA R10, P4, R13, R2, 0x1 ;  /* 0x000000020d0a7211 */ /* 0x000fc600078808ff */
[----:B------:R0:W-:Y:S02]  /*2d730*/  STL.64 [R1+0x768], R28 ;  /* 0x0007681c01007387 */ /* 0x0001e40000100a00 */
[----:B0-----:R-:W-:Y:S01]  /*2d740*/  IMAD.MOV.U32 R29, RZ, RZ, R11 ;  /* 0x000000ffff1d7224 */ /* 0x001fe200078e000b */
[----:B------:R-:W-:Y:S02]  /*2d750*/  LEA R28, P3, R11, R2, 0x1 ;  /* 0x000000020b1c7211 */ /* 0x000fe400078608ff */
[-C--:B------:R-:W-:Y:S02]  /*2d760*/  LEA.HI.X.SX32 R11, R13, R3.reuse, 0x1, P4 ;  /* 0x000000030d0b7211 */ /* 0x080fe400020f0eff */
[----:B------:R-:W-:-:S03]  /*2d770*/  LEA.HI.X.SX32 R29, R29, R3, 0x1, P3 ;  /* 0x000000031d1d7211 */ /* 0x000fc600018f0eff */
[----:B------:R0:W-:Y:S04]  /*2d780*/  STL.64 [R1+0x780], R10 ;  /* 0x0007800a01007387 */ /* 0x0001e80000100a00 */
[----:B------:R-:W-:Y:S01]  /*2d790*/  STL.64 [R1+0x788], R28 ;  /* 0x0007881c01007387 */ /* 0x000fe20000100a00 */
[----:B0-----:R-:W-:-:S04]  /*2d7a0*/  LEA R10, P4, R14, R2, 0x1 ;  /* 0x000000020e0a7211 */ /* 0x001fc800078808ff */
[----:B------:R-:W-:-:S05]  /*2d7b0*/  LEA.HI.X.SX32 R11, R14, R3, 0x1, P4 ;  /* 0x000000030e0b7211 */ /* 0x000fca00020f0eff */
[----:B------:R3:W-:Y:S02]  /*2d7c0*/  STL.64 [R1+0x790], R10 ;  /* 0x0007900a01007387 */ /* 0x0007e40000100a00 */
[----:B---3--:R-:W-:-:S04]  /*2d7d0*/  LEA R10, P4, R5, R2, 0x1 ;  /* 0x00000002050a7211 */ /* 0x008fc800078808ff */
[----:B------:R-:W-:Y:S02]  /*2d7e0*/  LEA.HI.X.SX32 R11, R5, R3, 0x1, P4 ;  /* 0x00000003050b7211 */ /* 0x000fe400020f0eff */
[----:B----4-:R-:W-:-:S04]  /*2d7f0*/  LEA R28, P3, R15, R2, 0x1 ;  /* 0x000000020f1c7211 */ /* 0x010fc800078608ff */
[----:B------:R-:W-:-:S05]  /*2d800*/  LEA.HI.X.SX32 R29, R15, R3, 0x1, P3 ;  /* 0x000000030f1d7211 */ /* 0x000fca00018f0eff */
[----:B------:R0:W-:Y:S04]  /*2d810*/  STL.64 [R1+0x7a0], R28 ;  /* 0x0007a01c01007387 */ /* 0x0001e80000100a00 */
[----:B------:R1:W-:Y:S01]  /*2d820*/  STL.64 [R1+0x7b0], R10 ;  /* 0x0007b00a01007387 */ /* 0x0003e20000100a00 */
[----:B0-----:R-:W-:-:S04]  /*2d830*/  LEA R28, P3, R27, R2, 0x1 ;  /* 0x000000021b1c7211 */ /* 0x001fc800078608ff */
[----:B------:R-:W-:Y:S02]  /*2d840*/  LEA.HI.X.SX32 R29, R27, R3, 0x1, P3 ;  /* 0x000000031b1d7211 */ /* 0x000fe400018f0eff */
[----:B-1----:R-:W-:-:S03]  /*2d850*/  LEA R10, P4, R6, R2, 0x1 ;  /* 0x00000002060a7211 */ /* 0x002fc600078808ff */
[----:B------:R0:W-:Y:S01]  /*2d860*/  STL.64 [R1+0x7d0], R28 ;  /* 0x0007d01c01007387 */ /* 0x0001e20000100a00 */
[----:B------:R-:W-:Y:S02]  /*2d870*/  LEA.HI.X.SX32 R11, R6, R3, 0x1, P4 ;  /* 0x00000003060b7211 */ /* 0x000fe400020f0eff */
[----:B0-----:R-:W-:-:S03]  /*2d880*/  LEA R28, P3, R7, R2, 0x1 ;  /* 0x00000002071c7211 */ /* 0x001fc600078608ff */
[----:B------:R0:W-:Y:S01]  /*2d890*/  STL.64 [R1+0x7c8], R10 ;  /* 0x0007c80a01007387 */ /* 0x0001e20000100a00 */
[----:B------:R-:W-:-:S05]  /*2d8a0*/  LEA.HI.X.SX32 R29, R7, R3, 0x1, P3 ;  /* 0x00000003071d7211 */ /* 0x000fca00018f0eff */
[----:B------:R1:W-:Y:S01]  /*2d8b0*/  STL.64 [R1+0x7e0], R28 ;  /* 0x0007e01c01007387 */ /* 0x0003e20000100a00 */
[----:B0-----:R-:W-:-:S04]  /*2d8c0*/  LEA R10, P4, R26, R2, 0x1 ;  /* 0x000000021a0a7211 */ /* 0x001fc800078808ff */
[----:B------:R-:W-:Y:S01]  /*2d8d0*/  LEA.HI.X.SX32 R11, R26, R3, 0x1, P4 ;  /* 0x000000031a0b7211 */ /* 0x000fe200020f0eff */
[----:B-1----:R-:W2:Y:S04]  /*2d8e0*/  LDL.LU R29, [R1+0xe00] ;  /* 0x000e0000011d7983 */ /* 0x002ea80000300800 */
[----:B------:R0:W-:Y:S04]  /*2d8f0*/  STL.64 [R1+0x7f8], R10 ;  /* 0x0007f80a01007387 */ /* 0x0001e80000100a00 */
[----:B0-----:R-:W3:Y:S01]  /*2d900*/  LDL.LU.64 R10, [R1+0xdf8] ;  /* 0x000df800010a7983 */ /* 0x001ee20000300a00 */
[----:B------:R-:W-:-:S05]  /*2d910*/  LEA R28, P3, R8, R2, 0x1 ;  /* 0x00000002081c7211 */ /* 0x000fca00078608ff */
[----:B------:R0:W-:Y:S01]  /*2d920*/  STL [R1+0x7f0], R28 ;  /* 0x0007f01c01007387 */ /* 0x0001e20000100800 */
[----:B------:R-:W-:Y:S01]  /*2d930*/  IMAD.MOV.U32 R26, RZ, RZ, R28 ;  /* 0x000000ffff1a7224 */ /* 0x000fe200078e001c */
[----:B0-----:R-:W-:Y:S01]  /*2d940*/  LEA R28, P4, R9, R2, 0x1 ;  /* 0x00000002091c7211 */ /* 0x001fe200078808ff */
[----:B------:R-:W-:-:S04]  /*2d950*/  VIADD R12, R24, UR22 ;  /* 0x00000016180c7c36 */ /* 0x000fc80008000000 */
        /* <DEDUP_REMOVED lines=15> */
[----:B------:R-:W-:Y:S02]  /*2da50*/  VIADD R7, R6, UR40 ;  /* 0x0000002806077c36 */ /* 0x000fe40008000000 */
[----:B--2---:R-:W-:Y:S01]  /*2da60*/  IMAD.MOV.U32 R27, RZ, RZ, R29 ;  /* 0x000000ffff1b7224 */ /* 0x004fe200078e001d */
[-C--:B------:R-:W-:Y:S02]  /*2da70*/  LEA.HI.X.SX32 R27, R8, R3.reuse, 0x1, P3 ;  /* 0x00000003081b7211 */ /* 0x080fe400018f0eff */
[-C--:B------:R-:W-:Y:S02]  /*2da80*/  LEA.HI.X.SX32 R29, R9, R3.reuse, 0x1, P4 ;  /* 0x00000003091d7211 */ /* 0x080fe400020f0eff */
[C---:B------:R-:W-:Y:S01]  /*2da90*/  LEA R26, P3, R25.reuse, R2, 0x1 ;  /* 0x00000002191a7211 */ /* 0x040fe200078608ff */
[----:B------:R0:W-:Y:S04]  /*2daa0*/  STL [R1+0x7f4], R27 ;  /* 0x0007f41b01007387 */ /* 0x0001e80000100800 */
[----:B------:R3:W-:Y:S01]  /*2dab0*/  STL.64 [R1+0x7e8], R28 ;  /* 0x0007e81c01007387 */ /* 0x0007e20000100a00 */
[----:B0-----:R-:W-:-:S02]  /*2dac0*/  LEA.HI.X.SX32 R27, R25, R3, 0x1, P3 ;  /* 0x00000003191b7211 */ /* 0x001fc400018f0eff */
[----:B---3--:R-:W-:-:S04]  /*2dad0*/  LEA R28, P4, R10, R2, 0x1 ;  /* 0x000000020a1c7211 */ /* 0x008fc800078808ff */
[-C--:B------:R-:W-:Y:S01]  /*2dae0*/  LEA.HI.X.SX32 R29, R10, R3.reuse, 0x1, P4 ;  /* 0x000000030a1d7211 */ /* 0x080fe200020f0eff */
[----:B------:R0:W-:Y:S04]  /*2daf0*/  STL.64 [R1+0x808], R26 ;  /* 0x0008081a01007387 */ /* 0x0001e80000100a00 */
[----:B------:R1:W-:Y:S01]  /*2db00*/  STL.64 [R1+0x830], R28 ;  /* 0x0008301c01007387 */ /* 0x0003e20000100a00 */
[CC--:B0-----:R-:W-:Y:S02]  /*2db10*/  LEA R26, P3, R11.reuse, R2.reuse, 0x1 ;  /* 0x000000020b1a7211 */ /* 0x0c1fe400078608ff */
[----:B-1----:R-:W-:Y:S02]  /*2db20*/  LEA R28, P4, R24, R2, 0x1 ;  /* 0x00000002181c7211 */ /* 0x002fe400078808ff */
[----:B------:R-:W-:-:S02]  /*2db30*/  LEA.HI.X.SX32 R27, R11, R3, 0x1, P3 ;  /* 0x000000030b1b7211 */ /* 0x000fc400018f0eff */
[----:B------:R-:W-:-:S03]  /*2db40*/  LEA.HI.X.SX32 R29, R24, R3, 0x1, P4 ;  /* 0x00000003181d7211 */ /* 0x000fc600020f0eff */
[----:B------:R-:W-:Y:S04]  /*2db50*/  STL.64 [R1+0x828], R26 ;  /* 0x0008281a01007387 */ /* 0x000fe80000100a00 */
[----:B------:R0:W-:Y:S04]  /*2db60*/  STL.64 [R1+0x820], R28 ;  /* 0x0008201c01007387 */ /* 0x0001e80000100a00 */
[----:B0-----:R-:W2:Y:S01]  /*2db70*/  LDL.LU.64 R28, [R1+0xdf0] ;  /* 0x000df000011c7983 */ /* 0x001ea20000300a00 */
[-C--:B------:R-:W-:Y:S02]  /*2db80*/  LEA R26, P3, R12, R2.reuse, 0x1 ;  /* 0x000000020c1a7211 */ /* 0x080fe400078608ff */
[----:B------:R-:W-:-:S02]  /*2db90*/  LEA R24, P4, R0, R2, 0x1 ;  /* 0x0000000200187211 */ /* 0x000fc400078808ff */
[-C--:B------:R-:W-:Y:S02]  /*2dba0*/  LEA.HI.X.SX32 R27, R12, R3.reuse, 0x1, P3 ;  /* 0x000000030c1b7211 */ /* 0x080fe400018f0eff */
[----:B------:R-:W-:-:S03]  /*2dbb0*/  LEA.HI.X.SX32 R25, R0, R3, 0x1, P4 ;  /* 0x0000000300197211 */ /* 0x000fc600020f0eff */
[----:B------:R0:W-:Y:S04]  /*2dbc0*/  STL.64 [R1+0x840], R26 ;  /* 0x0008401a01007387 */ /* 0x0001e80000100a00 */
[----:B------:R1:W-:Y:S01]  /*2dbd0*/  STL.64 [R1+0x858], R24 ;  /* 0x0008581801007387 */ /* 0x0003e20000100a00 */
[CC--:B0-----:R-:W-:Y:S02]  /*2dbe0*/  LEA R26, P3, R23.reuse, R2.reuse, 0x1 ;  /* 0x00000002171a7211 */ /* 0x0c1fe400078608ff */
[C---:B-1----:R-:W-:Y:S02]  /*2dbf0*/  LEA R24, P4, R4.reuse, R2, 0x1 ;  /* 0x0000000204187211 */ /* 0x042fe400078808ff */
        /* <DEDUP_REMOVED lines=13> */
[----:B------:R-:W-:-:S02]  /*2dcd0*/  LEA.HI.X.SX32 R25, R19, R3, 0x1, P4 ;  /* 0x0000000313197211 */ /* 0x000fc400020f0eff */
[CC--:B------:R-:W-:Y:S01]  /*2dce0*/  LEA R16, P3, R20.reuse, R2.reuse, 0x1 ;  /* 0x0000000214107211 */ /* 0x0c0fe200078608ff */
[----:B------:R-:W-:Y:S03]  /*2dcf0*/  STL.64 [R1+0x880], R26 ;  /* 0x0008801a01007387 */ /* 0x000fe60000100a00 */
[----:B------:R-:W-:Y:S01]  /*2dd00*/  LEA.HI.X.SX32 R17, R20, R3, 0x1, P3 ;  /* 0x0000000314117211 */ /* 0x000fe200018f0eff */
[----:B------:R0:W-:Y:S04]  /*2dd10*/  STL.64 [R1+0xa20], R24 ;  /* 0x000a201801007387 */ /* 0x0001e80000100a00 */
[----:B------:R1:W-:Y:S01]  /*2dd20*/  STL.64 [R1+0x8a0], R16 ;  /* 0x0008a01001007387 */ /* 0x0003e20000100a00 */
[----:B0-----:R-:W-:-:S04]  /*2dd30*/  LEA R24, P4, R21, R2, 0x1 ;  /* 0x0000000215187211 */ /* 0x001fc800078808ff */
[----:B------:R-:W-:Y:S02]  /*2dd40*/  LEA.HI.X.SX32 R25, R21, R3, 0x1, P4 ;  /* 0x0000000315197211 */ /* 0x000fe400020f0eff */
[----:B-1----:R-:W-:-:S03]  /*2dd50*/  LEA R16, P3, R22, R2, 0x1 ;  /* 0x0000000216107211 */ /* 0x002fc600078608ff */
[----:B------:R0:W-:Y:S01]  /*2dd60*/  STL.64 [R1+0x898], R24 ;  /* 0x0008981801007387 */ /* 0x0001e20000100a00 */
[----:B------:R-:W-:-:S05]  /*2dd70*/  LEA.HI.X.SX32 R17, R22, R3, 0x1, P3 ;  /* 0x0000000316117211 */ /* 0x000fca00018f0eff */
[----:B------:R1:W-:Y:S01]  /*2dd80*/  STL.64 [R1+0xa28], R16 ;  /* 0x000a281001007387 */ /* 0x0003e20000100a00 */
[----:B0-----:R-:W-:-:S04]  /*2dd90*/  LEA R24, P4, R13, R2, 0x1 ;  /* 0x000000020d187211 */ /* 0x001fc800078808ff */
[-C--:B------:R-:W-:Y:S02]  /*2dda0*/  LEA.HI.X.SX32 R25, R13, R3.reuse, 0x1, P4 ;  /* 0x000000030d197211 */ /* 0x080fe400020f0eff */
[CC--:B-1----:R-:W-:Y:S02]  /*2ddb0*/  LEA R16, P3, R14.reuse, R2.reuse, 0x1 ;  /* 0x000000020e107211 */ /* 0x0c2fe400078608ff */
[CC--:B------:R-:W-:Y:S01]  /*2ddc0*/  LEA R26, P4, R15.reuse, R2.reuse, 0x1 ;  /* 0x000000020f1a7211 */ /* 0x0c0fe200078808ff */
[----:B------:R0:W-:Y:S01]  /*2ddd0*/  STL.64 [R1+0xa40], R24 ;  /* 0x000a401801007387 */ /* 0x0001e20000100a00 */
[-C--:B------:R-:W-:Y:S02]  /*2dde0*/  LEA.HI.X.SX32 R17, R14, R3.reuse, 0x1, P3 ;  /* 0x000000030e117211 */ /* 0x080fe400018f0eff */
[----:B------:R-:W-:Y:S02]  /*2ddf0*/  LEA.HI.X.SX32 R27, R15, R3, 0x1, P4 ;  /* 0x000000030f1b7211 */ /* 0x000fe400020f0eff */
[----:B0-----:R-:W-:-:S04]  /*2de00*/  LEA R24, P3, R5, R2, 0x1 ;  /* 0x0000000205187211 */ /* 0x001fc800078608ff */
[----:B------:R-:W-:Y:S01]  /*2de10*/  LEA.HI.X.SX32 R25, R5, R3, 0x1, P3 ;  /* 0x0000000305197211 */ /* 0x000fe200018f0eff */
[----:B------:R-:W-:Y:S01]  /*2de20*/  STL.64 [R1+0xa70], R26 ;  /* 0x000a701a01007387 */ /* 0x000fe20000100a00 */
[----:B------:R-:W-:-:S03]  /*2de30*/  VIADD R8, R7, UR41 ;  /* 0x0000002907087c36 */ /* 0x000fc60008000000 */
[----:B------:R0:W-:Y:S01]  /*2de40*/  STL.64 [R1+0xa48], R24 ;  /* 0x000a481801007387 */ /* 0x0001e20000100a00 */
[-C--:B------:R-:W-:Y:S01]  /*2de50*/  LEA R14, P4, R6, R2.reuse, 0x1 ;  /* 0x00000002060e7211 */ /* 0x080fe200078808ff */
[----:B------:R-:W-:Y:S01]  /*2de60*/  VIADD R9, R8, UR52 ;  /* 0x0000003408097c36 */ /* 0x000fe20008000000 */
[----:B0-----:R-:W-:-:S04]  /*2de70*/  LEA R24, P3, R7, R2, 0x1 ;  /* 0x0000000207187211 */ /* 0x001fc800078608ff */
[-C--:B------:R-:W-:Y:S02]  /*2de80*/  LEA.HI.X.SX32 R25, R7, R3.reuse, 0x1, P3 ;  /* 0x0000000307197211 */ /* 0x080fe400018f0eff */
[-C--:B------:R-:W-:Y:S02]  /*2de90*/  LEA.HI.X.SX32 R15, R6, R3.reuse, 0x1, P4 ;  /* 0x00000003060f7211 */ /* 0x080fe400020f0eff */
[CC--:B------:R-:W-:Y:S01]  /*2dea0*/  LEA R26, P4, R8.reuse, R2.reuse, 0x1 ;  /* 0x00000002081a7211 */ /* 0x0c0fe200078808ff */
[----:B------:R0:W-:Y:S01]  /*2deb0*/  STL.64 [R1+0xa88], R24 ;  /* 0x000a881801007387 */ /* 0x0001e20000100a00 */
[C---:B------:R-:W-:Y:S02]  /*2dec0*/  VIADD R10, R9.reuse, UR51 ;  /* 0x00000033090a7c36 */ /* 0x040fe40008000000 */
[----:B------:R-:W-:Y:S02]  /*2ded0*/  LEA.HI.X.SX32 R27, R8, R3, 0x1, P4 ;  /* 0x00000003081b7211 */ /* 0x000fe400020f0eff */
[----:B------:R-:W-:Y:S01]  /*2dee0*/  VIADD R11, R10, UR50 ;  /* 0x000000320a0b7c36 */ /* 0x000fe20008000000 */
[----:B0-----:R-:W-:-:S04]  /*2def0*/  LEA R24, P3, R9, R2, 0x1 ;  /* 0x0000000209187211 */ /* 0x001fc800078608ff */
[----:B------:R-:W-:Y:S01]  /*2df00*/  LEA.HI.X.SX32 R25, R9, R3, 0x1, P3 ;  /* 0x0000000309197211 */ /* 0x000fe200018f0eff */
[----:B------:R0:W-:Y:S01]  /*2df10*/  STL.64 [R1+0xa78], R26 ;  /* 0x000a781a01007387 */ /* 0x0001e20000100a00 */
[----:B------:R-:W-:-:S03]  /*2df20*/  VIADD R12, R11, UR49 ;  /* 0x000000310b0c7c36 */ /* 0x000fc60008000000 */
[----:B------:R1:W-:Y:S01]  /*2df30*/  STL.64 [R1+0xaa0], R24 ;  /* 0x000aa01801007387 */ /* 0x0003e20000100a00 */
[----:B------:R-:W-:Y:S01]  /*2df40*/  VIADD R0, R12, UR48 ;  /* 0x000000300c007c36 */ /* 0x000fe20008000000 */
[CC--:B0-----:R-:W-:Y:S02]  /*2df50*/  LEA R26, P4, R10.reuse, R2.reuse, 0x1 ;  /* 0x000000020a1a7211 */ /* 0x0c1fe400078808ff */
[CC--:B-1----:R-:W-:Y:S02]  /*2df60*/  LEA R24, P3, R11.reuse, R2.reuse, 0x1 ;  /* 0x000000020b187211 */ /* 0x0c2fe400078608ff */
[-C--:B------:R-:W-:Y:S02]  /*2df70*/  LEA.HI.X.SX32 R27, R10, R3.reuse, 0x1, P4 ;  /* 0x000000030a1b7211 */ /* 0x080fe400020f0eff */
[----:B------:R-:W-:Y:S01]  /*2df80*/  LEA.HI.X.SX32 R25, R11, R3, 0x1, P3 ;  /* 0x000000030b197211 */ /* 0x000fe200018f0eff */
[----:B------:R-:W-:Y:S02]  /*2df90*/  VIADD R4, R0, UR47 ;  /* 0x0000002f00047c36 */ /* 0x000fe40008000000 */
[----:B------:R0:W-:Y:S04]  /*2dfa0*/  STL.64 [R1+0xab0], R26 ;  /* 0x000ab01a01007387 */ /* 0x0001e80000100a00 */
[----:B------:R1:W-:Y:S01]  /*2dfb0*/  STL.64 [R1+0xaa8], R24 ;  /* 0x000aa81801007387 */ /* 0x0003e20000100a00 */
[----:B------:R-:W-:Y:S01]  /*2dfc0*/  VIADD R23, R4, UR46 ;  /* 0x0000002e04177c36 */ /* 0x000fe20008000000 */
[----:B0-----:R-:W-:-:S02]  /*2dfd0*/  LEA R26, P4, R12, R2, 0x1 ;  /* 0x000000020c1a7211 */ /* 0x001fc400078808ff */
[-C--:B-1----:R-:W-:Y:S02]  /*2dfe0*/  LEA R24, P3, R0, R2.reuse, 0x1 ;  /* 0x0000000200187211 */ /* 0x082fe400078608ff */
[-C--:B------:R-:W-:Y:S02]  /*2dff0*/  LEA.HI.X.SX32 R27, R12, R3.reuse, 0x1, P4 ;  /* 0x000000030c1b7211 */ /* 0x080fe400020f0eff */
[-C--:B------:R-:W-:Y:S01]  /*2e000*/  LEA.HI.X.SX32 R25, R0, R3.reuse, 0x1, P3 ;  /* 0x0000000300197211 */ /* 0x080fe200018f0eff */
[----:B------:R-:W-:Y:S01]  /*2e010*/  VIADD R18, R23, UR45 ;  /* 0x0000002d17127c36 */ /* 0x000fe20008000000 */
[----:B------:R-:W-:Y:S01]  /*2e020*/  LEA R12, P4, R4, R2, 0x1 ;  /* 0x00000002040c7211 */ /* 0x000fe200078808ff */
[----:B------:R-:W-:Y:S04]  /*2e030*/  STL.64 [R1+0xac0], R26 ;  /* 0x000ac01a01007387 */ /* 0x000fe80000100a00 */
[----:B------:R0:W-:Y:S01]  /*2e040*/  STL.64 [R1+0xab8], R24 ;  /* 0x000ab81801007387 */ /* 0x0001e20000100a00 */
[----:B------:R-:W-:Y:S01]  /*2e050*/  VIADD R19, R18, UR44 ;  /* 0x0000002c12137c36 */ /* 0x000fe20008000000 */
[----:B------:R-:W-:-:S03]  /*2e060*/  LEA.HI.X.SX32 R13, R4, R3, 0x1, P4 ;  /* 0x00000003040d7211 */ /* 0x000fc600020f0eff */
[----:B------:R-:W-:Y:S01]  /*2e070*/  VIADD R20, R19, UR43 ;  /* 0x0000002b13147c36 */ /* 0x000fe20008000000 */
[CC--:B0-----:R-:W-:Y:S02]  /*2e080*/  LEA R24, P3, R23.reuse, R2.reuse, 0x1 ;  /* 0x0000000217187211 */ /* 0x0c1fe400078608ff */
[C---:B------:R-:W-:Y:S02]  /*2e090*/  LEA R26, P4, R18.reuse, R2, 0x1 ;  /* 0x00000002121a7211 */ /* 0x040fe400078808ff */
[-C--:B------:R-:W-:Y:S01]  /*2e0a0*/  LEA.HI.X.SX32 R25, R23, R3.reuse, 0x1, P3 ;  /* 0x0000000317197211 */ /* 0x080fe200018f0eff */
[----:B------:R0:W-:Y:S01]  /*2e0b0*/  STL.64 [R1+0xde8], R12 ;  /* 0x000de80c01007387 */ /* 0x0001e20000100a00 */
[----:B------:R-:W-:-:S03]  /*2e0c0*/  LEA.HI.X.SX32 R27, R18, R3, 0x1, P4 ;  /* 0x00000003121b7211 */ /* 0x000fc600020f0eff */
[----:B------:R1:W-:Y:S01]  /*2e0d0*/  STL.64 [R1+0xaf0], R24 ;  /* 0x000af01801007387 */ /* 0x0003e20000100a00 */
[C---:B------:R-:W-:Y:S01]  /*2e0e0*/  VIADD R21, R20.reuse, UR42 ;  /* 0x0000002a14157c36 */ /* 0x040fe20008000000 */
[CC--:B0-----:R-:W-:Y:S02]  /*2e0f0*/  LEA R12, P4, R20.reuse, R2.reuse, 0x1 ;  /* 0x00000002140c7211 */ /* 0x0c1fe400078808ff */
[----:B-1----:R-:W-:Y:S01]  /*2e100*/  LEA R24, P3, R19, R2, 0x1 ;  /* 0x0000000213187211 */ /* 0x002fe200078608ff */
[----:B------:R-:W-:Y:S01]  /*2e110*/  VIADD R22, R21, UR56 ;  /* 0x0000003815167c36 */ /* 0x000fe20008000000 */
[-C--:B------:R-:W-:Y:S02]  /*2e120*/  LEA.HI.X.SX32 R13, R20, R3.reuse, 0x1, P4 ;  /* 0x00000003140d7211 */ /* 0x080fe400020f0eff */
[----:B------:R-:W-:Y:S01]  /*2e130*/  LEA.HI.X.SX32 R25, R19, R3, 0x1, P3 ;  /* 0x0000000313197211 */ /* 0x000fe200018f0eff */
[----:B------:R-:W-:Y:S01]  /*2e140*/  STL.64 [R1+0xae8], R26 ;  /* 0x000ae81a01007387 */ /* 0x000fe20000100a00 */
[----:B------:R-:W-:-:S03]  /*2e150*/  VIADD R5, R22, UR55 ;  /* 0x0000003716057c36 */ /* 0x000fc60008000000 */
[----:B------:R0:W-:Y:S04]  /*2e160*/  STL.64 [R1+0xaf8], R24 ;  /* 0x000af81801007387 */ /* 0x0001e80000100a00 */
[----:B------:R1:W-:Y:S01]  /*2e170*/  STL.64 [R1+0xb20], R12 ;  /* 0x000b200c01007387 */ /* 0x0003e20000100a00 */
[----:B------:R-:W-:Y:S01]  /*2e180*/  VIADD R6, R5, UR54 ;  /* 0x0000003605067c36 */ /* 0x000fe20008000000 */
[CC--:B0-----:R-:W-:Y:S02]  /*2e190*/  LEA R24, P3, R21.reuse, R2.reuse, 0x1 ;  /* 0x0000000215187211 */ /* 0x0c1fe400078608ff */
[----:B-1----:R-:W-:Y:S02]  /*2e1a0*/  LEA R12, P4, R22, R2, 0x1 ;  /* 0x00000002160c7211 */ /* 0x002fe400078808ff */
[----:B------:R-:W-:-:S02]  /*2e1b0*/  LEA.HI.X.SX32 R25, R21, R3, 0x1, P3 ;  /* 0x0000000315197211 */ /* 0x000fc400018f0eff */
[----:B------:R-:W-:-:S03]  /*2e1c0*/  LEA.HI.X.SX32 R13, R22, R3, 0x1, P4 ;  /* 0x00000003160d7211 */ /* 0x000fc600020f0eff */
[----:B------:R0:W-:Y:S01]  /*2e1d0*/  STL.64 [R1+0xb18], R24 ;  /* 0x000b181801007387 */ /* 0x0001e20000100a00 */
[----:B------:R-:W-:-:S03]  /*2e1e0*/  VIADD R7, R6, UR53 ;  /* 0x0000003506077c36 */ /* 0x000fc60008000000 */
[----:B------:R1:W-:Y:S01]  /*2e1f0*/  STL.64 [R1+0xb40], R12 ;  /* 0x000b400c01007387 */ /* 0x0003e20000100a00 */
[----:B------:R-:W-:Y:S01]  /*2e200*/  VIADD R8, R7, UR6 ;  /* 0x0000000607087c36 */ /* 0x000fe20008000000 */
[----:B------:R-:W3:Y:S01]  /*2e210*/  LDCU UR6, c[0x0][0x39c] ;  /* 0x00007380ff0677ac */ /* 0x000ee20008000800 */
[CC--:B0-----:R-:W-:Y:S02]  /*2e220*/  LEA R24, P3, R5.reuse, R2.reuse, 0x1 ;  /* 0x0000000205187211 */ /* 0x0c1fe400078608ff */
[CC--:B-1----:R-:W-:Y:S02]  /*2e230*/  LEA R12, P4, R6.reuse, R2.reuse, 0x1 ;  /* 0x00000002060c7211 */ /* 0x0c2fe400078808ff */
[-C--:B------:R-:W-:Y:S02]  /*2e240*/  LEA.HI.X.SX32 R25, R5, R3.reuse, 0x1, P3 ;  /* 0x0000000305197211 */ /* 0x080fe400018f0eff */
[----:B------:R-:W-:Y:S02]  /*2e250*/  LEA.HI.X.SX32 R13, R6, R3, 0x1, P4 ;  /* 0x00000003060d7211 */ /* 0x000fe400020f0eff */
[----:B------:R-:W-:Y:S01]  /*2e260*/  LEA R20, P3, R7, R2, 0x1 ;  /* 0x0000000207147211 */ /* 0x000fe200078608ff */
[----:B------:R-:W-:Y:S01]  /*2e270*/  STL.64 [R1+0xb28], R24 ;  /* 0x000b281801007387 */ /* 0x000fe20000100a00 */
[----:B------:R-:W-:-:S02]  /*2e280*/  VIADD R9, R8, UR76 ;  /* 0x0000004c08097c36 */ /* 0x000fc40008000000 */
[----:B------:R-:W-:Y:S01]  /*2e290*/  LEA.HI.X.SX32 R21, R7, R3, 0x1, P3 ;  /* 0x0000000307157211 */ /* 0x000fe200018f0eff */
[----:B------:R0:W-:Y:S01]  /*2e2a0*/  STL.64 [R1+0xb10], R12 ;  /* 0x000b100c01007387 */ /* 0x0001e20000100a00 */
[----:B------:R-:W-:-:S03]  /*2e2b0*/  VIADD R10, R9, UR75 ;  /* 0x0000004b090a7c36 */ /* 0x000fc60008000000 */
[----:B------:R1:W-:Y:S01]  /*2e2c0*/  STL.64 [R1+0xb68], R20 ;  /* 0x000b681401007387 */ /* 0x0003e20000100a00 */
[----:B------:R-:W-:Y:S01]  /*2e2d0*/  VIADD R0, R10, UR72 ;  /* 0x000000480a007c36 */ /* 0x000fe20008000000 */
[----:B0-----:R-:W-:-:S04]  /*2e2e0*/  LEA R12, P4, R8, R2, 0x1 ;  /* 0x00000002080c7211 */ /* 0x001fc800078808ff */
[-C--:B------:R-:W-:Y:S02]  /*2e2f0*/  LEA.HI.X.SX32 R13, R8, R3.reuse, 0x1, P4 ;  /* 0x00000003080d7211 */ /* 0x080fe400020f0eff */
[C---:B-1----:R-:W-:Y:S01]  /*2e300*/  LEA R20, P3, R9.reuse, R2, 0x1 ;  /* 0x0000000209147211 */ /* 0x042fe200078608ff */
[----:B------:R-:W-:Y:S02]  /*2e310*/  VIADD R4, R0, UR71 ;  /* 0x0000004700047c36 */ /* 0x000fe40008000000 */
[----:B------:R0:W-:Y:S01]  /*2e320*/  STL.64 [R1+0xb60], R12 ;  /* 0x000b600c01007387 */ /* 0x0001e20000100a00 */
[----:B------:R-:W-:Y:S01]  /*2e330*/  LEA.HI.X.SX32 R21, R9, R3, 0x1, P3 ;  /* 0x0000000309157211 */ /* 0x000fe200018f0eff */
[----:B------:R-:W-:-:S04]  /*2e340*/  VIADD R11, R4, UR70 ;  /* 0x00000046040b7c36 */ /* 0x000fc80008000000 */
[----:B------:R1:W-:Y:S01]  /*2e350*/  STL.64 [R1+0xb78], R20 ;  /* 0x000b781401007387 */ /* 0x0003e20000100a00 */
        /* <DEDUP_REMOVED lines=8> */
[----:B0-----:R-:W-:Y:S01]  /*2e3e0*/  LEA R12, P4, R4, R2, 0x1 ;  /* 0x00000002040c7211 */ /* 0x001fe200078808ff */
[----:B------:R-:W-:-:S03]  /*2e3f0*/  VIADD R5, R19, UR67 ;  /* 0x0000004313057c36 */ /* 0x000fc60008000000 */
[-C--:B------:R-:W-:Y:S02]  /*2e400*/  LEA.HI.X.SX32 R13, R4, R3.reuse, 0x1, P4 ;  /* 0x00000003040d7211 */ /* 0x080fe400020f0eff */
[----:B-1----:R-:W-:Y:S01]  /*2e410*/  LEA R20, P3, R11, R2, 0x1 ;  /* 0x000000020b147211 */ /* 0x002fe200078608ff */
[----:B------:R-:W-:Y:S02]  /*2e420*/  VIADD R6, R5, UR74 ;  /* 0x0000004a05067c36 */ /* 0x000fe40008000000 */
[----:B------:R0:W-:Y:S01]  /*2e430*/  STL.64 [R1+0xba8], R12 ;  /* 0x000ba80c01007387 */ /* 0x0001e20000100a00 */
[----:B------:R-:W-:Y:S01]  /*2e440*/  LEA.HI.X.SX32 R21, R11, R3, 0x1, P3 ;  /* 0x000000030b157211 */ /* 0x000fe200018f0eff */
[----:B------:R-:W-:-:S04]  /*2e450*/  VIADD R7, R6, UR64 ;  /* 0x0000004006077c36 */ /* 0x000fc80008000000 */
[----:B------:R1:W-:Y:S01]  /*2e460*/  STL.64 [R1+0xba0], R20 ;  /* 0x000ba01401007387 */ /* 0x0003e20000100a00 */
[----:B0-----:R-:W-:-:S04]  /*2e470*/  LEA R12, P4, R18, R2, 0x1 ;  /* 0x00000002120c7211 */ /* 0x001fc800078808ff */
[-C--:B------:R-:W-:Y:S02]  /*2e480*/  LEA.HI.X.SX32 R13, R18, R3.reuse, 0x1, P4 ;  /* 0x00000003120d7211 */ /* 0x080fe400020f0eff */
[----:B-1----:R-:W-:Y:S01]  /*2e490*/  LEA R20, P3, R19, R2, 0x1 ;  /* 0x0000000213147211 */ /* 0x002fe200078608ff */
        /* <DEDUP_REMOVED lines=16> */
[CC--:B-1----:R-:W-:Y:S01]  /*2e5a0*/  LEA R20, P3, R10.reuse, R2.reuse, 0x1 ;  /* 0x000000020a147211 */ /* 0x0c2fe200078608ff */
[----:B------:R-:W-:Y:S02]  /*2e5b0*/  VIADD R6, R5, UR62 ;  /* 0x0000003e05067c36 */ /* 0x000fe40008000000 */
[----:B------:R0:W-:Y:S01]  /*2e5c0*/  STL.64 [R1+0xbc0], R12 ;  /* 0x000bc00c01007387 */ /* 0x0001e20000100a00 */
[----:B------:R-:W-:Y:S02]  /*2e5d0*/  LEA.HI.X.SX32 R21, R10, R3, 0x1, P3 ;  /* 0x000000030a157211 */ /* 0x000fe400018f0eff */
[----:B------:R-:W-:Y:S01]  /*2e5e0*/  LEA R26, P3, R8, R2, 0x1 ;  /* 0x00000002081a7211 */ /* 0x000fe200078608ff */
[----:B------:R-:W-:-:S03]  /*2e5f0*/  VIADD R7, R6, UR68 ;  /* 0x0000004406077c36 */ /* 0x000fc60008000000 */
[-C--:B------:R-:W-:Y:S02]  /*2e600*/  LEA.HI.X.SX32 R27, R8, R3.reuse, 0x1, P3 ;  /* 0x00000003081b7211 */ /* 0x080fe400018f0eff */
[-C--:B0-----:R-:W-:Y:S01]  /*2e610*/  LEA R12, P4, R9, R2.reuse, 0x1 ;  /* 0x00000002090c7211 */ /* 0x081fe200078808ff */
[----:B------:R-:W-:Y:S01]  /*2e620*/  VIADD R4, R7, UR58 ;  /* 0x0000003a07047c36 */ /* 0x000fe20008000000 */
[-C--:B------:R-:W-:Y:S02]  /*2e630*/  LEA R22, P3, R5, R2.reuse, 0x1 ;  /* 0x0000000205167211 */ /* 0x080fe400078608ff */
[-C--:B------:R-:W-:Y:S02]  /*2e640*/  LEA.HI.X.SX32 R13, R9, R3.reuse, 0x1, P4 ;  /* 0x00000003090d7211 */ /* 0x080fe400020f0eff */
[----:B------:R-:W-:Y:S01]  /*2e650*/  LEA R24, P4, R0, R2, 0x1 ;  /* 0x0000000200187211 */ /* 0x000fe200078808ff */
[----:B------:R0:W-:Y:S01]  /*2e660*/  STL.64 [R1+0xbe8], R20 ;  /* 0x000be81401007387 */ /* 0x0001e20000100a00 */
[----:B------:R-:W-:-:S02]  /*2e670*/  LEA.HI.X.SX32 R23, R5, R3, 0x1, P3 ;  /* 0x0000000305177211 */ /* 0x000fc400018f0eff */
[-C--:B------:R-:W-:Y:S01]  /*2e680*/  LEA.HI.X.SX32 R25, R0, R3.reuse, 0x1, P4 ;  /* 0x0000000300197211 */ /* 0x080fe200020f0eff */
[----:B------:R-:W-:Y:S01]  /*2e690*/  VIADD R0, R4, UR24 ;  /* 0x0000001804007c36 */ /* 0x000fe20008000000 */
[CC--:B------:R-:W-:Y:S01]  /*2e6a0*/  LEA R10, P3, R7.reuse, R2.reuse, 0x1 ;  /* 0x00000002070a7211 */ /* 0x0c0fe200078608ff */
[----:B------:R1:W-:Y:S01]  /*2e6b0*/  STL.64 [R1], R12 ;  /* 0x0000000c01007387 */ /* 0x0003e20000100a00 */
[CC--:B0-----:R-:W-:Y:S02]  /*2e6c0*/  LEA R20, P4, R6.reuse, R2.reuse, 0x1 ;  /* 0x0000000206147211 */ /* 0x0c1fe400078808ff */
[-C--:B------:R-:W-:Y:S02]  /*2e6d0*/  LEA.HI.X.SX32 R11, R7, R3.reuse, 0x1, P3 ;  /* 0x00000003070b7211 */ /* 0x080fe400018f0eff */
[----:B------:R-:W-:Y:S01]  /*2e6e0*/  LEA.HI.X.SX32 R21, R6, R3, 0x1, P4 ;  /* 0x0000000306157211 */ /* 0x000fe200020f0eff */
[----:B-1----:R-:W4:Y:S01]  /*2e6f0*/  LDL.LU R13, [R1+0x8ac] ;  /* 0x0008ac00010d7983 */ /* 0x002f220000300800 */
[----:B------:R-:W-:-:S03]  /*2e700*/  LEA R6, P4, R4, R2, 0x1 ;  /* 0x0000000204067211 */ /* 0x000fc600078808ff */
[----:B------:R0:W-:Y:S01]  /*2e710*/  STL.64 [R1+0xdb0], R26 ;  /* 0x000db01a01007387 */ /* 0x0001e20000100a00 */
[----:B------:R-:W-:Y:S02]  /*2e720*/  LEA R8, P3, R0, R2, 0x1 ;  /* 0x0000000200087211 */ /* 0x000fe400078608ff */
[-C--:B------:R-:W-:Y:S02]  /*2e730*/  LEA.HI.X.SX32 R7, R4, R3.reuse, 0x1, P4 ;  /* 0x0000000304077211 */ /* 0x080fe400020f0eff */
[----:B------:R-:W-:Y:S01]  /*2e740*/  LEA.HI.X.SX32 R9, R0, R3, 0x1, P3 ;  /* 0x0000000300097211 */ /* 0x000fe200018f0eff */
[----:B0-----:R-:W3:Y:S04]  /*2e750*/  LDL.LU R27, [R1+0xa10] ;  /* 0x000a1000011b7983 */ /* 0x001ee80000300800 */
[----:B------:R-:W-:Y:S04]  /*2e760*/  STL.64 [R1+0xdb8], R24 ;  /* 0x000db81801007387 */ /* 0x000fe80000100a00 */
[----:B------:R0:W-:Y:S01]  /*2e770*/  STL.64 [R1+0xdc0], R22 ;  /* 0x000dc01601007387 */ /* 0x0001e20000100a00 */
[----:B--2---:R-:W-:-:S03]  /*2e780*/  VIADD R12, R28, 0x98 ;  /* 0x000000981c0c7836 */ /* 0x004fc60000000000 */
[----:B0-----:R-:W2:Y:S04]  /*2e790*/  LDL.LU.64 R22, [R1+0xd80] ;  /* 0x000d800001167983 */ /* 0x001ea80000300a00 */
[----:B------:R-:W-:Y:S04]  /*2e7a0*/  STL.64 [R1+0xdc8], R20 ;  /* 0x000dc81401007387 */ /* 0x000fe80000100a00 */
[----:B------:R0:W-:Y:S01]  /*2e7b0*/  STL.64 [R1+0xdd0], R10 ;  /* 0x000dd00a01007387 */ /* 0x0001e20000100a00 */
[----:B------:R-:W-:Y:S01]  /*2e7c0*/  ISETP.LT.AND P3, PT, R12, UR5, !P0 ;  /* 0x000000050c007c0c */ /* 0x000fe2000c761270 */
[----:B------:R-:W-:Y:S01]  /*2e7d0*/  VIADD R5, R0, UR63 ;  /* 0x0000003f00057c36 */ /* 0x000fe20008000000 */
[----:B------:R-:W1:Y:S01]  /*2e7e0*/  LDCU UR5, c[0x0][0x39c] ;  /* 0x00007380ff0577ac */ /* 0x000e620008000800 */
[----:B0-----:R-:W3:Y:S04]  /*2e7f0*/  LDL.LU.64 R10, [R1+0xd70] ;  /* 0x000d7000010a7983 */ /* 0x001ee80000300a00 */
[----:B------:R-:W-:Y:S04]  /*2e800*/  STL.64 [R1+0xdd8], R6 ;  /* 0x000dd80601007387 */ /* 0x000fe80000100a00 */
[----:B------:R0:W-:Y:S04]  /*2e810*/  STL.64 [R1+0xde0], R8 ;  /* 0x000de00801007387 */ /* 0x0001e80000100a00 */
[----:B0-----:R-:W3:Y:S04]  /*2e820*/  LDL.LU.64 R8, [R1+0xd78] ;  /* 0x000d780001087983 */ /* 0x001ee80000300a00 */
[----:B------:R-:W3:Y:S04]  /*2e830*/  LDL.LU.64 R6, [R1+0xd68] ;  /* 0x000d680001067983 */ /* 0x000ee80000300a00 */
[----:B------:R-:W3:Y:S04]  /*2e840*/  LDL.LU.64 R24, [R1+0xd60] ;  /* 0x000d600001187983 */ /* 0x000ee80000300a00 */
[----:B------:R-:W3:Y:S01]  /*2e850*/  LDL.LU R12, [R1+0xa14] ;  /* 0x000a1400010c7983 */ /* 0x000ee20000300800 */
[C---:B------:R-:W-:Y:S01]  /*2e860*/  VIADD R18, R5.reuse, UR4 ;  /* 0x0000000405127c36 */ /* 0x040fe20008000000 */
[-C--:B------:R-:W-:Y:S01]  /*2e870*/  LEA R4, P4, R5, R2.reuse, 0x1 ;  /* 0x0000000205047211 */ /* 0x080fe200078808ff */
[----:B------:R-:W-:Y:S01]  /*2e880*/  VIADD R0, R28, 0x99 ;  /* 0x000000991c007836 */ /* 0x000fe20000000000 */
[----:B------:R-:W3:Y:S01]  /*2e890*/  LDL.LU.64 R20, [R1+0xd58] ;  /* 0x000d580001147983 */ /* 0x000ee20000300a00 */
[----:B------:R-:W0:Y:S01]  /*2e8a0*/  LDCU UR4, c[0x0][0x39c] ;  /* 0x00007380ff0477ac */ /* 0x000e220008000800 */
[----:B------:R-:W-:-:S02]  /*2e8b0*/  LEA R2, P5, R18, R2, 0x1 ;  /* 0x0000000212027211 */ /* 0x000fc400078a08ff */
[-C--:B------:R-:W-:Y:S02]  /*2e8c0*/  LEA.HI.X.SX32 R5, R5, R3.reuse, 0x1, P4 ;  /* 0x0000000305057211 */ /* 0x080fe400020f0eff */
[----:B------:R-:W-:Y:S01]  /*2e8d0*/  LEA.HI.X.SX32 R3, R18, R3, 0x1, P5 ;  /* 0x0000000312037211 */ /* 0x000fe200028f0eff */
[----:B------:R-:W-:Y:S01]  /*2e8e0*/  VIADD R18, R28, 0x9a ;  /* 0x0000009a1c127836 */ /* 0x000fe20000000000 */
[----:B------:R-:W-:-:S04]  /*2e8f0*/  ISETP.LT.AND P4, PT, R0, UR21, !P0 ;  /* 0x0000001500007c0c */ /* 0x000fc8000c781270 */
[----:B------:R-:W-:Y:S01]  /*2e900*/  ISETP.LT.AND P5, PT, R18, UR15, !P0 ;  /* 0x0000000f12007c0c */ /* 0x000fe2000c7a1270 */
[----:B------:R-:W-:Y:S01]  /*2e910*/  VIADD R18, R28, 0x9c ;  /* 0x0000009c1c127836 */ /* 0x000fe20000000000 */
[----:B----4-:R-:W-:Y:S01]  /*2e920*/  PRMT R19, R13, 0x7632, R19 ;  /* 0x000076320d137816 */ /* 0x010fe20000000013 */
[----:B--2---:R2:W-:Y:S03]  /*2e930*/  @P1 STG.E.U16 desc[UR8][R22.64], R13 ;  /* 0x0000000d16001986 */ /* 0x0045e6000c101508 */
[----:B------:R-:W-:Y:S02]  /*2e940*/  ISETP.LT.AND P1, PT, R18, UR16, !P0 ;  /* 0x0000001012007c0c */ /* 0x000fe4000c721270 */
[----:B---3--:R-:W-:Y:S01]  /*2e950*/  PRMT R18, R27, 0x7632, R18 ;  /* 0x000076321b127816 */ /* 0x008fe20000000012 */
[----:B--2---:R-:W2:Y:S04]  /*2e960*/  LDL.LU.64 R22, [R1+0xd50] ;  /* 0x000d500001167983 */ /* 0x004ea80000300a00 */
[----:B------:R-:W2:Y:S04]  /*2e970*/  LDL.LU R26, [R1+0xa18] ;  /* 0x000a1800011a7983 */ /* 0x000ea80000300800 */
[----:B------:R3:W-:Y:S04]  /*2e980*/  @P2 STG.E.U16 desc[UR8][R8.64], R19 ;  /* 0x0000001308002986 */ /* 0x0007e8000c101508 */
[----:B------:R4:W-:Y:S04]  /*2e990*/  @P3 STG.E.U16 desc[UR8][R10.64], R27 ;  /* 0x0000001b0a003986 */ /* 0x0009e8000c101508 */
[----:B---3--:R-:W3:Y:S04]  /*2e9a0*/  LDL.LU.64 R8, [R1+0xd48] ;  /* 0x000d480001087983 */ /* 0x008ee80000300a00 */
[----:B----4-:R-:W4:Y:S04]  /*2e9b0*/  LDL.LU.64 R10, [R1+0xd40] ;  /* 0x000d4000010a7983 */ /* 0x010f280000300a00 */
[----:B------:R-:W4:Y:S04]  /*2e9c0*/  LDL.LU R13, [R1+0xa1c] ;  /* 0x000a1c00010d7983 */ /* 0x000f280000300800 */
[----:B------:R0:W-:Y:S04]  /*2e9d0*/  @P4 STG.E.U16 desc[UR8][R6.64], R18 ;  /* 0x0000001206004986 */ /* 0x0001e8000c101508 */
[----:B------:R1:W-:Y:S04]  /*2e9e0*/  @P5 STG.E.U16 desc[UR8][R24.64], R12 ;  /* 0x0000000c18005986 */ /* 0x0003e8000c101508 */
[----:B0-----:R-:W4:Y:S04]  /*2e9f0*/  LDL.LU.64 R6, [R1+0xd38] ;  /* 0x000d380001067983 */ /* 0x001f280000300a00 */
[----:B-1----:R-:W4:Y:S04]  /*2ea00*/  LDL.LU.64 R24, [R1+0xd30] ;  /* 0x000d300001187983 */ /* 0x002f280000300a00 */
[----:B------:R-:W4:Y:S01]  /*2ea10*/  LDL.LU R27, [R1+0xa00] ;  /* 0x000a0000011b7983 */ /* 0x000f220000300800 */
[----:B------:R-:W-:-:S05]  /*2ea20*/  VIADD R0, R28, 0x9b ;  /* 0x0000009b1c007836 */ /* 0x000fca0000000000 */
[----:B------:R-:W-:Y:S01]  /*2ea30*/  ISETP.LT.AND P6, PT, R0, UR20, !P0 ;  /* 0x0000001400007c0c */ /* 0x000fe2000c7c1270 */
[----:B------:R-:W-:-:S05]  /*2ea40*/  VIADD R0, R28, 0x9d ;  /* 0x0000009d1c007836 */ /* 0x000fca0000000000 */
[----:B------:R-:W-:Y:S01]  /*2ea50*/  ISETP.LT.AND P2, PT, R0, UR4, !P0 ;  /* 0x0000000400007c0c */ /* 0x000fe2000c741270 */
[----:B------:R-:W-:Y:S01]  /*2ea60*/  VIADD R0, R28, 0x9e ;  /* 0x0000009e1c007836 */ /* 0x000fe20000000000 */
[----:B------:R-:W-:Y:S01]  /*2ea70*/  PRMT R18, R12, 0x7632, R18 ;  /* 0x000076320c127816 */ /* 0x000fe20000000012 */
[----:B------:R-:W0:Y:S03]  /*2ea80*/  LDCU UR4, c[0x0][0x39c] ;  /* 0x00007380ff0477ac */ /* 0x000e260008000800 */
[----:B------:R-:W-:Y:S01]  /*2ea90*/  ISETP.LT.AND P3, PT, R0, UR5, !P0 ;  /* 0x0000000500007c0c */ /* 0x000fe2000c761270 */
[----:B------:R-:W-:Y:S01]  /*2eaa0*/  VIADD R0, R28, 0x9f ;  /* 0x0000009f1c007836 */ /* 0x000fe20000000000 */
[----:B------:R1:W-:Y:S01]  /*2eab0*/  @P6 STG.E.U16 desc[UR8][R20.64], R18 ;  /* 0x0000001214006986 */ /* 0x0003e2000c101508 */
[----:B------:R-:W0:Y:S03]  /*2eac0*/  LDCU UR5, c[0x0][0x39c] ;  /* 0x00007380ff0577ac */ /* 0x000e260008000800 */
[----:B------:R-:W-:Y:S01]  /*2ead0*/  ISETP.LT.AND P4, PT, R0, UR6, !P0 ;  /* 0x0000000600007c0c */ /* 0x000fe2000c781270 */
[----:B------:R-:W-:Y:S01]  /*2eae0*/  VIADD R0, R28, 0xa0 ;  /* 0x000000a01c007836 */ /* 0x000fe20000000000 */
[----:B------:R-:W0:Y:S04]  /*2eaf0*/  LDCU UR6, c[0x0][0x39c] ;  /* 0x00007380ff0677ac */ /* 0x000e280008000800 */
[----:B------:R-:W-:Y:S01]  /*2eb00*/  ISETP.LT.AND P5, PT, R0, UR7, !P0 ;  /* 0x0000000700007c0c */ /* 0x000fe2000c7a1270 */
[----:B-1----:R-:W4:Y:S04]  /*2eb10*/  LDL.LU.64 R20, [R1+0xd28] ;  /* 0x000d280001147983 */ /* 0x002f280000300a00 */
[----:B--2---:R1:W-:Y:S01]  /*2eb20*/  @P1 STG.E.U16 desc[UR8][R22.64], R26 ;  /* 0x0000001a16001986 */ /* 0x0043e2000c101508 */
[----:B------:R-:W-:Y:S01]  /*2eb30*/  PRMT R18, R26, 0x7632, R18 ;  /* 0x000076321a127816 */ /* 0x000fe20000000012 */
[----:B------:R-:W-:Y:S01]  /*2eb40*/  VIADD R0, R28, 0xa1 ;  /* 0x000000a11c007836 */ /* 0x000fe20000000000 */
[----:B------:R-:W2:Y:S01]  /*2eb50*/  LDCU UR7, c[0x0][0x39c] ;  /* 0x00007380ff0777ac */ /* 0x000ea20008000800 */
[----:B-1----:R-:W2:Y:S04]  /*2eb60*/  LDL.LU.64 R22, [R1+0xd20] ;  /* 0x000d200001167983 */ /* 0x002ea80000300a00 */
[----:B------:R-:W2:Y:S04]  /*2eb70*/  LDL.LU R12, [R1+0xa04] ;  /* 0x000a0400010c7983 */ /* 0x000ea80000300800 */
[----:B---3--:R1:W-:Y:S04]  /*2eb80*/  @P2 STG.E.U16 desc[UR8][R8.64], R18 ;  /* 0x0000001208002986 */ /* 0x0083e8000c101508 */
[----:B----4-:R3:W-:Y:S04]  /*2eb90*/  @P3 STG.E.U16 desc[UR8][R10.64], R13 ;  /* 0x0000000d0a003986 */ /* 0x0107e8000c101508 */
[----:B-1----:R-:W4:Y:S01]  /*2eba0*/  LDL.LU.64 R8, [R1+0xd08] ;  /* 0x000d080001087983 */ /* 0x002f220000300a00 */
[----:B------:R-:W-:-:S03]  /*2ebb0*/  PRMT R18, R13, 0x7632, R18 ;  /* 0x000076320d127816 */ /* 0x000fc60000000012 */
[----:B---3--:R-:W3:Y:S04]  /*2ebc0*/  LDL.LU.64 R10, [R1+0xd00] ;  /* 0x000d0000010a7983 */ /* 0x008ee80000300a00 */
[----:B------:R-:W3:Y:S04]  /*2ebd0*/  LDL.LU R26, [R1+0xa08] ;  /* 0x000a0800011a7983 */ /* 0x000ee80000300800 */
[----:B------:R1:W-:Y:S04]  /*2ebe0*/  @P4 STG.E.U16 desc[UR8][R6.64], R18 ;  /* 0x0000001206004986 */ /* 0x0003e8000c101508 */
[----:B------:R0:W-:Y:S04]  /*2ebf0*/  @P5 STG.E.U16 desc[UR8][R24.64], R27 ;  /* 0x0000001b18005986 */ /* 0x0001e8000c101508 */
[----:B-1----:R-:W3:Y:S04]  /*2ec00*/  LDL.LU.64 R6, [R1+0xcf8] ;  /* 0x000cf80001067983 */ /* 0x002ee80000300a00 */
[----:B0-----:R-:W3:Y:S04]  /*2ec10*/  LDL.LU.64 R24, [R1+0xcf0] ;  /* 0x000cf00001187983 */ /* 0x001ee80000300a00 */
[----:B------:R-:W3:Y:S01]  /*2ec20*/  LDL.LU R13, [R1+0xa0c] ;  /* 0x000a0c00010d7983 */ /* 0x000ee20000300800 */
[----:B------:R-:W-:Y:S01]  /*2ec30*/  ISETP.LT.AND P6, PT, R0, UR4, !P0 ;  /* 0x0000000400007c0c */ /* 0x000fe2000c7c1270 */
[----:B------:R-:W-:Y:S01]  /*2ec40*/  VIADD R0, R28, 0xa2 ;  /* 0x000000a21c007836 */ /* 0x000fe20000000000 */
[----:B------:R-:W0:Y:S04]  /*2ec50*/  LDCU UR4, c[0x0][0x39c] ;  /* 0x00007380ff0477ac */ /* 0x000e280008000800 */
[----:B------:R-:W-:Y:S01]  /*2ec60*/  ISETP.LT.AND P1, PT, R0, UR5, !P0 ;  /* 0x0000000500007c0c */ /* 0x000fe2000c721270 */
[----:B------:R-:W-:Y:S01]  /*2ec70*/  VIADD R0, R28, 0xa3 ;  /* 0x000000a31c007836 */ /* 0x000fe20000000000 */
[----:B------:R-:W1:Y:S04]  /*2ec80*/  LDCU UR5, c[0x0][0x39c] ;  /* 0x00007380ff0577ac */ /* 0x000e680008000800 */
[----:B------:R-:W-:Y:S01]  /*2ec90*/  ISETP.LT.AND P2, PT, R0, UR6, !P0 ;  /* 0x0000000600007c0c */ /* 0x000fe2000c741270 */
[----:B------:R-:W-:Y:S01]  /*2eca0*/  VIADD R0, R28, 0xa4 ;  /* 0x000000a41c007836 */ /* 0x000fe20000000000 */
[----:B------:R-:W-:Y:S01]  /*2ecb0*/  PRMT R18, R27, 0x7632, R18 ;  /* 0x000076321b127816 */ /* 0x000fe20000000012 */
[----:B------:R-:W2:Y:S03]  /*2ecc0*/  LDCU UR6, c[0x0][0x39c] ;  /* 0x00007380ff0677ac */ /* 0x000ea60008000800 */
[----:B--2---:R-:W-:Y:S01]  /*2ecd0*/  ISETP.LT.AND P3, PT, R0, UR7, !P0 ;  /* 0x0000000700007c0c */ /* 0x004fe2000c761270 */
[----:B------:R-:W-:Y:S01]  /*2ece0*/  VIADD R0, R28, 0xa5 ;  /* 0x000000a51c007836 */ /* 0x000fe20000000000 */
[----:B------:R2:W-:Y:S01]  /*2ecf0*/  @P6 STG.E.U16 desc[UR8][R20.64], R18 ;  /* 0x0000001214006986 */ /* 0x0005e2000c101508 */
[----:B------:R-:W2:Y:S03]  /*2ed00*/  LDCU UR7, c[0x0][0x39c] ;  /* 0x00007380ff0777ac */ /* 0x000ea60008000800 */
[----:B0-----:R-:W-:Y:S01]  /*2ed10*/  ISETP.LT.AND P4, PT, R0, UR4, !P0 ;  /* 0x0000000400007c0c */ /* 0x001fe2000c781270 */
[----:B------:R-:W-:Y:S01]  /*2ed20*/  VIADD R0, R28, 0xa6 ;  /* 0x000000a61c007836 */ /* 0x000fe20000000000 */
[----:B------:R-:W0:Y:S04]  /*2ed30*/  LDCU UR4, c[0x0][0x39c] ;  /* 0x00007380ff0477ac */ /* 0x000e280008000800 */
[----:B-1----:R-:W-:Y:S01]  /*2ed40*/  ISETP.LT.AND P5, PT, R0, UR5, !P0 ;  /* 0x0000000500007c0c */ /* 0x002fe2000c7a1270 */
[----:B--2---:R-:W2:Y:S04]  /*2ed50*/  LDL.LU.64 R20, [R1+0xcd8] ;  /* 0x000cd80001147983 */ /* 0x004ea80000300a00 */
[----:B------:R1:W-:Y:S01]  /*2ed60*/  @P1 STG.E.U16 desc[UR8][R22.64], R12 ;  /* 0x0000000c16001986 */ /* 0x0003e2000c101508 */
[----:B------:R-:W-:Y:S01]  /*2ed70*/  PRMT R18, R12, 0x7632, R18 ;  /* 0x000076320c127816 */ /* 0x000fe20000000012 */
[----:B------:R-:W-:Y:S01]  /*2ed80*/  VIADD R0, R28, 0xa7 ;  /* 0x000000a71c007836 */ /* 0x000fe20000000000 */
[----:B------:R-:W0:Y:S01]  /*2ed90*/  LDCU UR5, c[0x0][0x39c] ;  /* 0x00007380ff0577ac */ /* 0x000e220008000800 */
[----:B-1----:R-:W2:Y:S04]  /*2eda0*/  LDL.LU.64 R22, [R1+0xcd0] ;  /* 0x000cd00001167983 */ /* 0x002ea80000300a00 */
[----:B------:R-:W2:Y:S04]  /*2edb0*/  LDL.LU R27, [R1+0x9f0] ;  /* 0x0009f000011b7983 */ /* 0x000ea80000300800 */
[----:B----4-:R1:W-:Y:S04]  /*2edc0*/  @P2 STG.E.U16 desc[UR8][R8.64], R18 ;  /* 0x0000001208002986 */ /* 0x0103e8000c101508 */
[----:B---3--:R3:W-:Y:S01]  /*2edd0*/  @P3 STG.E.U16 desc[UR8][R10.64], R26 ;  /* 0x0000001a0a003986 */ /* 0x0087e2000c101508 */
[----:B-1----:R-:W-:-:S03]  /*2ede0*/  PRMT R18, R26, 0x7632, R18 ;  /* 0x000076321a127816 */ /* 0x002fc60000000012 */
[----:B------:R-:W4:Y:S04]  /*2edf0*/  LDL.LU.64 R8, [R1+0xcb8] ;  /* 0x000cb80001087983 */ /* 0x000f280000300a00 */
        /* <DEDUP_REMOVED lines=17> */
[----:B------:R-:W-:Y:S01]  /*2ef10*/  ISETP.LT.AND P3, PT, R0, UR5, !P0 ;  /* 0x0000000500007c0c */ /* 0x000fe2000c761270 */
[----:B------:R-:W-:Y:S01]  /*2ef20*/  VIADD R0, R28, 0xab ;  /* 0x000000ab1c007836 */ /* 0x000fe20000000000 */
[----:B--2---:R2:W-:Y:S01]  /*2ef30*/  @P6 STG.E.U16 desc[UR8][R20.64], R18 ;  /* 0x0000001214006986 */ /* 0x0045e2000c101508 */
        /* <DEDUP_REMOVED lines=13> */
[----:B-1----:R-:W4:Y:S01]  /*2f010*/  LDL.LU.64 R8, [R1+0xc68] ;  /* 0x000c680001087983 */ /* 0x002f220000300a00 */
[----:B---3--:R-:W-:-:S03]  /*2f020*/  PRMT R18, R12, 0x7632, R18 ;  /* 0x000076320c127816 */ /* 0x008fc60000000012 */
[----:B------:R1:W-:Y:S04]  /*2f030*/  @P3 STG.E.U16 desc[UR8][R10.64], R12 ;  /* 0x0000000c0a003986 */ /* 0x0003e8000c101508 */
[----:B-1----:R-:W3:Y:S04]  /*2f040*/  LDL.LU.64 R10, [R1+0xc60] ;  /* 0x000c6000010a7983 */ /* 0x002ee80000300a00 */
        /* <DEDUP_REMOVED lines=32> */
[----:B-1----:R-:W4:Y:S04]  /*2f250*/  LDL.LU.64 R8, [R1+0xc18] ;  /* 0x000c180001087983 */ /* 0x002f280000300a00 */
[----:B---3--:R1:W-:Y:S01]  /*2f260*/  @P3 STG.E.U16 desc[UR8][R10.64], R27 ;  /* 0x0000001b0a003986 */ /* 0x0083e2000c101508 */
[----:B------:R-:W-:-:S03]  /*2f270*/  PRMT R18, R27, 0x7632, R18 ;  /* 0x000076321b127816 */ /* 0x000fc60000000012 */
        /* <DEDUP_REMOVED lines=1564> */
[----:B------:R-:W1:Y:S03]  /*35440*/  LDCU UR6, c[0x0][0x39c] ;  /* 0x00007380ff0677ac */ /* 0x000e660008000800 */
[----:B------:R-:W-:Y:S01]  /*35450*/  ISETP.LT.AND P3, PT, R0, UR7, !P0 ;  /* 0x0000000700007c0c */ /* 0x000fe2000c761270 */
[----:B------:R-:W-:Y:S01]  /*35460*/  VIADD R0, R28, 0x1b9 ;  /* 0x000001b91c007836 */ /* 0x000fe20000000000 */
[----:B--2---:R2:W-:Y:S01]  /*35470*/  @P6 STG.E.U16 desc[UR8][R20.64], R18 ;  /* 0x0000001214006986 */ /* 0x0045e2000c101508 */
[----:B------:R-:W2:Y:S03]  /*35480*/  LDCU UR7, c[0x0][0x39c] ;  /* 0x00007380ff0777ac */ /* 0x000ea60008000800 */
[----:B0-----:R-:W-:Y:S01]  /*35490*/  ISETP.LT.AND P4, PT, R0, UR4, !P0 ;  /* 0x0000000400007c0c */ /* 0x001fe2000c781270 */
[----:B------:R-:W-:Y:S01]  /*354a0*/  VIADD R0, R28, 0x1ba ;  /* 0x000001ba1c007836 */ /* 0x000fe20000000000 */
[----:B------:R-:W0:Y:S01]  /*354b0*/  LDCU UR4, c[0x0][0x39c] ;  /* 0x00007380ff0477ac */ /* 0x000e220008000800 */
[----:B--2---:R-:W2:Y:S03]  /*354c0*/  LDL.LU.64 R20, [R1+0x788] ;  /* 0x0007880001147983 */ /* 0x004ea60000300a00 */
[----:B-1----:R-:W-:Y:S01]  /*354d0*/  ISETP.LT.AND P5, PT, R0, UR5, !P0 ;  /* 0x0000000500007c0c */ /* 0x002fe2000c7a1270 */
        /* <DEDUP_REMOVED lines=61> */
[----:B------:R-:W2:Y:S04]  /*358b0*/  LDCU UR6, c[0x0][0x39c] ;  /* 0x00007380ff0677ac */ /* 0x000ea80008000800 */
[----:B------:R-:W-:Y:S01]  /*358c0*/  ISETP.LT.AND P3, PT, R0, UR7, !P0 ;  /* 0x0000000700007c0c */ /* 0x000fe2000c761270 */
[----:B------:R-:W-:Y:S01]  /*358d0*/  VIADD R0, R28, 0x1c5 ;  /* 0x000001c51c007836 */ /* 0x000fe20000000000 */
[----:B------:R-:W2:Y:S01]  /*358e0*/  LDCU UR7, c[0x0][0x39c] ;  /* 0x00007380ff0777ac */ /* 0x000ea20008000800 */
[----:B------:R-:W-:-:S03]  /*358f0*/  PRMT R18, R27, 0x7632, R18 ;  /* 0x000076321b127816 */ /* 0x000fc60000000012 */
[----:B0-----:R-:W-:Y:S01]  /*35900*/  ISETP.LT.AND P4, PT, R0, UR4, !P0 ;  /* 0x0000000400007c0c */ /* 0x001fe2000c781270 */
[----:B------:R-:W-:Y:S01]  /*35910*/  VIADD R0, R28, 0x1c6 ;  /* 0x000001c61c007836 */ /* 0x000fe20000000000 */
[----:B------:R-:W0:Y:S01]  /*35920*/  LDCU UR4, c[0x0][0x39c] ;  /* 0x00007380ff0477ac */ /* 0x000e220008000800 */
[----:B--2---:R2:W-:Y:S03]  /*35930*/  @P6 STG.E.U16 desc[UR8][R20.64], R18 ;  /* 0x0000001214006986 */ /* 0x0045e6000c101508 */
[----:B-1----:R-:W-:Y:S01]  /*35940*/  ISETP.LT.AND P5, PT, R0, UR5, !P0 ;  /* 0x0000000500007c0c */ /* 0x002fe2000c7a1270 */
[C---:B------:R-:W-:Y:S01]  /*35950*/  VIADD R0, R28.reuse, 0x1c7 ;  /* 0x000001c71c007836 */ /* 0x040fe20000000000 */
[----:B------:R-:W1:Y:S01]  /*35960*/  LDCU UR5, c[0x0][0x39c] ;  /* 0x00007380ff0577ac */ /* 0x000e620008000800 */
[----:B--2---:R-:W-:Y:S01]  /*35970*/  VIADD R18, R28, 0x1c8 ;  /* 0x000001c81c127836 */ /* 0x004fe20000000000 */
[----:B------:R-:W2:Y:S02]  /*35980*/  LDL.LU.64 R20, [R1+0x828] ;  /* 0x0008280001147983 */ /* 0x000ea40000300a00 */
[----:B------:R-:W-:Y:S01]  /*35990*/  ISETP.LT.AND P6, PT, R0, UR6, !P0 ;  /* 0x0000000600007c0c */ /* 0x000fe2000c7c1270 */
[----:B------:R-:W0:Y:S01]  /*359a0*/  LDCU UR6, c[0x0][0x39c] ;  /* 0x00007380ff0677ac */ /* 0x000e220008000800 */
[----:B------:R0:W-:Y:S01]  /*359b0*/  @P1 STG.E.U16 desc[UR8][R22.64], R12 ;  /* 0x0000000c16001986 */ /* 0x0001e2000c101508 */
[----:B------:R-:W-:-:S02]  /*359c0*/  PRMT R0, R12, 0x7632, R0 ;  /* 0x000076320c007816 */ /* 0x000fc40000000000 */
[----:B------:R-:W-:Y:S01]  /*359d0*/  ISETP.LT.AND P1, PT, R18, UR7, !P0 ;  /* 0x0000000712007c0c */ /* 0x000fe2000c721270 */
[----:B------:R-:W-:Y:S01]  /*359e0*/  VIADD R18, R28, 0x1c9 ;  /* 0x000001c91c127836 */ /* 0x000fe20000000000 */
[----:B------:R-:W1:Y:S01]  /*359f0*/  LDCU UR7, c[0x0][0x39c] ;  /* 0x00007380ff0777ac */ /* 0x000e620008000800 */
[----:B0-----:R-:W2:Y:S04]  /*35a00*/  LDL.LU.64 R22, [R1+0x820] ;  /* 0x0008200001167983 */ /* 0x001ea80000300a00 */
[----:B------:R-:W2:Y:S04]  /*35a10*/  LDL.LU R27, [R1+0xcc0] ;  /* 0x000cc000011b7983 */ /* 0x000ea80000300800 */
[----:B----4-:R0:W-:Y:S01]  /*35a20*/  @P2 STG.E.U16 desc[UR8][R8.64], R0 ;  /* 0x0000000008002986 */ /* 0x0101e2000c101508 */
[----:B------:R-:W-:Y:S01]  /*35a30*/  ISETP.LT.AND P2, PT, R18, UR4, !P0 ;  /* 0x0000000412007c0c */ /* 0x000fe2000c741270 */
[----:B------:R-:W4:Y:S02]  /*35a40*/  LDCU UR4, c[0x0][0x39c] ;  /* 0x00007380ff0477ac */ /* 0x000f240008000800 */
[----:B0-----:R-:W2:Y:S04]  /*35a50*/  LDL.LU.64 R8, [R1+0x840] ;  /* 0x0008400001087983 */ /* 0x001ea80000300a00 */
[----:B---3--:R0:W-:Y:S01]  /*35a60*/  @P3 STG.E.U16 desc[UR8][R10.64], R26 ;  /* 0x0000001a0a003986 */ /* 0x0081e2000c101508 */
[----:B------:R-:W-:-:S03]  /*35a70*/  PRMT R18, R26, 0x7632, R18 ;  /* 0x000076321a127816 */ /* 0x000fc60000000012 */
[----:B0-----:R-:W3:Y:S04]  /*35a80*/  LDL.LU.64 R10, [R1+0x858] ;  /* 0x00085800010a7983 */ /* 0x001ee80000300a00 */
[----:B------:R-:W3:Y:S04]  /*35a90*/  LDL.LU R12, [R1+0xcc4] ;  /* 0x000cc400010c7983 */ /* 0x000ee80000300800 */
[----:B------:R0:W-:Y:S04]  /*35aa0*/  @P4 STG.E.U16 desc[UR8][R6.64], R18 ;  /* 0x0000001206004986 */ /* 0x0001e8000c101508 */
[----:B------:R1:W-:Y:S04]  /*35ab0*/  @P5 STG.E.U16 desc[UR8][R24.64], R13 ;  /* 0x0000000d18005986 */ /* 0x0003e8000c101508 */
[----:B0-----:R-:W3:Y:S04]  /*35ac0*/  LDL.LU.64 R6, [R1+0x850] ;  /* 0x0008500001067983 */ /* 0x001ee80000300a00 */
[----:B-1----:R-:W3:Y:S04]  /*35ad0*/  LDL.LU.64 R24, [R1+0x848] ;  /* 0x0008480001187983 */ /* 0x002ee80000300a00 */
[----:B------:R-:W3:Y:S01]  /*35ae0*/  LDL.LU R26, [R1+0xcc8] ;  /* 0x000cc800011a7983 */ /* 0x000ee20000300800 */
[----:B------:R-:W-:-:S05]  /*35af0*/  VIADD R0, R28, 0x1ca ;  /* 0x000001ca1c007836 */ /* 0x000fca0000000000 */
[----:B------:R-:W-:Y:S01]  /*35b00*/  ISETP.LT.AND P3, PT, R0, UR5, !P0 ;  /* 0x0000000500007c0c */ /* 0x000fe2000c761270 */
[C---:B------:R-:W-:Y:S01]  /*35b10*/  VIADD R0, R28.reuse, 0x1cb ;  /* 0x000001cb1c007836 */ /* 0x040fe20000000000 */
[----:B------:R-:W0:Y:S01]  /*35b20*/  LDCU UR5, c[0x0][0x39c] ;  /* 0x00007380ff0577ac */ /* 0x000e220008000800 */
[----:B------:R-:W-:-:S03]  /*35b30*/  VIADD R18, R28, 0x1cc ;  /* 0x000001cc1c127836 */ /* 0x000fc60000000000 */
[----:B------:R-:W-:Y:S01]  /*35b40*/  ISETP.LT.AND P4, PT, R0, UR6, !P0 ;  /* 0x0000000600007c0c */ /* 0x000fe2000c781270 */
[----:B------:R-:W1:Y:S01]  /*35b50*/  LDCU UR6, c[0x0][0x39c] ;  /* 0x00007380ff0677ac */ /* 0x000e620008000800 */
[----:B------:R-:W-:Y:S02]  /*35b60*/  PRMT R0, R13, 0x7632, R0 ;  /* 0x000076320d007816 */ /* 0x000fe40000000000 */
[----:B------:R-:W-:Y:S01]  /*35b70*/  ISETP.LT.AND P5, PT, R18, UR7, !P0 ;  /* 0x0000000712007c0c */ /* 0x000fe2000c7a1270 */
[----:B------:R-:W-:Y:S01]  /*35b80*/  VIADD R18, R28, 0x1cd ;  /* 0x000001cd1c127836 */ /* 0x000fe20000000000 */
[----:B------:R-:W0:Y:S01]  /*35b90*/  LDCU UR7, c[0x0][0x39c] ;  /* 0x00007380ff0777ac */ /* 0x000e220008000800 */
[----:B--2---:R2:W-:Y:S03]  /*35ba0*/  @P6 STG.E.U16 desc[UR8][R20.64], R0 ;  /* 0x0000000014006986 */ /* 0x0045e6000c101508 */
[----:B----4-:R-:W-:Y:S01]  /*35bb0*/  ISETP.LT.AND P6, PT, R18, UR4, !P0 ;  /* 0x0000000412007c0c */ /* 0x010fe2000c7c1270 */
[----:B------:R-:W4:Y:S01]  /*35bc0*/  LDCU UR4, c[0x0][0x39c] ;  /* 0x00007380ff0477ac */ /* 0x000f220008000800 */
[----:B--2---:R-:W-:Y:S01]  /*35bd0*/  VIADD R0, R28, 0x1ce ;  /* 0x000001ce1c007836 */ /* 0x004fe20000000000 */
[----:B------:R-:W2:Y:S04]  /*35be0*/  LDL.LU.64 R20, [R1+0x868] ;  /* 0x0008680001147983 */ /* 0x000ea80000300a00 */
[----:B------:R1:W-:Y:S01]  /*35bf0*/  @P1 STG.E.U16 desc[UR8][R22.64], R27 ;  /* 0x0000001b16001986 */ /* 0x0003e2000c101508 */
[----:B------:R-:W-:-:S02]  /*35c00*/  PRMT R18, R27, 0x7632, R18 ;  /* 0x000076321b127816 */ /* 0x000fc40000000012 */
[----:B0-----:R-:W-:Y:S01]  /*35c10*/  ISETP.LT.AND P1, PT, R0, UR5, !P0 ;  /* 0x0000000500007c0c */ /* 0x001fe2000c721270 */
[----:B------:R-:W-:Y:S01]  /*35c20*/  VIADD R0, R28, 0x1cf ;  /* 0x000001cf1c007836 */ /* 0x000fe20000000000 */
[----:B------:R-:W0:Y:S01]  /*35c30*/  LDCU UR5, c[0x0][0x39c] ;  /* 0x00007380ff0577ac */ /* 0x000e220008000800 */
[----:B-1----:R-:W2:Y:S04]  /*35c40*/  LDL.LU.64 R22, [R1+0x888] ;  /* 0x0008880001167983 */ /* 0x002ea80000300a00 */
[----:B------:R-:W2:Y:S04]  /*35c50*/  LDL.LU R13, [R1+0xccc] ;  /* 0x000ccc00010d7983 */ /* 0x000ea80000300800 */
[----:B------:R1:W-:Y:S01]  /*35c60*/  @P2 STG.E.U16 desc[UR8][R8.64], R18 ;  /* 0x0000001208002986 */ /* 0x0003e2000c101508 */
[----:B------:R-:W-:Y:S01]  /*35c70*/  ISETP.LT.AND P2, PT, R0, UR6, !P0 ;  /* 0x0000000600007c0c */ /* 0x000fe2000c741270 */
[----:B------:R-:W0:Y:S02]  /*35c80*/  LDCU UR6, c[0x0][0x39c] ;  /* 0x00007380ff0677ac */ /* 0x000e240008000800 */
[----:B-1----:R-:W2:Y:S01]  /*35c90*/  LDL.LU.64 R8, [R1+0x880] ;  /* 0x0008800001087983 */ /* 0x002ea20000300a00 */
        /* <DEDUP_REMOVED lines=9> */
[----:B------:R-:W-:-:S02]  /*35d30*/  VIADD R18, R28, 0x1d0 ;  /* 0x000001d01c127836 */ /* 0x000fc40000000000 */
[----:B------:R-:W-:-:S03]  /*35d40*/  VIADD R0, R28, 0x1d2 ;  /* 0x000001d21c007836 */ /* 0x000fc60000000000 */
[----:B------:R-:W-:Y:S01]  /*35d50*/  ISETP.LT.AND P3, PT, R18, UR7, !P0 ;  /* 0x0000000712007c0c */ /* 0x000fe2000c761270 */
[----:B------:R-:W-:Y:S01]  /*35d60*/  VIADD R18, R28, 0x1d1 ;  /* 0x000001d11c127836 */ /* 0x000fe20000000000 */
[----:B------:R-:W-:Y:S01]  /*35d70*/  ISETP.LT.AND P5, PT, R0, UR5, !P0 ;  /* 0x0000000500007c0c */ /* 0x000fe2000c7a1270 */
[----:B------:R-:W-:Y:S01]  /*35d80*/  VIADD R0, R28, 0x1d3 ;  /* 0x000001d31c007836 */ /* 0x000fe20000000000 */
[----:B------:R-:W0:Y:S02]  /*35d90*/  LDCU UR7, c[0x0][0x39c] ;  /* 0x00007380ff0777ac */ /* 0x000e240008000800 */
[----:B----4-:R-:W-:Y:S02]  /*35da0*/  ISETP.LT.AND P4, PT, R18, UR4, !P0 ;  /* 0x0000000412007c0c */ /* 0x010fe4000c781270 */
[----:B------:R-:W-:Y:S01]  /*35db0*/  PRMT R18, R26, 0x7632, R18 ;  /* 0x000076321a127816 */ /* 0x000fe20000000012 */
[----:B------:R-:W1:Y:S01]  /*35dc0*/  LDCU UR4, c[0x0][0x39c] ;  /* 0x00007380ff0477ac */ /* 0x000e620008000800 */
[----:B------:R-:W4:Y:S03]  /*35dd0*/  LDCU UR5, c[0x0][0x39c] ;  /* 0x00007380ff0577ac */ /* 0x000f260008000800 */
[----:B--2---:R2:W-:Y:S01]  /*35de0*/  @P6 STG.E.U16 desc[UR8][R20.64], R18 ;  /* 0x0000001214006986 */ /* 0x0045e2000c101508 */
[----:B------:R-:W-:Y:S01]  /*35df0*/  ISETP.LT.AND P6, PT, R0, UR6, !P0 ;  /* 0x0000000600007c0c */ /* 0x000fe2000c7c1270 */
[----:B------:R-:W0:Y:S02]  /*35e00*/  LDCU UR6, c[0x0][0x39c] ;  /* 0x00007380ff0677ac */ /* 0x000e240008000800 */
[----:B--2---:R-:W2:Y:S04]  /*35e10*/  LDL.LU.64 R20, [R1+0xa28] ;  /* 0x000a280001147983 */ /* 0x004ea80000300a00 */
[----:B------:R0:W-:Y:S01]  /*35e20*/  @P1 STG.E.U16 desc[UR8][R22.64], R13 ;  /* 0x0000000d16001986 */ /* 0x0001e2000c101508 */
[----:B------:R-:W-:-:S03]  /*35e30*/  PRMT R0, R13, 0x7632, R0 ;  /* 0x000076320d007816 */ /* 0x000fc60000000000 */
[----:B0-----:R-:W2:Y:S04]  /*35e40*/  LDL.LU.64 R22, [R1+0xa40] ;  /* 0x000a400001167983 */ /* 0x001ea80000300a00 */
[----:B------:R-:W2:Y:S04]  /*35e50*/  LDL.LU R13, [R1+0xce8] ;  /* 0x000ce800010d7983 */ /* 0x000ea80000300800 */
[----:B------:R3:W-:Y:S02]  /*35e60*/  @P2 STG.E.U16 desc[UR8][R8.64], R0 ;  /* 0x0000000008002986 */ /* 0x0007e4000c101508 */
[----:B---3--:R-:W-:-:S02]  /*35e70*/  PRMT R0, R27, 0x7632, R0 ;  /* 0x000076321b007816 */ /* 0x008fc40000000000 */
[----:B------:R0:W-:Y:S04]  /*35e80*/  @P3 STG.E.U16 desc[UR8][R10.64], R27 ;  /* 0x0000001b0a003986 */ /* 0x0001e8000c101508 */
[----:B0-----:R-:W3:Y:S04]  /*35e90*/  LDL.LU.64 R10, [R1+0xa70] ;  /* 0x000a7000010a7983 */ /* 0x001ee80000300a00 */
[----:B------:R-:W3:Y:S04]  /*35ea0*/  LDL.LU R27, [R1+0xcec] ;  /* 0x000cec00011b7983 */ /* 0x000ee80000300800 */
[----:B------:R-:W-:Y:S04]  /*35eb0*/  @P4 STG.E.U16 desc[UR8][R6.64], R0 ;  /* 0x0000000006004986 */ /* 0x000fe8000c101508 */
[----:B------:R0:W-:Y:S04]  /*35ec0*/  @P5 STG.E.U16 desc[UR8][R24.64], R12 ;  /* 0x0000000c18005986 */ /* 0x0001e8000c101508 */
[----:B0-----:R-:W3:Y:S01]  /*35ed0*/  LDL.LU.64 R24, [R1+0xa48] ;  /* 0x000a480001187983 */ /* 0x001ee20000300a00 */
[----:B------:R-:W-:-:S03]  /*35ee0*/  VIADD R18, R28, 0x1d4 ;  /* 0x000001d41c127836 */ /* 0x000fc60000000000 */
[----:B------:R-:W3:Y:S02]  /*35ef0*/  LDL.LU R19, [R1+0xd10] ;  /* 0x000d100001137983 */ /* 0x000ee40000300800 */
[----:B------:R-:W-:Y:S01]  /*35f00*/  ISETP.LT.AND P1, PT, R18, UR7, !P0 ;  /* 0x0000000712007c0c */ /* 0x000fe2000c721270 */
[----:B------:R-:W-:Y:S01]  /*35f10*/  VIADD R18, R28, 0x1d5 ;  /* 0x000001d51c127836 */ /* 0x000fe20000000000 */
[----:B------:R-:W3:Y:S01]  /*35f20*/  LDL R7, [R1+0xd88] ;  /* 0x000d880001077983 */ /* 0x000ee20000100800 */
[----:B------:R-:W0:Y:S03]  /*35f30*/  LDCU UR7, c[0x0][0x39c] ;  /* 0x00007380ff0777ac */ /* 0x000e260008000800 */
[----:B-1----:R-:W-:Y:S01]  /*35f40*/  ISETP.LT.AND P2, PT, R18, UR4, !P0 ;  /* 0x0000000412007c0c */ /* 0x002fe2000c741270 */
[----:B------:R-:W-:Y:S01]  /*35f50*/  VIADD R18, R28, 0x1d6 ;  /* 0x000001d61c127836 */ /* 0x000fe20000000000 */
[----:B------:R-:W1:Y:S04]  /*35f60*/  LDCU UR4, c[0x0][0x39c] ;  /* 0x00007380ff0477ac */ /* 0x000e680008000800 */
[----:B----4-:R-:W-:Y:S01]  /*35f70*/  ISETP.LT.AND P3, PT, R18, UR5, !P0 ;  /* 0x0000000512007c0c */ /* 0x010fe2000c761270 */
[----:B------:R-:W-:Y:S01]  /*35f80*/  VIADD R18, R28, 0x1d7 ;  /* 0x000001d71c127836 */ /* 0x000fe20000000000 */
[----:B------:R-:W4:Y:S04]  /*35f90*/  LDCU UR5, c[0x0][0x39c] ;  /* 0x00007380ff0577ac */ /* 0x000f280008000800 */
[----:B------:R-:W-:Y:S01]  /*35fa0*/  ISETP.LT.AND P4, PT, R18, UR6, !P0 ;  /* 0x0000000612007c0c */ /* 0x000fe2000c781270 */
[----:B------:R-:W-:Y:S01]  /*35fb0*/  VIADD R0, R28, 0x1d8 ;  /* 0x000001d81c007836 */ /* 0x000fe20000000000 */
[----:B------:R-:W-:Y:S01]  /*35fc0*/  PRMT R18, R12, 0x7632, R18 ;  /* 0x000076320c127816 */ /* 0x000fe20000000012 */
[----:B------:R-:W0:Y:S04]  /*35fd0*/  LDCU UR6, c[0x0][0x39c] ;  /* 0x00007380ff0677ac */ /* 0x000e280008000800 */
[----:B--2---:R2:W-:Y:S04]  /*35fe0*/  @P6 STG.E.U16 desc[UR8][R20.64], R18 ;  /* 0x0000001214006986 */ /* 0x0045e8000c101508 */
[----:B--2---:R-:W2:Y:S01]  /*35ff0*/  LDL.LU.64 R20, [R1+0xa88] ;  /* 0x000a880001147983 */ /* 0x004ea20000300a00 */
[----:B------:R-:W-:-:S03]  /*36000*/  PRMT R18, R13, 0x7632, R18 ;  /* 0x000076320d127816 */ /* 0x000fc60000000012 */
[----:B------:R0:W-:Y:S04]  /*36010*/  @P1 STG.E.U16 desc[UR8][R22.64], R13 ;  /* 0x0000000d16001986 */ /* 0x0001e8000c101508 */
[----:B------:R3:W-:Y:S04]  /*36020*/  @P2 STG.E.U16 desc[UR8][R16.64], R18 ;  /* 0x0000001210002986 */ /* 0x0007e8000c101508 */
[----:B0-----:R-:W2:Y:S04]  /*36030*/  LDL.LU.64 R12, [R1+0xa78] ;  /* 0x000a7800010c7983 */ /* 0x001ea80000300a00 */
[----:B------:R-:W2:Y:S04]  /*36040*/  LDL.LU R6, [R1+0xd14] ;  /* 0x000d140001067983 */ /* 0x000ea80000300800 */
[----:B------:R-:W2:Y:S04]  /*36050*/  LDL.LU.64 R22, [R1+0xaa0] ;  /* 0x000aa00001167983 */ /* 0x000ea80000300a00 */
[----:B------:R-:W2:Y:S04]  /*36060*/  LDL.LU.64 R8, [R1+0xab0] ;  /* 0x000ab00001087983 */ /* 0x000ea80000300a00 */
[----:B------:R-:W2:Y:S01]  /*36070*/  LDL.LU R26, [R1+0xd18] ;  /* 0x000d1800011a7983 */ /* 0x000ea20000300800 */
[----:B---3--:R-:W-:-:S03]  /*36080*/  PRMT R16, R27, 0x7632, R16 ;  /* 0x000076321b107816 */ /* 0x008fc60000000010 */
[----:B------:R-:W-:Y:S04]  /*36090*/  @P3 STG.E.U16 desc[UR8][R10.64], R27 ;  /* 0x0000001b0a003986 */ /* 0x000fe8000c101508 */
[----:B------:R0:W-:Y:S04]  /*360a0*/  @P4 STG.E.U16 desc[UR8][R24.64], R16 ;  /* 0x0000001018004986 */ /* 0x0001e8000c101508 */
[----:B0-----:R-:W3:Y:S04]  /*360b0*/  LDL.LU.64 R24, [R1+0xaa8] ;  /* 0x000aa80001187983 */ /* 0x001ee80000300a00 */
[----:B------:R-:W3:Y:S04]  /*360c0*/  LDL.LU.64 R10, [R1+0xac0] ;  /* 0x000ac000010a7983 */ /* 0x000ee80000300a00 */
[----:B------:R-:W3:Y:S01]  /*360d0*/  LDL.LU R27, [R1+0xd1c] ;  /* 0x000d1c00011b7983 */ /* 0x000ee20000300800 */
[----:B------:R-:W-:Y:S01]  /*360e0*/  ISETP.LT.AND P5, PT, R0, UR7, !P0 ;  /* 0x0000000700007c0c */ /* 0x000fe2000c7a1270 */
[----:B------:R-:W-:Y:S01]  /*360f0*/  VIADD R0, R28, 0x1d9 ;  /* 0x000001d91c007836 */ /* 0x000fe20000000000 */
[----:B------:R-:W0:Y:S04]  /*36100*/  LDCU UR7, c[0x0][0x39c] ;  /* 0x00007380ff0777ac */ /* 0x000e280008000800 */
[----:B-1----:R-:W-:Y:S01]  /*36110*/  ISETP.LT.AND P6, PT, R0, UR4, !P0 ;  /* 0x0000000400007c0c */ /* 0x002fe2000c7c1270 */
[----:B------:R-:W1:Y:S01]  /*36120*/  LDCU UR4, c[0x0][0x39c] ;  /* 0x00007380ff0477ac */ /* 0x000e620008000800 */
[----:B------:R-:W-:-:S02]  /*36130*/  VIADD R0, R28, 0x1da ;  /* 0x000001da1c007836 */ /* 0x000fc40000000000 */
[----:B------:R-:W-:-:S03]  /*36140*/  VIADD R17, R28, 0x1dd ;  /* 0x000001dd1c117836 */ /* 0x000fc60000000000 */
[----:B----4-:R-:W-:Y:S01]  /*36150*/  ISETP.LT.AND P1, PT, R0, UR5, !P0 ;  /* 0x0000000500007c0c */ /* 0x010fe2000c721270 */
[----:B------:R-:W-:Y:S01]  /*36160*/  VIADD R0, R28, 0x1db ;  /* 0x000001db1c007836 */ /* 0x000fe20000000000 */
[----:B------:R-:W4:Y:S04]  /*36170*/  LDCU UR5, c[0x0][0x39c] ;  /* 0x00007380ff0577ac */ /* 0x000f280008000800 */
[----:B------:R-:W-:Y:S01]  /*36180*/  ISETP.LT.AND P2, PT, R0, UR6, !P0 ;  /* 0x0000000600007c0c */ /* 0x000fe2000c741270 */
[----:B------:R-:W2:Y:S01]  /*36190*/  LDCU UR6, c[0x0][0x39c] ;  /* 0x00007380ff0677ac */ /* 0x000ea20008000800 */
[----:B------:R-:W-:Y:S01]  /*361a0*/  VIADD R0, R28, 0x1dc ;  /* 0x000001dc1c007836 */ /* 0x000fe20000000000 */
[----:B-1----:R-:W-:Y:S01]  /*361b0*/  ISETP.LT.AND P4, PT, R17, UR4, !P0 ;  /* 0x0000000411007c0c */ /* 0x002fe2000c781270 */
[----:B------:R-:W1:Y:S03]  /*361c0*/  LDCU UR4, c[0x0][0x39c] ;  /* 0x00007380ff0477ac */ /* 0x000e660008000800 */
[----:B0-----:R-:W-:-:S02]  /*361d0*/  ISETP.LT.AND P3, PT, R0, UR7, !P0 ;  /* 0x0000000700007c0c */ /* 0x001fc4000c761270 */
[----:B------:R-:W-:Y:S01]  /*361e0*/  PRMT R0, R19, 0x7632, R0 ;  /* 0x0000763213007816 */ /* 0x000fe20000000000 */
[----:B------:R-:W0:Y:S01]  /*361f0*/  LDCU UR7, c[0x0][0x39c] ;  /* 0x00007380ff0777ac */ /* 0x000e220008000800 */
[----:B------:R2:W-:Y:S01]  /*36200*/  @P5 STG.E.U16 desc[UR8][R14.64], R19 ;  /* 0x000000130e005986 */ /* 0x0005e2000c101508 */
[----:B------:R-:W-:-:S03]  /*36210*/  VIADD R16, R28, 0x1de ;  /* 0x000001de1c107836 */ /* 0x000fc60000000000 */
[----:B--2---:R2:W-:Y:S01]  /*36220*/  @P6 STG.E.U16 desc[UR8][R20.64], R0 ;  /* 0x0000000014006986 */ /* 0x0045e2000c101508 */
[C---:B------:R-:W-:Y:S02]  /*36230*/  VIADD R14, R28.reuse, 0x1df ;  /* 0x000001df1c0e7836 */ /* 0x040fe40000000000 */
[----:B--2---:R-:W-:Y:S01]  /*36240*/  VIADD R0, R28, 0x1e0 ;  /* 0x000001e01c007836 */ /* 0x004fe20000000000 */
[----:B------:R-:W2:Y:S02]  /*36250*/  LDL.LU.64 R20, [R1+0xab8] ;  /* 0x000ab80001147983 */ /* 0x000ea40000300a00 */
[----:B------:R-:W-:Y:S01]  /*36260*/  ISETP.LT.AND P6, PT, R14, UR6, !P0 ;  /* 0x000000060e007c0c */ /* 0x000fe2000c7c1270 */
[----:B------:R-:W0:Y:S01]  /*36270*/  LDCU UR6, c[0x0][0x39c] ;  /* 0x00007380ff0677ac */ /* 0x000e220008000800 */
[----:B----4-:R-:W-:Y:S02]  /*36280*/  ISETP.LT.AND P5, PT, R16, UR5, !P0 ;  /* 0x0000000510007c0c */ /* 0x010fe4000c7a1270 */
[----:B------:R-:W4:Y:S01]  /*36290*/  LDS.128 R16, [R7] ;  /* 0x0000000007107984 */ /* 0x000f220000000c00 */
[----:B------:R-:W0:Y:S03]  /*362a0*/  LDCU UR5, c[0x0][0x39c] ;  /* 0x00007380ff0577ac */ /* 0x000e260008000800 */
[----:B------:R0:W-:Y:S01]  /*362b0*/  @P1 STG.E.U16 desc[UR8][R12.64], R6 ;  /* 0x000000060c001986 */ /* 0x0001e2000c101508 */
[----:B------:R-:W-:-:S02]  /*362c0*/  PRMT R14, R6, 0x7632, R14 ;  /* 0x00007632060e7816 */ /* 0x000fc4000000000e */
[----:B-1----:R-:W-:Y:S01]  /*362d0*/  ISETP.LT.AND P1, PT, R0, UR4, !P0 ;  /* 0x0000000400007c0c */ /* 0x002fe2000c721270 */
[----:B------:R-:W-:Y:S01]  /*362e0*/  VIADD R0, R28, 0x1e1 ;  /* 0x000001e11c007836 */ /* 0x000fe20000000000 */
[----:B------:R-:W1:Y:S01]  /*362f0*/  LDCU UR4, c[0x0][0x39c] ;  /* 0x00007380ff0477ac */ /* 0x000e620008000800 */
[----:B------:R4:W-:Y:S04]  /*36300*/  @P2 STG.E.U16 desc[UR8][R22.64], R14 ;  /* 0x0000000e16002986 */ /* 0x0009e8000c101508 */
[----:B0-----:R-:W2:Y:S01]  /*36310*/  LDL.LU.64 R12, [R1+0xde8] ;  /* 0x000de800010c7983 */ /* 0x001ea20000300a00 */
[----:B------:R-:W-:Y:S01]  /*36320*/  ISETP.LT.AND P2, PT, R0, UR7, !P0 ;  /* 0x0000000700007c0c */ /* 0x000fe2000c741270 */
[----:B------:R-:W0:Y:S01]  /*36330*/  LDCU UR7, c[0x0][0x39c] ;  /* 0x00007380ff0777ac */ /* 0x000e220008000800 */
[----:B------:R-:W-:Y:S01]  /*36340*/  PRMT R0, R26, 0x7632, R0 ;  /* 0x000076321a007816 */ /* 0x000fe20000000000 */
[----:B------:R1:W-:Y:S04]  /*36350*/  @P3 STG.E.U16 desc[UR8][R8.64], R26 ;  /* 0x0000001a08003986 */ /* 0x0003e8000c101508 */
[----:B----4-:R-:W4:Y:S04]  /*36360*/  LDL.LU.64 R22, [R1+0xaf0] ;  /* 0x000af00001167983 */ /* 0x010f280000300a00 */
[----:B-1----:R-:W4:Y:S04]  /*36370*/  LDL.LU.64 R8, [R1+0xae8] ;  /* 0x000ae80001087983 */ /* 0x002f280000300a00 */
[----:B---3--:R1:W-:Y:S01]  /*36380*/  @P4 STG.E.U16 desc[UR8][R24.64], R0 ;  /* 0x0000000018004986 */ /* 0x0083e2000c101508 */
[----:B------:R-:W-:-:S03]  /*36390*/  PRMT R15, R27, 0x7632, R15 ;  /* 0x000076321b0f7816 */ /* 0x000fc6000000000f */
[----:B------:R3:W-:Y:S04]  /*363a0*/  @P5 STG.E.U16 desc[UR8][R10.64], R27 ;  /* 0x0000001b0a005986 */ /* 0x0007e8000c101508 */
[----:B-1----:R-:W4:Y:S04]  /*363b0*/  LDL.LU.64 R24, [R1+0xaf8] ;  /* 0x000af80001187983 */ /* 0x002f280000300a00 */
[----:B---3--:R-:W3:Y:S01]  /*363c0*/  LDL.LU.64 R26, [R1+0xb20] ;  /* 0x000b2000011a7983 */ /* 0x008ee20000300a00 */
[C---:B------:R-:W-:Y:S02]  /*363d0*/  VIADD R14, R28.reuse, 0x1e2 ;  /* 0x000001e21c0e7836 */ /* 0x040fe40000000000 */
[----:B------:R-:W-:Y:S01]  /*363e0*/  VIADD R0, R28, 0x1e4 ;  /* 0x000001e41c007836 */ /* 0x000fe20000000000 */
[----:B------:R-:W3:Y:S02]  /*363f0*/  LDL.LU.64 R10, [R1+0xb18] ;  /* 0x000b1800010a7983 */ /* 0x000ee40000300a00 */
[----:B------:R-:W-:Y:S01]  /*36400*/  ISETP.LT.AND P3, PT, R14, UR5, !P0 ;  /* 0x000000050e007c0c */ /* 0x000fe2000c761270 */
[----:B------:R-:W-:Y:S01]  /*36410*/  VIADD R14, R28, 0x1e3 ;  /* 0x000001e31c0e7836 */ /* 0x000fe20000000000 */
[----:B------:R-:W-:Y:S01]  /*36420*/  ISETP.LT.AND P5, PT, R0, UR4, !P0 ;  /* 0x0000000400007c0c */ /* 0x000fe2000c7a1270 */
[----:B------:R-:W1:Y:S03]  /*36430*/  LDCU UR5, c[0x0][0x39c] ;  /* 0x00007380ff0577ac */ /* 0x000e660008000800 */
[----:B------:R-:W-:Y:S01]  /*36440*/  ISETP.LT.AND P4, PT, R14, UR6, !P0 ;  /* 0x000000060e007c0c */ /* 0x000fe2000c781270 */
[----:B--2---:R2:W-:Y:S01]  /*36450*/  @P6 STG.E.U16 desc[UR8][R20.64], R15 ;  /* 0x0000000f14006986 */ /* 0x0045e2000c101508 */
[C---:B------:R-:W-:Y:S01]  /*36460*/  VIADD R14, R28.reuse, 0x1e5 ;  /* 0x000001e51c0e7836 */ /* 0x040fe20000000000 */
[----:B------:R-:W0:Y:S01]  /*36470*/  LDCU UR6, c[0x0][0x39c] ;  /* 0x00007380ff0677ac */ /* 0x000e220008000800 */
[----:B------:R-:W-:Y:S01]  /*36480*/  VIADD R0, R28, 0x1e6 ;  /* 0x000001e61c007836 */ /* 0x000fe20000000000 */
[----:B------:R-:W0:Y:S01]  /*36490*/  LDCU UR4, c[0x0][0x39c] ;  /* 0x00007380ff0477ac */ /* 0x000e220008000800 */
[----:B--2---:R-:W2:Y:S04]  /*364a0*/  LDL.LU.64 R20, [R1+0xb40] ;  /* 0x000b400001147983 */ /* 0x004ea80000300a00 */
[----:B------:R0:W-:Y:S02]  /*364b0*/  @P1 STG.E.U16 desc[UR8][R12.64], R16 ;  /* 0x000000100c001986 */ /* 0x0001e4000c101508 */
[----:B0-----:R-:W-:-:S05]  /*364c0*/  PRMT R16, R16, 0x7632, R16 ;  /* 0x0000763210107816 */ /* 0x001fca0000000010 */
[----:B----4-:R0:W-:Y:S04]  /*364d0*/  @P2 STG.E.U16 desc[UR8][R22.64], R16 ;  /* 0x0000001016002986 */ /* 0x0101e8000c101508 */
[----:B------:R4:W-:Y:S04]  /*364e0*/  @P3 STG.E.U16 desc[UR8][R8.64], R17 ;  /* 0x0000001108003986 */ /* 0x0009e8000c101508 */
[----:B0-----:R-:W2:Y:S04]  /*364f0*/  LDL.LU.64 R22, [R1+0xb28] ;  /* 0x000b280001167983 */ /* 0x001ea80000300a00 */
[----:B----4-:R-:W4:Y:S01]  /*36500*/  LDL.LU.64 R8, [R1+0xb10] ;  /* 0x000b100001087983 */ /* 0x010f220000300a00 */
[----:B------:R-:W-:-:S05]  /*36510*/  PRMT R17, R17, 0x7632, R17 ;  /* 0x0000763211117816 */ /* 0x000fca0000000011 */
[----:B------:R0:W-:Y:S04]  /*36520*/  @P4 STG.E.U16 desc[UR8][R24.64], R17 ;  /* 0x0000001118004986 */ /* 0x0001e8000c101508 */
[----:B---3--:R3:W-:Y:S04]  /*36530*/  @P5 STG.E.U16 desc[UR8][R26.64], R18 ;  /* 0x000000121a005986 */ /* 0x0087e8000c101508 */
[----:B0-----:R-:W4:Y:S04]  /*36540*/  LDL.LU.64 R24, [R1+0xb68] ;  /* 0x000b680001187983 */ /* 0x001f280000300a00 */
[----:B---3--:R-:W3:Y:S01]  /*36550*/  LDL.LU.64 R26, [R1+0xb60] ;  /* 0x000b6000011a7983 */ /* 0x008ee20000300a00 */
[----:B------:R-:W-:Y:S01]  /*36560*/  ISETP.LT.AND P6, PT, R14, UR7, !P0 ;  /* 0x000000070e007c0c */ /* 0x000fe2000c7c1270 */
[----:B------:R-:W0:Y:S02]  /*36570*/  LDCU UR7, c[0x0][0x39c] ;  /* 0x00007380ff0777ac */ /* 0x000e240008000800 */
[----:B------:R-:W4:Y:S01]  /*36580*/  LDS.128 R12, [R7+0x2000] ;  /* 0x00200000070c7984 */ /* 0x000f220000000c00 */
[----:B-1----:R-:W-:Y:S01]  /*36590*/  ISETP.LT.AND P1, PT, R0, UR5, !P0 ;  /* 0x0000000500007c0c */ /* 0x002fe2000c721270 */
[----:B------:R-:W-:Y:S01]  /*365a0*/  VIADD R0, R28, 0x1e7 ;  /* 0x000001e71c007836 */ /* 0x000fe20000000000 */
[----:B------:R-:W1:Y:S04]  /*365b0*/  LDCU UR5, c[0x0][0x39c] ;  /* 0x00007380ff0577ac */ /* 0x000e680008000800 */
[----:B------:R-:W-:Y:S01]  /*365c0*/  ISETP.LT.AND P2, PT, R0, UR6, !P0 ;  /* 0x0000000600007c0c */ /* 0x000fe2000c741270 */
[C---:B------:R-:W-:Y:S01]  /*365d0*/  VIADD R0, R28.reuse, 0x1e8 ;  /* 0x000001e81c007836 */ /* 0x040fe20000000000 */
[----:B------:R-:W2:Y:S01]  /*365e0*/  LDCU UR6, c[0x0][0x39c] ;  /* 0x00007380ff0677ac */ /* 0x000ea20008000800 */
[----:B------:R-:W-:-:S03]  /*365f0*/  VIADD R16, R28, 0x1ea ;  /* 0x000001ea1c107836 */ /* 0x000fc60000000000 */
[----:B------:R-:W-:Y:S01]  /*36600*/  ISETP.LT.AND P3, PT, R0, UR4, !P0 ;  /* 0x0000000400007c0c */ /* 0x000fe2000c761270 */
[----:B------:R-:W-:Y:S01]  /*36610*/  VIADD R0, R28, 0x1e9 ;  /* 0x000001e91c007836 */ /* 0x000fe20000000000 */
[----:B------:R-:W2:Y:S04]  /*36620*/  LDCU UR4, c[0x0][0x39c] ;  /* 0x00007380ff0477ac */ /* 0x000ea80008000800 */
[----:B0-----:R-:W-:Y:S01]  /*36630*/  ISETP.LT.AND P4, PT, R0, UR7, !P0 ;  /* 0x0000000700007c0c */ /* 0x001fe2000c781270 */
[----:B------:R-:W0:Y:S01]  /*36640*/  LDCU UR7, c[0x0][0x39c] ;  /* 0x00007380ff0777ac */ /* 0x000e220008000800 */
[----:B------:R-:W-:Y:S02]  /*36650*/  PRMT R0, R18, 0x7632, R0 ;  /* 0x0000763212007816 */ /* 0x000fe40000000000 */
[----:B-1----:R-:W-:Y:S01]  /*36660*/  ISETP.LT.AND P5, PT, R16, UR5, !P0 ;  /* 0x0000000510007c0c */ /* 0x002fe2000c7a1270 */
[----:B------:R-:W-:Y:S01]  /*36670*/  VIADD R16, R28, 0x1eb ;  /* 0x000001eb1c107836 */ /* 0x000fe20000000000 */
[----:B------:R-:W1:Y:S01]  /*36680*/  LDCU UR5, c[0x0][0x39c] ;  /* 0x00007380ff0577ac */ /* 0x000e620008000800 */
[----:B------:R0:W-:Y:S03]  /*36690*/  @P6 STG.E.U16 desc[UR8][R10.64], R0 ;  /* 0x000000000a006986 */ /* 0x0001e6000c101508 */
[----:B--2---:R-:W-:Y:S01]  /*366a0*/  ISETP.LT.AND P6, PT, R16, UR6, !P0 ;  /* 0x0000000610007c0c */ /* 0x004fe2000c7c1270 */
[----:B------:R-:W-:Y:S01]  /*366b0*/  VIADD R17, R28, 0x1ed ;  /* 0x000001ed1c117836 */ /* 0x000fe20000000000 */
[----:B------:R-:W-:Y:S01]  /*366c0*/  PRMT R16, R19, 0x7632, R16 ;  /* 0x0000763213107816 */ /* 0x000fe20000000010 */
[----:B------:R2:W-:Y:S01]  /*366d0*/  @P1 STG.E.U16 desc[UR8][R20.64], R19 ;  /* 0x0000001314001986 */ /* 0x0005e2000c101508 */
[----:B------:R-:W1:Y:S03]  /*366e0*/  LDCU UR6, c[0x0][0x39c] ;  /* 0x00007380ff0677ac */ /* 0x000e660008000800 */
[----:B0-----:R-:W3:Y:S04]  /*366f0*/  LDL.LU.64 R10, [R1+0xb78] ;  /* 0x000b7800010a7983 */ /* 0x001ee80000300a00 */
[----:B--2---:R-:W2:Y:S04]  /*36700*/  LDL.LU.64 R20, [R1+0xb70] ;  /* 0x000b700001147983 */ /* 0x004ea80000300a00 */
[----:B------:R0:W-:Y:S04]  /*36710*/  @P2 STG.E.U16 desc[UR8][R22.64], R16 ;  /* 0x0000001016002986 */ /* 0x0001e8000c101508 */
[----:B----4-:R4:W-:Y:S04]  /*36720*/  @P3 STG.E.U16 desc[UR8][R8.64], R12 ;  /* 0x0000000c08003986 */ /* 0x0109e8000c101508 */
[----:B0-----:R-:W2:Y:S01]  /*36730*/  LDL.LU.64 R22, [R1+0xb88] ;  /* 0x000b880001167983 */ /* 0x001ea20000300a00 */
[----:B----4-:R-:W-:-:S03]  /*36740*/  PRMT R12, R12, 0x7632, R12 ;  /* 0x000076320c0c7816 */ /* 0x010fc6000000000c */
[----:B------:R-:W4:Y:S04]  /*36750*/  LDL.LU.64 R8, [R1+0xba8] ;  /* 0x000ba80001087983 */ /* 0x000f280000300a00 */
[----:B------:R0:W-:Y:S04]  /*36760*/  @P4 STG.E.U16 desc[UR8][R24.64], R12 ;  /* 0x0000000c18004986 */ /* 0x0001e8000c101508 */
[----:B---3--:R3:W-:Y:S04]  /*36770*/  @P5 STG.E.U16 desc[UR8][R26.64], R13 ;  /* 0x0000000d1a005986 */ /* 0x0087e8000c101508 */
[----:B0-----:R-:W4:Y:S04]  /*36780*/  LDL.LU.64 R24, [R1+0xba0] ;  /* 0x000ba00001187983 */ /* 0x001f280000300a00 */
[----:B---3--:R-:W3:Y:S01]  /*36790*/  LDL.LU.64 R26, [R1+0xb80] ;  /* 0x000b8000011a7983 */ /* 0x008ee20000300a00 */
[----:B------:R-:W-:Y:S01]  /*367a0*/  ISETP.LT.AND P2, PT, R17, UR7, !P0 ;  /* 0x0000000711007c0c */ /* 0x000fe2000c741270 */
[----:B------:R-:W-:Y:S01]  /*367b0*/  VIADD R0, R28, 0x1ec ;  /* 0x000001ec1c007836 */ /* 0x000fe20000000000 */
[----:B------:R-:W-:Y:S01]  /*367c0*/  PRMT R13, R13, 0x7632, R13 ;  /* 0x000076320d0d7816 */ /* 0x000fe2000000000d */
[----:B------:R0:W3:Y:S01]  /*367d0*/  LDS.128 R16, [R7+0x4000] ;  /* 0x0040000007107984 */ /* 0x0000e20000000c00 */
[----:B------:R-:W-:Y:S01]  /*367e0*/  PRMT R12, R15, 0x7632, R12 ;  /* 0x000076320f0c7816 */ /* 0x000fe2000000000c */
[----:B------:R-:W2:Y:S01]  /*367f0*/  LDCU UR7, c[0x0][0x39c] ;  /* 0x00007380ff0777ac */ /* 0x000ea20008000800 */
[----:B------:R-:W-:Y:S01]  /*36800*/  ISETP.LT.AND P1, PT, R0, UR4, !P0 ;  /* 0x0000000400007c0c */ /* 0x000fe2000c721270 */
[----:B------:R-:W-:Y:S01]  /*36810*/  VIADD R0, R28, 0x1ee ;  /* 0x000001ee1c007836 */ /* 0x000fe20000000000 */
[----:B------:R-:W2:Y:S01]  /*36820*/  LDCU UR4, c[0x0][0x39c] ;  /* 0x00007380ff0477ac */ /* 0x000ea20008000800 */
[----:B0-----:R-:W3:Y:S03]  /*36830*/  LDL.LU.64 R6, [R1+0xbb8] ;  /* 0x000bb80001067983 */ /* 0x001ee60000300a00 */
[----:B-1----:R-:W-:Y:S01]  /*36840*/  ISETP.LT.AND P3, PT, R0, UR5, !P0 ;  /* 0x0000000500007c0c */ /* 0x002fe2000c761270 */
[----:B------:R-:W-:Y:S01]  /*36850*/  VIADD R0, R28, 0x1ef ;  /* 0x000001ef1c007836 */ /* 0x000fe20000000000 */
[----:B------:R-:W0:Y:S04]  /*36860*/  LDCU UR5, c[0x0][0x39c] ;  /* 0x00007380ff0577ac */ /* 0x000e280008000800 */
[----:B------:R-:W-:Y:S01]  /*36870*/  ISETP.LT.AND P4, PT, R0, UR6, !P0 ;  /* 0x0000000600007c0c */ /* 0x000fe2000c781270 */
[----:B------:R-:W-:Y:S01]  /*36880*/  VIADD R0, R28, 0x1f0 ;  /* 0x000001f01c007836 */ /* 0x000fe20000000000 */
[----:B------:R-:W1:Y:S01]  /*36890*/  LDCU UR6, c[0x0][0x39c] ;  /* 0x00007380ff0677ac */ /* 0x000e620008000800 */
[----:B------:R0:W-:Y:S03]  /*368a0*/  @P6 STG.E.U16 desc[UR8][R10.64], R13 ;  /* 0x0000000d0a006986 */ /* 0x0001e6000c101508 */
[----:B--2---:R-:W-:Y:S01]  /*368b0*/  ISETP.LT.AND P5, PT, R0, UR4, !P0 ;  /* 0x0000000400007c0c */ /* 0x004fe2000c7a1270 */
[----:B------:R2:W-:Y:S04]  /*368c0*/  @P1 STG.E.U16 desc[UR8][R20.64], R14 ;  /* 0x0000000e14001986 */ /* 0x0005e8000c101508 */
[----:B0-----:R-:W3:Y:S01]  /*368d0*/  LDL.LU.64 R10, [R1+0xbb0] ;  /* 0x000bb000010a7983 */ /* 0x001ee20000300a00 */
[----:B------:R-:W-:Y:S01]  /*368e0*/  VIADD R0, R28, 0x1f1 ;  /* 0x000001f11c007836 */ /* 0x000fe20000000000 */
[----:B------:R-:W0:Y:S01]  /*368f0*/  LDCU UR4, c[0x0][0x39c] ;  /* 0x00007380ff0477ac */ /* 0x000e220008000800 */
[----:B--2---:R-:W-:-:S05]  /*36900*/  PRMT R14, R14, 0x7632, R14 ;  /* 0x000076320e0e7816 */ /* 0x004fca000000000e */
[----:B------:R2:W-:Y:S04]  /*36910*/  @P2 STG.E.U16 desc[UR8][R22.64], R14 ;  /* 0x0000000e16002986 */ /* 0x0005e8000c101508 */
[----:B----4-:R4:W-:Y:S04]  /*36920*/  @P3 STG.E.U16 desc[UR8][R8.64], R15 ;  /* 0x0000000f08003986 */ /* 0x0109e8000c101508 */
[----:B--2---:R-:W2:Y:S04]  /*36930*/  LDL.LU R14, [R1+0xd88] ;  /* 0x000d8800010e7983 */ /* 0x004ea80000300800 */
[----:B------:R-:W2:Y:S04]  /*36940*/  LDL.LU.64 R20, [R1+0xbc8] ;  /* 0x000bc80001147983 */ /* 0x000ea80000300a00 */
[----:B------:R-:W2:Y:S04]  /*36950*/  LDL.LU.64 R22, [R1+0xbc0] ;  /* 0x000bc00001167983 */ /* 0x000ea80000300a00 */
[----:B----4-:R-:W4:Y:S04]  /*36960*/  LDL.LU.64 R8, [R1+0xde0] ;  /* 0x000de00001087983 */ /* 0x010f280000300a00 */
[----:B------:R0:W-:Y:S04]  /*36970*/  @P4 STG.E.U16 desc[UR8][R24.64], R12 ;  /* 0x0000000c18004986 */ /* 0x0001e8000c101508 */
[----:B---3--:R3:W-:Y:S04]  /*36980*/  @P5 STG.E.U16 desc[UR8][R26.64], R16 ;  /* 0x000000101a005986 */ /* 0x0087e8000c101508 */
[----:B0-----:R-:W4:Y:S04]  /*36990*/  LDL.LU.64 R24, [R1+0xbe8] ;  /* 0x000be80001187983 */ /* 0x001f280000300a00 */
[----:B---3--:R-:W3:Y:S01]  /*369a0*/  LDL.LU.64 R26, [R1] ;  /* 0x00000000011a7983 */ /* 0x008ee20000300a00 */
[----:B------:R-:W-:Y:S01]  /*369b0*/  ISETP.LT.AND P6, PT, R0, UR7, !P0 ;  /* 0x0000000700007c0c */ /* 0x000fe2000c7c1270 */
[----:B------:R-:W-:Y:S01]  /*369c0*/  VIADD R0, R28, 0x1f2 ;  /* 0x000001f21c007836 */ /* 0x000fe20000000000 */
[----:B------:R-:W0:Y:S04]  /*369d0*/  LDCU UR7, c[0x0][0x39c] ;  /* 0x00007380ff0777ac */ /* 0x000e280008000800 */
[----:B------:R-:W-:Y:S01]  /*369e0*/  ISETP.LT.AND P1, PT, R0, UR5, !P0 ;  /* 0x0000000500007c0c */ /* 0x000fe2000c721270 */
[----:B------:R-:W-:Y:S01]  /*369f0*/  VIADD R0, R28, 0x1f3 ;  /* 0x000001f31c007836 */ /* 0x000fe20000000000 */
[----:B------:R-:W0:Y:S04]  /*36a00*/  LDCU UR5, c[0x0][0x39c] ;  /* 0x00007380ff0577ac */ /* 0x000e280008000800 */
[----:B-1----:R-:W-:Y:S01]  /*36a10*/  ISETP.LT.AND P2, PT, R0, UR6, !P0 ;  /* 0x0000000600007c0c */ /* 0x002fe2000c741270 */
[----:B------:R-:W-:Y:S01]  /*36a20*/  VIADD R0, R28, 0x1f4 ;  /* 0x000001f41c007836 */ /* 0x000fe20000000000 */
[----:B------:R-:W-:Y:S01]  /*36a30*/  PRMT R29, R16, 0x7632, R29 ;  /* 0x00007632101d7816 */ /* 0x000fe2000000001d */
[----:B------:R-:W-:Y:S01]  /*36a40*/  VIADD R13, R28, 0x1f5 ;  /* 0x000001f51c0d7836 */ /* 0x000fe20000000000 */
[----:B------:R-:W1:Y:S02]  /*36a50*/  LDCU UR6, c[0x0][0x39c] ;  /* 0x00007380ff0677ac */ /* 0x000e640008000800 */
[----:B------:R-:W-:Y:S01]  /*36a60*/  ISETP.LT.AND P3, PT, R0, UR4, !P0 ;  /* 0x0000000400007c0c */ /* 0x000fe2000c761270 */
[----:B------:R-:W-:Y:S01]  /*36a70*/  VIADD R0, R28, 0x1f6 ;  /* 0x000001f61c007836 */ /* 0x000fe20000000000 */
[----:B------:R1:W-:Y:S01]  /*36a80*/  @P6 STG.E.U16 desc[UR8][R6.64], R29 ;  /* 0x0000001d06006986 */ /* 0x0003e2000c101508 */
[----:B0-----:R-:W-:Y:S01]  /*36a90*/  ISETP.LT.AND P4, PT, R13, UR7, !P0 ;  /* 0x000000070d007c0c */ /* 0x001fe2000c781270 */
[----:B------:R-:W0:Y:S02]  /*36aa0*/  LDCU UR4, c[0x0][0x39c] ;  /* 0x00007380ff0477ac */ /* 0x000e240008000800 */
[----:B------:R-:W-:Y:S01]  /*36ab0*/  ISETP.LT.AND P5, PT, R0, UR5, !P0 ;  /* 0x0000000500007c0c */ /* 0x000fe2000c7a1270 */
[----:B------:R-:W0:Y:S01]  /*36ac0*/  LDCU UR7, c[0x0][0x39c] ;  /* 0x00007380ff0777ac */ /* 0x000e220008000800 */
[----:B------:R0:W-:Y:S04]  /*36ad0*/  @P1 STG.E.U16 desc[UR8][R10.64], R17 ;  /* 0x000000110a001986 */ /* 0x0001e8000c101508 */
[----:B-1----:R-:W3:Y:S01]  /*36ae0*/  LDL.LU.64 R6, [R1+0xdd8] ;  /* 0x000dd80001067983 */ /* 0x002ee20000300a00 */
[----:B------:R-:W-:Y:S01]  /*36af0*/  VIADD R16, R28, 0x1f7 ;  /* 0x000001f71c107836 */ /* 0x000fe20000000000 */
[----:B------:R-:W1:Y:S01]  /*36b00*/  LDCU UR5, c[0x0][0x39c] ;  /* 0x00007380ff0577ac */ /* 0x000e620008000800 */
[----:B0-----:R-:W-:Y:S01]  /*36b10*/  PRMT R17, R17, 0x7632, R17 ;  /* 0x0000763211117816 */ /* 0x001fe20000000011 */
[----:B------:R-:W3:Y:S04]  /*36b20*/  LDL.LU.64 R10, [R1+0xdd0] ;  /* 0x000dd000010a7983 */ /* 0x000ee80000300a00 */
[----:B--2---:R-:W0:Y:S04]  /*36b30*/  LDS.128 R12, [R14+0x6000] ;  /* 0x006000000e0c7984 */ /* 0x004e280000000c00 */
[----:B------:R2:W-:Y:S04]  /*36b40*/  @P2 STG.E.U16 desc[UR8][R20.64], R17 ;  /* 0x0000001114002986 */ /* 0x0005e8000c101508 */
[----:B------:R1:W-:Y:S04]  /*36b50*/  @P3 STG.E.U16 desc[UR8][R22.64], R18 ;  /* 0x0000001216003986 */ /* 0x0003e8000c101508 */
[----:B--2---:R-:W2:Y:S01]  /*36b60*/  LDL.LU.64 R20, [R1+0xdc8] ;  /* 0x000dc80001147983 */ /* 0x004ea20000300a00 */
[----:B-1----:R-:W-:-:S03]  /*36b70*/  PRMT R18, R18, 0x7632, R18 ;  /* 0x0000763212127816 */ /* 0x002fc60000000012 */
[----:B------:R-:W2:Y:S04]  /*36b80*/  LDL.LU.64 R22, [R1+0xdc0] ;  /* 0x000dc00001167983 */ /* 0x000ea80000300a00 */
[----:B----4-:R1:W-:Y:S04]  /*36b90*/  @P4 STG.E.U16 desc[UR8][R24.64], R18 ;  /* 0x0000001218004986 */ /* 0x0103e8000c101508 */
[----:B---3--:R3:W-:Y:S04]  /*36ba0*/  @P5 STG.E.U16 desc[UR8][R26.64], R19 ;  /* 0x000000131a005986 */ /* 0x0087e8000c101508 */
[----:B-1----:R-:W4:Y:S04]  /*36bb0*/  LDL.LU.64 R24, [R1+0xdb8] ;  /* 0x000db80001187983 */ /* 0x002f280000300a00 */
[----:B---3--:R-:W3:Y:S01]  /*36bc0*/  LDL.LU.64 R26, [R1+0xdb0] ;  /* 0x000db000011a7983 */ /* 0x008ee20000300a00 */
[----:B------:R-:W-:Y:S01]  /*36bd0*/  VIADD R0, R28, 0x1f8 ;  /* 0x000001f81c007836 */ /* 0x000fe20000000000 */
[----:B------:R-:W-:Y:S01]  /*36be0*/  ISETP.LT.AND P6, PT, R16, UR6, !P0 ;  /* 0x0000000610007c0c */ /* 0x000fe2000c7c1270 */
[----:B------:R-:W1:Y:S03]  /*36bf0*/  LDCU UR6, c[0x0][0x39c] ;  /* 0x00007380ff0677ac */ /* 0x000e660008000800 */
[----:B------:R-:W-:Y:S01]  /*36c00*/  ISETP.LT.AND P1, PT, R0, UR4, !P0 ;  /* 0x0000000400007c0c */ /* 0x000fe2000c721270 */
[----:B------:R-:W-:Y:S01]  /*36c10*/  VIADD R0, R28, 0x1f9 ;  /* 0x000001f91c007836 */ /* 0x000fe20000000000 */
[----:B------:R-:W0:Y:S04]  /*36c20*/  LDCU UR4, c[0x0][0x39c] ;  /* 0x00007380ff0477ac */ /* 0x000e280008000800 */
[----:B------:R-:W-:Y:S01]  /*36c30*/  ISETP.LT.AND P2, PT, R0, UR7, !P0 ;  /* 0x0000000700007c0c */ /* 0x000fe2000c741270 */
[----:B------:R-:W2:Y:S01]  /*36c40*/  LDCU UR7, c[0x0][0x39c] ;  /* 0x00007380ff0777ac */ /* 0x000ea20008000800 */
[----:B------:R-:W-:-:S05]  /*36c50*/  VIADD R0, R28, 0x1fa ;  /* 0x000001fa1c007836 */ /* 0x000fca0000000000 */
[----:B------:R-:W-:Y:S01]  /*36c60*/  ISETP.LT.AND P3, PT, R0, UR5, !P0 ;  /* 0x0000000500007c0c */ /* 0x000fe2000c761270 */
[C---:B------:R-:W-:Y:S01]  /*36c70*/  VIADD R0, R28.reuse, 0x1fb ;  /* 0x000001fb1c007836 */ /* 0x040fe20000000000 */
[----:B------:R-:W-:Y:S01]  /*36c80*/  PRMT R17, R19, 0x7632, R17 ;  /* 0x0000763213117816 */ /* 0x000fe20000000011 */
[----:B------:R-:W-:Y:S01]  /*36c90*/  VIADD R16, R28, 0x1fc ;  /* 0x000001fc1c107836 */ /* 0x000fe20000000000 */
[----:B------:R-:W2:Y:S02]  /*36ca0*/  LDCU UR5, c[0x0][0x39c] ;  /* 0x00007380ff0577ac */ /* 0x000ea40008000800 */
[----:B-1----:R-:W-:Y:S01]  /*36cb0*/  ISETP.LT.AND P4, PT, R0, UR6, !P0 ;  /* 0x0000000600007c0c */ /* 0x002fe2000c781270 */
[----:B------:R-:W-:Y:S01]  /*36cc0*/  VIADD R0, R28, 0x1fd ;  /* 0x000001fd1c007836 */ /* 0x000fe20000000000 */
[----:B0-----:R-:W-:Y:S02]  /*36cd0*/  ISETP.LT.AND P5, PT, R16, UR4, !P0 ;  /* 0x0000000410007c0c */ /* 0x001fe4000c7a1270 */
[----:B------:R-:W-:Y:S01]  /*36ce0*/  PRMT R16, R12, 0x7632, R16 ;  /* 0x000076320c107816 */ /* 0x000fe20000000010 */
[----:B---3--:R0:W-:Y:S01]  /*36cf0*/  @P6 STG.E.U16 desc[UR8][R26.64], R17 ;  /* 0x000000111a006986 */ /* 0x0081e2000c101508 */
[----:B--2---:R-:W-:Y:S01]  /*36d00*/  ISETP.LT.AND P6, PT, R0, UR7, !P0 ;  /* 0x0000000700007c0c */ /* 0x004fe2000c7c1270 */
[----:B------:R-:W-:-:S02]  /*36d10*/  VIADD R0, R28, 0x1ff ;  /* 0x000001ff1c007836 */ /* 0x000fc40000000000 */
[----:B----4-:R1:W-:Y:S03]  /*36d20*/  @P1 STG.E.U16 desc[UR8][R24.64], R12 ;  /* 0x0000000c18001986 */ /* 0x0103e6000c101508 */
[----:B------:R-:W-:Y:S02]  /*36d30*/  ISETP.LT.AND P1, PT, R0, UR10, !P0 ;  /* 0x0000000a00007c0c */ /* 0x000fe4000c721270 */
[----:B------:R-:W-:Y:S01]  /*36d40*/  PRMT R0, R13, 0x7632, R0 ;  /* 0x000076320d007816 */ /* 0x000fe20000000000 */
[----:B------:R1:W-:Y:S01]  /*36d50*/  @P2 STG.E.U16 desc[UR8][R22.64], R16 ;  /* 0x0000001016002986 */ /* 0x0003e2000c101508 */
[----:B0-----:R-:W-:-:S03]  /*36d60*/  PRMT R17, R14, 0x7632, R17 ;  /* 0x000076320e117816 */ /* 0x001fc60000000011 */
[----:B------:R1:W-:Y:S04]  /*36d70*/  @P3 STG.E.U16 desc[UR8][R20.64], R13 ;  /* 0x0000000d14003986 */ /* 0x0003e8000c101508 */
[----:B------:R1:W-:Y:S04]  /*36d80*/  @P4 STG.E.U16 desc[UR8][R10.64], R0 ;  /* 0x000000000a004986 */ /* 0x0003e8000c101508 */
[----:B------:R1:W-:Y:S04]  /*36d90*/  @P5 STG.E.U16 desc[UR8][R6.64], R14 ;  /* 0x0000000e06005986 */ /* 0x0003e8000c101508 */
[----:B------:R1:W-:Y:S01]  /*36da0*/  @P6 STG.E.U16 desc[UR8][R8.64], R17 ;  /* 0x0000001108006986 */ /* 0x0003e2000c101508 */
[----:B------:R-:W-:-:S05]  /*36db0*/  VIADD R28, R28, 0x1fe ;  /* 0x000001fe1c1c7836 */ /* 0x000fca0000000000 */
[----:B------:R-:W-:-:S13]  /*36dc0*/  ISETP.LT.AND P0, PT, R28, UR5, !P0 ;  /* 0x000000051c007c0c */ /* 0x000fda000c701270 */
[----:B------:R1:W-:Y:S01]  /*36dd0*/  @P0 STG.E.U16 desc[UR8][R4.64], R15 ;  /* 0x0000000f04000986 */ /* 0x0003e2000c101508 */
[----:B------:R-:W-:Y:S05]  /*36de0*/  @!P1 EXIT ;  /* 0x000000000000994d */ /* 0x000fea0003800000 */
[----:B-1----:R-:W-:-:S05]  /*36df0*/  PRMT R15, R15, 0x7632, R15 ;  /* 0x000076320f0f7816 */ /* 0x002fca000000000f */
[----:B------:R-:W-:Y:S01]  /*36e00*/  STG.E.U16 desc[UR8][R2.64], R15 ;  /* 0x0000000f02007986 */ /* 0x000fe2000c101508 */
[----:B------:R-:W-:Y:S05]  /*36e10*/  EXIT ;  /* 0x000000000000794d */ /* 0x000fea0003800000 */
.L_x_3:
[----:B------:R-:W-:-:S00]  /*36e20*/  BRA `(.L_x_3) ;  /* 0xfffffffc00fc7947 */ /* 0x000fc0000383ffff */
[----:B------:R-:W-:-:S00]  /*36e30*/  NOP ;  /* 0x0000000000007918 */ /* 0x000fc00000000000 */
        /* <DEDUP_REMOVED lines=12> */
.L_x_4:


//--------------------- .nv.shared.matmul_kernel  --------------------------
	.section	.nv.shared.matmul_kernel,"aw",@nobits
	.sectionflags	@""
	.align	16
	.zero		1024


//--------------------- .nv.shared.reserved.0     --------------------------
	.section	.nv.shared.reserved.0,"aw",@nobits
	.weak		__nv_reservedSMEM_offset_0_alias
	.size		__nv_reservedSMEM_offset_0_alias, 0, 64
	.other		__nv_reservedSMEM_offset_0_alias,@"STO_CUDA_RESERVED_SHARED STV_DEFAULT"
__nv_reservedSMEM_offset_0_alias:
	.zero		0
	.zero		64


//--------------------- .nv.constant0.matmul_kernel --------------------------
	.section	.nv.constant0.matmul_kernel,"a",@progbits
	.sectionflags	@""
	.align	4
.nv.constant0.matmul_kernel:
	.zero		976


//--------------------- SYMBOLS --------------------------

	.type		.nv.reservedSmem.offset0,@object
	.size		.nv.reservedSmem.offset0,0x4
	.type		.nv.reservedSmem.cap,@object
	.size		.nv.reservedSmem.cap,0x4
